def matmul_kernel(
    a_ptr,
    b_ptr,
    c_ptr,
    M,
    N,
    K,
    stride_am,
    stride_ak,
    stride_bk,
    stride_bn,
    stride_cm,
    stride_cn,
    BLOCK_M: tl.constexpr,
    BLOCK_N: tl.constexpr,
    BLOCK_K: tl.constexpr,
    GROUP_M: tl.constexpr,
):
    pid = tl.program_id(axis=0)
    num_pid_m = tl.cdiv(M, BLOCK_M)
    num_pid_n = tl.cdiv(N, BLOCK_N)
    num_pid_in_group = GROUP_M * num_pid_n
    group_id = pid // num_pid_in_group
    first_pid_m = group_id * GROUP_M
    group_size_m = min(num_pid_m - first_pid_m, GROUP_M)
    pid_m = first_pid_m + ((pid % num_pid_in_group) % group_size_m)
    pid_n = (pid % num_pid_in_group) // group_size_m

    offs_am = (pid_m * BLOCK_M + tl.arange(0, BLOCK_M)) % M
    offs_bn = (pid_n * BLOCK_N + tl.arange(0, BLOCK_N)) % N
    offs_k = tl.arange(0, BLOCK_K)
    a_ptrs = a_ptr + offs_am[:, None] * stride_am + offs_k[None, :] * stride_ak
    b_ptrs = b_ptr + offs_k[:, None] * stride_bk + offs_bn[None, :] * stride_bn

    acc = tl.zeros((BLOCK_M, BLOCK_N), dtype=tl.float32)
    for kk in range(0, tl.cdiv(K, BLOCK_K)):
        a = tl.load(a_ptrs, mask=offs_k[None, :] < K - kk * BLOCK_K, other=0.0)
        b = tl.load(b_ptrs, mask=offs_k[:, None] < K - kk * BLOCK_K, other=0.0)
        acc = tl.dot(a, b, acc)
        a_ptrs += BLOCK_K * stride_ak
        b_ptrs += BLOCK_K * stride_bk

    c = acc.to(c_ptr.dtype.element_ty)
    offs_cm = pid_m * BLOCK_M + tl.arange(0, BLOCK_M)
    offs_cn = pid_n * BLOCK_N + tl.arange(0, BLOCK_N)
    c_ptrs = c_ptr + offs_cm[:, None] * stride_cm + offs_cn[None, :] * stride_cn
    mask = (offs_cm[:, None] < M) & (offs_cn[None, :] < N)
    tl.store(c_ptrs, c, mask=mask)

# config = {"BLOCK_K": 32, "BLOCK_M": 256, "BLOCK_N": 256, "GROUP_M": 4, "arch": "sm_100", "dtype": "fp16", "num_ctas": 1, "num_stages": 3, "num_warps": 4}
# arch = sm_100


// ===== COMPILED SASS (sm_100a) =====

	.target	sm_100a

	.elftype	@"ET_EXEC"


//--------------------- .note.nv.tkinfo           --------------------------
	.section	.note.nv.tkinfo,"",@"SHT_NOTE"
	.sectionflags	@"SHF_NOTE_NV_TKINFO"
	.tkinfo
        /*0018*/ 	.word	0x00000081
        /*0030*/ 	.string	""
        /*0030*/ 	.string	"ptxas-blackwell"
        /*0030*/ 	.string	"Cuda compilation tools, release 12.9, V12.9.86"
        /*0030*/ 	.string	"Build cuda_12.9.r12.9/compiler.36037853_0"
        /*0030*/ 	.string	"-v  -suppress-debug-info  -lineinfo  -arch sm_100a "



//--------------------- .note.nv.cuver            --------------------------
	.section	.note.nv.cuver,"",@"SHT_NOTE"
	.sectionflags	@"SHF_NOTE_NV_CUVER"
        /*0018*/ 	.short	0x0001
        /*001a*/ 	.short	0x0064
        /*001c*/ 	.short	0x0001
        /*001e*/ 	.short	0x0000
        /*0020*/ 	.short	0x0001
        /*0022*/ 	.short	0x0000


//--------------------- .nv.info                  --------------------------
	.section	.nv.info,"",@"SHT_CUDA_INFO"
	.align	4


	//----- nvinfo : EIATTR_REGCOUNT
	.align		4
        /*0000*/ 	.byte	0x04, 0x2f
        /*0002*/ 	.short	(.L_4 - .L_3)
	.align		4
.L_3:
        /*0004*/ 	.word	index@(matmul_kernel)
        /*0008*/ 	.word	0x000000ff


	//----- nvinfo : EIATTR_FRAME_SIZE
	.align		4
.L_4:
        /*000c*/ 	.byte	0x04, 0x11
        /*000e*/ 	.short	(.L_6 - .L_5)
	.align		4
.L_5:
        /*0010*/ 	.word	index@($__internal_2_$__cuda_sm10x_tcgen05_guardrail_trap_unallocated_columns_being_dealloced)
        /*0014*/ 	.word	0x000003e0


	//----- nvinfo : EIATTR_FRAME_SIZE
	.align		4
.L_6:
        /*0018*/ 	.byte	0x04, 0x11
        /*001a*/ 	.short	(.L_8 - .L_7)
	.align		4
.L_7:
        /*001c*/ 	.word	index@($__internal_1_$__cuda_sm10x_tcgen05_guardrail_trap_phase_invalid_during_alloc)
        /*0020*/ 	.word	0x000003e0


	//----- nvinfo : EIATTR_FRAME_SIZE
	.align		4
.L_8:
        /*0024*/ 	.byte	0x04, 0x11
        /*0026*/ 	.short	(.L_10 - .L_9)
	.align		4
.L_9:
        /*0028*/ 	.word	index@($__internal_0_$__cuda_sm10x_tcgen05_guardrail_trap_col_being_dealloced_not_returned_by_alloc)
        /*002c*/ 	.word	0x000003e0


	//----- nvinfo : EIATTR_FRAME_SIZE
	.align		4
.L_10:
        /*0030*/ 	.byte	0x04, 0x11
        /*0032*/ 	.short	(.L_12 - .L_11)
	.align		4
.L_11:
        /*0034*/ 	.word	index@(matmul_kernel)
        /*0038*/ 	.word	0x000003e0


	//----- nvinfo : EIATTR_MIN_STACK_SIZE
	.align		4
.L_12:
        /*003c*/ 	.byte	0x04, 0x12
        /*003e*/ 	.short	(.L_14 - .L_13)
	.align		4
.L_13:
        /*0040*/ 	.word	index@(matmul_kernel)
        /*0044*/ 	.word	0x000003e0
.L_14:


//--------------------- .nv.info.matmul_kernel    --------------------------
	.section	.nv.info.matmul_kernel,"",@"SHT_CUDA_INFO"
	.sectionflags	@""
	.align	4


	//----- nvinfo : EIATTR_CUDA_API_VERSION
	.align		4
        /*0000*/ 	.byte	0x04, 0x37
        /*0002*/ 	.short	(.L_16 - .L_15)
.L_15:
        /*0004*/ 	.word	0x00000081


	//----- nvinfo : EIATTR_KPARAM_INFO
	.align		4
.L_16:
        /*0008*/ 	.byte	0x04, 0x17
        /*000a*/ 	.short	(.L_18 - .L_17)
.L_17:
        /*000c*/ 	.word	0x00000000
        /*0010*/ 	.short	0x000d
        /*0012*/ 	.short	0x0048
        /*0014*/ 	.byte	0x00, 0xf4, 0x21, 0x00


	//----- nvinfo : EIATTR_KPARAM_INFO
	.align		4
.L_18:
        /*0018*/ 	.byte	0x04, 0x17
        /*001a*/ 	.short	(.L_20 - .L_19)
.L_19:
        /*001c*/ 	.word	0x00000000
        /*0020*/ 	.short	0x000c
        /*0022*/ 	.short	0x0040
        /*0024*/ 	.byte	0x00, 0xf4, 0x21, 0x00


	//----- nvinfo : EIATTR_KPARAM_INFO
	.align		4
.L_20:
        /*0028*/ 	.byte	0x04, 0x17
        /*002a*/ 	.short	(.L_22 - .L_21)
.L_21:
        /*002c*/ 	.word	0x00000000
        /*0030*/ 	.short	0x000b
        /*0032*/ 	.short	0x0038
        /*0034*/ 	.byte	0x00, 0xf0, 0x11, 0x00


	//----- nvinfo : EIATTR_KPARAM_INFO
	.align		4
.L_22:
        /*0038*/ 	.byte	0x04, 0x17
        /*003a*/ 	.short	(.L_24 - .L_23)
.L_23:
        /*003c*/ 	.word	0x00000000
        /*0040*/ 	.short	0x000a
        /*0042*/ 	.short	0x0034
        /*0044*/ 	.byte	0x00, 0xf0, 0x11, 0x00


	//----- nvinfo : EIATTR_KPARAM_INFO
	.align		4
.L_24:
        /*0048*/ 	.byte	0x04, 0x17
        /*004a*/ 	.short	(.L_26 - .L_25)
.L_25:
        /*004c*/ 	.word	0x00000000
        /*0050*/ 	.short	0x0009
        /*0052*/ 	.short	0x0030
        /*0054*/ 	.byte	0x00, 0xf0, 0x11, 0x00


	//----- nvinfo : EIATTR_KPARAM_INFO
	.align		4
.L_26:
        /*0058*/ 	.byte	0x04, 0x17
        /*005a*/ 	.short	(.L_28 - .L_27)
.L_27:
        /*005c*/ 	.word	0x00000000
        /*0060*/ 	.short	0x0008
        /*0062*/ 	.short	0x002c
        /*0064*/ 	.byte	0x00, 0xf0, 0x11, 0x00


	//----- nvinfo : EIATTR_KPARAM_INFO
	.align		4
.L_28:
        /*0068*/ 	.byte	0x04, 0x17
        /*006a*/ 	.short	(.L_30 - .L_29)
.L_29:
        /*006c*/ 	.word	0x00000000
        /*0070*/ 	.short	0x0007
        /*0072*/ 	.short	0x0028
        /*0074*/ 	.byte	0x00, 0xf0, 0x11, 0x00


	//----- nvinfo : EIATTR_KPARAM_INFO
	.align		4
.L_30:
        /*0078*/ 	.byte	0x04, 0x17
        /*007a*/ 	.short	(.L_32 - .L_31)
.L_31:
        /*007c*/ 	.word	0x00000000
        /*0080*/ 	.short	0x0006
        /*0082*/ 	.short	0x0024
        /*0084*/ 	.byte	0x00, 0xf0, 0x11, 0x00


	//----- nvinfo : EIATTR_KPARAM_INFO
	.align		4
.L_32:
        /*0088*/ 	.byte	0x04, 0x17
        /*008a*/ 	.short	(.L_34 - .L_33)
.L_33:
        /*008c*/ 	.word	0x00000000
        /*0090*/ 	.short	0x0005
        /*0092*/ 	.short	0x0020
        /*0094*/ 	.byte	0x00, 0xf0, 0x11, 0x00


	//----- nvinfo : EIATTR_KPARAM_INFO
	.align		4
.L_34:
        /*0098*/ 	.byte	0x04, 0x17
        /*009a*/ 	.short	(.L_36 - .L_35)
.L_35:
        /*009c*/ 	.word	0x00000000
        /*00a0*/ 	.short	0x0004
        /*00a2*/ 	.short	0x001c
        /*00a4*/ 	.byte	0x00, 0xf0, 0x11, 0x00


	//----- nvinfo : EIATTR_KPARAM_INFO
	.align		4
.L_36:
        /*00a8*/ 	.byte	0x04, 0x17
        /*00aa*/ 	.short	(.L_38 - .L_37)
.L_37:
        /*00ac*/ 	.word	0x00000000
        /*00b0*/ 	.short	0x0003
        /*00b2*/ 	.short	0x0018
        /*00b4*/ 	.byte	0x00, 0xf0, 0x11, 0x00


	//----- nvinfo : EIATTR_KPARAM_INFO
	.align		4
.L_38:
        /*00b8*/ 	.byte	0x04, 0x17
        /*00ba*/ 	.short	(.L_40 - .L_39)
.L_39:
        /*00bc*/ 	.word	0x00000000
        /*00c0*/ 	.short	0x0002
        /*00c2*/ 	.short	0x0010
        /*00c4*/ 	.byte	0x00, 0xf4, 0x21, 0x00


	//----- nvinfo : EIATTR_KPARAM_INFO
	.align		4
.L_40:
        /*00c8*/ 	.byte	0x04, 0x17
        /*00ca*/ 	.short	(.L_42 - .L_41)
.L_41:
        /*00cc*/ 	.word	0x00000000
        /*00d0*/ 	.short	0x0001
        /*00d2*/ 	.short	0x0008
        /*00d4*/ 	.byte	0x00, 0xf4, 0x21, 0x00


	//----- nvinfo : EIATTR_KPARAM_INFO
	.align		4
.L_42:
        /*00d8*/ 	.byte	0x04, 0x17
        /*00da*/ 	.short	(.L_44 - .L_43)
.L_43:
        /*00dc*/ 	.word	0x00000000
        /*00e0*/ 	.short	0x0000
        /*00e2*/ 	.short	0x0000
        /*00e4*/ 	.byte	0x00, 0xf4, 0x21, 0x00


	//----- nvinfo : EIATTR_AT_ENTRY_FRAGMENTS
	.align		4
.L_44:
        /*00e8*/ 	.byte	0x04, 0x4f
        /*00ea*/ 	.short	(.L_46 - .L_45)


	//   ....[0]....
.L_45:
        /*00ec*/ 	.word	0x00000004


	//----- nvinfo : EIATTR_RESERVED_SMEM_USED
	.align		4
.L_46:
        /*00f0*/ 	.byte	0x01, 0x41
	.zero		2


	//----- nvinfo : EIATTR_SPARSE_MMA_MASK
	.align		4
        /*00f4*/ 	.byte	0x03, 0x50
        /*00f6*/ 	.short	0x0000


	//----- nvinfo : EIATTR_TCGEN05_1CTA_USED
	.align		4
        /*00f8*/ 	.byte	0x01, 0x51
	.zero		2


	//----- nvinfo : EIATTR_MAXREG_COUNT
	.align		4
        /*00fc*/ 	.byte	0x03, 0x1b
        /*00fe*/ 	.short	0x00ff


	//----- nvinfo : EIATTR_NUM_BARRIERS
	.align		4
        /*0100*/ 	.byte	0x02, 0x4c
        /*0102*/ 	.byte	0x01
	.zero		1


	//----- nvinfo : EIATTR_ANNOTATIONS
	.align		4
        /*0104*/ 	.byte	0x04, 0x55
        /*0106*/ 	.short	(.L_48 - .L_47)


	//   ....[0]....
.L_47:
        /*0108*/ 	.word	0x00000001
        /*010c*/ 	.byte	0x90, 0x2e, 0x00, 0x00, 0x01, 0x00, 0x00, 0x00, 0xa0, 0x32, 0x00, 0x00, 0x01, 0x00, 0x00, 0x00
        /* <DEDUP_REMOVED lines=401> */
        /*1a2c*/ 	.byte	0x60, 0xc3, 0x01, 0x00


	//----- nvinfo : EIATTR_INT_WARP_WIDE_INSTR_OFFSETS
	.align		4
.L_48:
        /*1a30*/ 	.byte	0x04, 0x31
        /*1a32*/ 	.short	(.L_50 - .L_49)


	//   ....[0]....
.L_49:
        /*1a34*/ 	.word	0x00003b60


	//   ....[1]....
        /*1a38*/ 	.word	0x00003bc0


	//   ....[2]....
        /*1a3c*/ 	.word	0x00005160


	//   ....[3]....
        /*1a40*/ 	.word	0x0001c210


	//   ....[4]....
        /*1a44*/ 	.word	0x0001c260


	//----- nvinfo : EIATTR_COOP_GROUP_MASK_REGIDS
	.align		4
.L_50:
        /*1a48*/ 	.byte	0x04, 0x29
        /*1a4a*/ 	.short	(.L_52 - .L_51)


	//   ....[0]....
.L_51:
        /*1a4c*/ 	.word	0xffffffff


	//   ....[1]....
        /*1a50*/ 	.word	0xffffffff


	//   ....[2]....
        /*1a54*/ 	.word	0xffffffff


	//   ....[3]....
        /*1a58*/ 	.word	0xffffffff


	//----- nvinfo : EIATTR_COOP_GROUP_INSTR_OFFSETS
	.align		4
.L_52:
        /*1a5c*/ 	.byte	0x04, 0x28
        /*1a5e*/ 	.short	(.L_54 - .L_53)


	//   ....[0]....
.L_53:
        /*1a60*/ 	.word	0x00000080


	//   ....[1]....
        /*1a64*/ 	.word	0x00000340


	//   ....[2]....
        /*1a68*/ 	.word	0x0001c0a0


	//   ....[3]....
        /*1a6c*/ 	.word	0x0001c310


	//----- nvinfo : EIATTR_VRC_CTA_INIT_COUNT
	.align		4
.L_54:
        /*1a70*/ 	.byte	0x02, 0x4a
        /*1a72*/ 	.byte	0x80
	.zero		1


	//----- nvinfo : EIATTR_MBARRIER_INSTR_OFFSETS
	.align		4
        /*1a74*/ 	.byte	0x04, 0x39
        /*1a76*/ 	.short	(.L_56 - .L_55)


	//   ....[0]....
.L_55:
        /*1a78*/ 	.word	0x00003da0
        /*1a7c*/ 	.word	0x000000ff
        /*1a80*/ 	.word	0x00000000
        /*1a84*/ 	.short	0x0100
        /*1a86*/ 	.byte	0x0b
	.zero		1


	//   ....[1]....
        /*1a88*/ 	.word	0x000051a0
        /*1a8c*/ 	.word	0x000000ff
        /*1a90*/ 	.word	0x00010008
        /*1a94*/ 	.short	0x0100
        /*1a96*/ 	.byte	0x09
	.zero		1


	//   ....[2]....
        /*1a98*/ 	.word	0x000079e0
        /*1a9c*/ 	.word	0x000000ff
        /*1aa0*/ 	.word	0x00000000
        /*1aa4*/ 	.short	0x010a
        /*1aa6*/ 	.byte	0x0b
	.zero		1


	//   ....[3]....
        /*1aa8*/ 	.word	0x0000b100
        /*1aac*/ 	.word	0x000000ff
        /*1ab0*/ 	.word	0x00000000
        /*1ab4*/ 	.short	0x010a
        /*1ab6*/ 	.byte	0x0b
	.zero		1


	//   ....[4]....
        /*1ab8*/ 	.word	0x0000b1d0
        /*1abc*/ 	.word	0x000000ff
        /*1ac0*/ 	.word	0x00010000
        /*1ac4*/ 	.short	0x0108
        /*1ac6*/ 	.byte	0x09
	.zero		1


	//   ....[5]....
        /*1ac8*/ 	.word	0x0000b3e0
        /*1acc*/ 	.word	0x000000ff
        /*1ad0*/ 	.word	0x00010008
        /*1ad4*/ 	.short	0x0108
        /*1ad6*/ 	.byte	0x09
	.zero		1


	//   ....[6]....
        /*1ad8*/ 	.word	0x0001c350
        /*1adc*/ 	.word	0x000000ff
        /*1ae0*/ 	.word	0x00000000
        /*1ae4*/ 	.short	0x010a
        /*1ae6*/ 	.byte	0x0b
	.zero		1


	//   ....[7]....
        /*1ae8*/ 	.word	0x0001c390
        /*1aec*/ 	.word	0x000000ff
        /*1af0*/ 	.word	0x00000000
        /*1af4*/ 	.short	0x010a
        /*1af6*/ 	.byte	0x0b
	.zero		1


	//----- nvinfo : EIATTR_NUM_MBARRIERS
	.align		4
.L_56:
        /*1af8*/ 	.byte	0x03, 0x38
        /*1afa*/ 	.short	0x0002


	//----- nvinfo : EIATTR_EXIT_INSTR_OFFSETS
	.align		4
        /*1afc*/ 	.byte	0x04, 0x1c
        /*1afe*/ 	.short	(.L_58 - .L_57)


	//   ....[0]....
.L_57:
        /*1b00*/ 	.word	0x0001c320


	//----- nvinfo : EIATTR_REQNTID
	.align		4
.L_58:
        /*1b04*/ 	.byte	0x04, 0x10
        /*1b06*/ 	.short	(.L_60 - .L_59)
.L_59:
        /*1b08*/ 	.word	0x00000080
        /*1b0c*/ 	.word	0x00000001
        /*1b10*/ 	.word	0x00000001


	//----- nvinfo : EIATTR_CRS_STACK_SIZE
	.align		4
.L_60:
        /*1b14*/ 	.byte	0x04, 0x1e
        /*1b16*/ 	.short	(.L_62 - .L_61)
.L_61:
        /*1b18*/ 	.word	0x00000000


	//----- nvinfo : EIATTR_CBANK_PARAM_SIZE
	.align		4
.L_62:
        /*1b1c*/ 	.byte	0x03, 0x19
        /*1b1e*/ 	.short	0x0050


	//----- nvinfo : EIATTR_PARAM_CBANK
	.align		4
        /*1b20*/ 	.byte	0x04, 0x0a
        /*1b22*/ 	.short	(.L_64 - .L_63)
	.align		4
.L_63:
        /*1b24*/ 	.word	index@(.nv.constant0.matmul_kernel)
        /*1b28*/ 	.short	0x0380
        /*1b2a*/ 	.short	0x0050


	//----- nvinfo : EIATTR_SW_WAR
	.align		4
.L_64:
        /*1b2c*/ 	.byte	0x04, 0x36
        /*1b2e*/ 	.short	(.L_66 - .L_65)
.L_65:
        /*1b30*/ 	.word	0x00000008
.L_66:


//--------------------- .nv.compat                --------------------------
	.section	.nv.compat,"",@"SHT_CUDA_COMPAT_INFO"
	.align	4
        /*0000*/ 	.byte	0x02, 0x02, 0x02, 0x00, 0x02, 0x05, 0x05, 0x00, 0x02, 0x03, 0x00, 0x00, 0x02, 0x06, 0x01, 0x00


//--------------------- .nv.callgraph             --------------------------
	.section	.nv.callgraph,"",@"SHT_CUDA_CALLGRAPH"
	.align	4
	.sectionentsize	8
	.align		4
        /*0000*/ 	.word	0x00000000
	.align		4
        /*0004*/ 	.word	0xffffffff
	.align		4
        /*0008*/ 	.word	0x00000000
	.align		4
        /*000c*/ 	.word	0xfffffffe
	.align		4
        /*0010*/ 	.word	0x00000000
	.align		4
        /*0014*/ 	.word	0xfffffffd
	.align		4
        /*0018*/ 	.word	0x00000000
	.align		4
        /*001c*/ 	.word	0xfffffffc


//--------------------- .text.matmul_kernel       --------------------------
	.section	.text.matmul_kernel,"ax",@progbits
	.align	128
        .global         matmul_kernel
        .type           matmul_kernel,@function
        .size           matmul_kernel,(.L_x_20 - matmul_kernel)
        .other          matmul_kernel,@"STO_CUDA_ENTRY STV_DEFAULT"
matmul_kernel:
.text.matmul_kernel:
[----:B------:R-:W0:Y:S01]  /*0000*/  LDC R1, c[0x0][0x37c] ;  /* 0x0000df00ff017b82 */ /* 0x000e220000000800 */
[----:B------:R-:W1:Y:S01]  /*0010*/  S2R R248, SR_TID.X ;  /* 0x0000000000f87919 */ /* 0x000e620000002100 */
[----:B0-----:R-:W-:Y:S01]  /*0020*/  VIADD R1, R1, 0xfffffc20 ;  /* 0xfffffc2001017836 */ /* 0x001fe20000000000 */
[----:B------:R-:W0:Y:S01]  /*0030*/  LDCU.64 UR22, c[0x0][0x358] ;  /* 0x00006b00ff1677ac */ /* 0x000e220008000a00 */
[----:B-1----:R-:W-:-:S13]  /*0040*/  ISETP.GE.U32.AND P0, PT, R248, 0x20, PT ;  /* 0x00000020f800780c */ /* 0x002fda0003f06070 */
[----:B------:R-:W-:Y:S02]  /*0050*/  VOTEU.ANY UP0, P0 ;  /* 0x0000000000ff7886 */ /* 0x000fe40000000100 */
[----:B------:R-:W-:Y:S05]  /*0060*/  BRA.U UP0, `(.L_x_0) ;  /* 0x0000000100b87547 */ /* 0x000fea000b800000 */
[----:B------:R-:W1:Y:S01]  /*0070*/  S2UR UR6, SR_CgaCtaId ;  /* 0x00000000000679c3 */ /* 0x000e620000008800 */
[----:B------:R-:W-:Y:S01]  /*0080*/  NOP ;  /* 0x0000000000007918 */ /* 0x000fe20000000000 */
[----:B------:R-:W-:Y:S02]  /*0090*/  UMOV UR4, 0x40 ;  /* 0x0000004000047882 */ /* 0x000fe40000000000 */
[----:B-1----:R-:W-:-:S09]  /*00a0*/  ULEA UR4, UR6, UR4, 0x18 ;  /* 0x0000000406047291 */ /* 0x002fd2000f8ec0ff */
[----:B------:R-:W1:Y:S01]  /*00b0*/  LDS.U8 R0, [UR4] ;  /* 0x00000004ff007984 */ /* 0x000e620008000000 */
[----:B------:R-:W-:Y:S02]  /*00c0*/  UMOV UR4, 0x400 ;  /* 0x0000040000047882 */ /* 0x000fe40000000000 */
[----:B------:R-:W-:Y:S01]  /*00d0*/  ULEA UR4, UR6, UR4, 0x18 ;  /* 0x0000000406047291 */ /* 0x000fe2000f8ec0ff */
[----:B-1----:R-:W-:-:S13]  /*00e0*/  ISETP.NE.AND P0, PT, R0, RZ, PT ;  /* 0x000000ff0000720c */ /* 0x002fda0003f05270 */
[----:B------:R-:W-:Y:S05]  /*00f0*/  @P0 BRA `(.L_x_1) ;  /* 0x00000000007c0947 */ /* 0x000fea0003800000 */
[----:B------:R-:W-:-:S13]  /*0100*/  ELECT P0, URZ, PT ;  /* 0x0000000000ff782f */ /* 0x000fda0003800000 */
[----:B------:R-:W-:Y:S05]  /*0110*/  @!P0 BRA `(.L_x_2) ;  /* 0x0000000000848947 */ /* 0x000fea0003800000 */
[----:B------:R-:W-:Y:S01]  /*0120*/  UMOV UR5, 0x10 ;  /* 0x0000001000057882 */ /* 0x000fe20000000000 */
[----:B------:R-:W-:Y:S02]  /*0130*/  IMAD.MOV.U32 R4, RZ, RZ, 0x1 ;  /* 0x00000001ff047424 */ /* 0x000fe400078e00ff */
[----:B------:R-:W-:Y:S02]  /*0140*/  IMAD.MOV.U32 R5, RZ, RZ, 0xffff ;  /* 0x0000ffffff057424 */ /* 0x000fe400078e00ff */
[----:B------:R-:W-:Y:S04]  /*0150*/  DEPBAR.LE SB1, 0x36 ;  /* 0x00009d800000791a */ /* 0x000fe80000000000 */
[----:B------:R-:W1:Y:S02]  /*0160*/  UTCATOMSWS.FIND_AND_SET.ALIGN UP1, UR5, UR5 ;  /* 0x00000005000575e3 */ /* 0x000e640008020800 */
[----:B-1----:R-:W-:-:S04]  /*0170*/  PLOP3.LUT P0, PT, PT, PT, UP1, 0x80, 0x8 ;  /* 0x000000000008781c */ /* 0x002fc80003f0f018 */
[----:B------:R-:W-:-:S04]  /*0180*/  SEL R0, RZ, 0xffffffff, !P0 ;  /* 0xffffffffff007807 */ /* 0x000fc80004000000 */
[----:B------:R-:W-:Y:S01]  /*0190*/  ISETP.NE.AND P0, PT, R0, RZ, PT ;  /* 0x000000ff0000720c */ /* 0x000fe20003f05270 */
[----:B------:R-:W-:-:S12]  /*01a0*/  IMAD.U32 R0, RZ, RZ, UR5 ;  /* 0x00000005ff007e24 */ /* 0x000fd8000f8e00ff */
[----:B------:R-:W-:Y:S05]  /*01b0*/  @P0 BRA `(.L_x_3) ;  /* 0x0000000000240947 */ /* 0x000fea0003800000 */
.L_x_4:
[----:B------:R-:W-:Y:S05]  /*01c0*/  NANOSLEEP 0x64 ;  /* 0x000000640000795d */ /* 0x000fea0003800000 */
[----:B------:R-:W-:-:S05]  /*01d0*/  UMOV UR5, 0x10 ;  /* 0x0000001000057882 */ /* 0x000fca0000000000 */
[----:B------:R-:W-:Y:S04]  /*01e0*/  DEPBAR.LE SB1, 0x36 ;  /* 0x00009d800000791a */ /* 0x000fe80000000000 */
[----:B------:R-:W1:Y:S02]  /*01f0*/  UTCATOMSWS.FIND_AND_SET.ALIGN UP1, UR5, UR5 ;  /* 0x00000005000575e3 */ /* 0x000e640008020800 */
[----:B-1----:R-:W-:-:S04]  /*0200*/  PLOP3.LUT P0, PT, PT, PT, UP1, 0x80, 0x8 ;  /* 0x000000000008781c */ /* 0x002fc80003f0f018 */
[----:B------:R-:W-:-:S04]  /*0210*/  SEL R0, RZ, 0xffffffff, !P0 ;  /* 0xffffffffff007807 */ /* 0x000fc80004000000 */
[----:B------:R-:W-:Y:S01]  /*0220*/  ISETP.NE.AND P0, PT, R0, RZ, PT ;  /* 0x000000ff0000720c */ /* 0x000fe20003f05270 */
[----:B------:R-:W-:-:S12]  /*0230*/  IMAD.U32 R0, RZ, RZ, UR5 ;  /* 0x00000005ff007e24 */ /* 0x000fd8000f8e00ff */
[----:B------:R-:W-:Y:S05]  /*0240*/  @!P0 BRA `(.L_x_4) ;  /* 0xfffffffc00dc8947 */ /* 0x000fea000383ffff */
.L_x_3:
[C---:B------:R-:W-:Y:S01]  /*0250*/  VIADD R3, R0.reuse, 0x10 ;  /* 0x0000001000037836 */ /* 0x040fe20000000000 */
[----:B------:R-:W-:Y:S01]  /*0260*/  UMOV UR5, 0x50 ;  /* 0x0000005000057882 */ /* 0x000fe20000000000 */
[----:B------:R-:W-:Y:S01]  /*0270*/  SHF.L.U32 R2, R5, R0, RZ ;  /* 0x0000000005027219 */ /* 0x000fe200000006ff */
[----:B------:R-:W-:Y:S01]  /*0280*/  ULEA UR5, UR6, UR5, 0x18 ;  /* 0x0000000506057291 */ /* 0x000fe2000f8ec0ff */
[----:B------:R-:W-:Y:S01]  /*0290*/  IMAD.SHL.U32 R0, R0, 0x20, RZ ;  /* 0x0000002000007824 */ /* 0x000fe200078e00ff */
[----:B------:R-:W-:-:S04]  /*02a0*/  SHF.L.U32 R3, R4, R3, RZ ;  /* 0x0000000304037219 */ /* 0x000fc800000006ff */
[----:B------:R-:W-:-:S05]  /*02b0*/  LOP3.LUT R2, R3, R2, RZ, 0xfc, !PT ;  /* 0x0000000203027212 */ /* 0x000fca00078efcff */
[----:B------:R1:W-:Y:S04]  /*02c0*/  ATOMS.OR RZ, [UR5], R2 ;  /* 0x00000002ffff798c */ /* 0x0003e8000b000005 */
[----:B------:R1:W-:Y:S01]  /*02d0*/  STS [UR4], R0 ;  /* 0x00000000ff007988 */ /* 0x0003e20008000804 */
[----:B------:R-:W-:Y:S05]  /*02e0*/  BRA `(.L_x_2) ;  /* 0x0000000000107947 */ /* 0x000fea0003800000 */
.L_x_1:
[----:B------:R-:W-:Y:S01]  /*02f0*/  IMAD.MOV.U32 R0, RZ, RZ, -0x1 ;  /* 0xffffffffff007424 */ /* 0x000fe200078e00ff */
[----:B------:R-:W-:-:S04]  /*0300*/  MOV R2, 0x330 ;  /* 0x0000033000027802 */ /* 0x000fc80000000f00 */
[----:B------:R1:W-:Y:S03]  /*0310*/  STS [UR4], R0 ;  /* 0x00000000ff007988 */ /* 0x0003e60008000804 */
[----:B01----:R-:W-:Y:S05]  /*0320*/  CALL.REL.NOINC `($__internal_1_$__cuda_sm10x_tcgen05_guardrail_trap_phase_invalid_during_alloc) ;  /* 0x000001c000307944 */ /* 0x003fea0003c00000 */
.L_x_2:
[----:B------:R-:W-:Y:S05]  /*0330*/  WARPSYNC.ALL ;  /* 0x0000000000007948 */ /* 0x000fea0003800000 */
[----:B------:R-:W-:Y:S01]  /*0340*/  NOP ;  /* 0x0000000000007918 */ /* 0x000fe20000000000 */
.L_x_0:
[----:B------:R-:W2:Y:S01]  /*0350*/  LDC.64 R174, c[0x0][0x398] ;  /* 0x0000e600ffae7b82 */ /* 0x000ea20000000a00 */
[----:B------:R-:W3:Y:S01]  /*0360*/  S2R R5, SR_CTAID.X ;  /* 0x0000000000057919 */ /* 0x000ee20000002500 */
[----:B------:R-:W-:Y:S01]  /*0370*/  UMOV UR9, 0x400 ;  /* 0x0000040000097882 */ /* 0x000fe20000000000 */
[----:B------:R-:W4:Y:S05]  /*0380*/  LDCU.128 UR12, c[0x0][0x380] ;  /* 0x00007000ff0c77ac */ /* 0x000f2a0008000c00 */
[----:B------:R-:W5:Y:S08]  /*0390*/  S2UR UR4, SR_CgaCtaId ;  /* 0x00000000000479c3 */ /* 0x000f700000008800 */
[----:B------:R-:W1:Y:S02]  /*03a0*/  LDC.64 R250, c[0x0][0x3a0] ;  /* 0x0000e800fffa7b82 */ /* 0x000e640000000a00 */
[----:B-12---:R-:W-:-:S05]  /*03b0*/  VIADD R0, R175, 0xff ;  /* 0x000000ffaf007836 */ /* 0x006fca0000000000 */
[----:B------:R-:W-:Y:S01]  /*03c0*/  SHF.R.S32.HI R3, RZ, 0x1f, R0 ;  /* 0x0000001fff037819 */ /* 0x000fe20000011400 */
[----:B-----5:R-:W-:-:S03]  /*03d0*/  ULEA UR9, UR4, UR9, 0x18 ;  /* 0x0000000904097291 */ /* 0x020fc6000f8ec0ff */
[----:B------:R-:W-:Y:S02]  /*03e0*/  LEA.HI R3, R3, R0, RZ, 0x8 ;  /* 0x0000000003037211 */ /* 0x000fe400078f40ff */
[----:B---3--:R-:W-:Y:S02]  /*03f0*/  IABS R8, R5 ;  /* 0x0000000500087213 */ /* 0x008fe40000000000 */
[----:B------:R-:W-:-:S05]  /*0400*/  SHF.R.S32.HI R3, RZ, 0x8, R3 ;  /* 0x00000008ff037819 */ /* 0x000fca0000011403 */
[----:B------:R-:W-:-:S05]  /*0410*/  IMAD.SHL.U32 R4, R3, 0x4, RZ ;  /* 0x0000000403047824 */ /* 0x000fca00078e00ff */
[-C--:B------:R-:W-:Y:S02]  /*0420*/  IABS R7, R4.reuse ;  /* 0x0000000400077213 */ /* 0x080fe40000000000 */
[----:B------:R-:W-:Y:S02]  /*0430*/  IABS R10, R4 ;  /* 0x00000004000a7213 */ /* 0x000fe40000000000 */
[----:B------:R-:W1:Y:S08]  /*0440*/  I2F.RP R0, R7 ;  /* 0x0000000700007306 */ /* 0x000e700000209400 */
[----:B-1----:R-:W1:Y:S02]  /*0450*/  MUFU.RCP R0, R0 ;  /* 0x0000000000007308 */ /* 0x002e640000001000 */
[----:B-1----:R-:W-:-:S02]  /*0460*/  VIADD R2, R0, 0xffffffe ;  /* 0x0ffffffe00027836 */ /* 0x002fc40000000000 */
[----:B------:R-:W-:-:S04]  /*0470*/  IMAD.MOV R0, RZ, RZ, -R10 ;  /* 0x000000ffff007224 */ /* 0x000fc800078e0a0a */
[----:B------:R1:W2:Y:S02]  /*0480*/  F2I.FTZ.U32.TRUNC.NTZ R3, R2 ;  /* 0x0000000200037305 */ /* 0x0002a4000021f000 */
[----:B-1----:R-:W-:Y:S02]  /*0490*/  IMAD.MOV.U32 R2, RZ, RZ, RZ ;  /* 0x000000ffff027224 */ /* 0x002fe400078e00ff */
[----:B--2---:R-:W-:-:S04]  /*04a0*/  IMAD.MOV R6, RZ, RZ, -R3 ;  /* 0x000000ffff067224 */ /* 0x004fc800078e0a03 */
[----:B------:R-:W-:Y:S02]  /*04b0*/  IMAD R9, R6, R7, RZ ;  /* 0x0000000706097224 */ /* 0x000fe400078e02ff */
[----:B------:R-:W-:Y:S02]  /*04c0*/  IMAD.MOV.U32 R6, RZ, RZ, R8 ;  /* 0x000000ffff067224 */ /* 0x000fe400078e0008 */
[----:B------:R-:W-:-:S06]  /*04d0*/  IMAD.HI.U32 R3, R3, R9, R2 ;  /* 0x0000000903037227 */ /* 0x000fcc00078e0002 */
[----:B------:R-:W-:-:S04]  /*04e0*/  IMAD.HI.U32 R3, R3, R6, RZ ;  /* 0x0000000603037227 */ /* 0x000fc800078e00ff */
[----:B------:R-:W-:Y:S01]  /*04f0*/  IMAD R0, R3, R0, R6 ;  /* 0x0000000003007224 */ /* 0x000fe200078e0206 */
[----:B------:R-:W-:Y:S04]  /*0500*/  BAR.SYNC.DEFER_BLOCKING 0x0 ;  /* 0x0000000000007b1d */ /* 0x000fe80000010000 */
[----:B------:R-:W-:-:S13]  /*0510*/  ISETP.GT.U32.AND P1, PT, R7, R0, PT ;  /* 0x000000000700720c */ /* 0x000fda0003f24070 */
[----:B------:R-:W-:Y:S02]  /*0520*/  @!P1 IMAD.IADD R0, R0, 0x1, -R7 ;  /* 0x0000000100009824 */ /* 0x000fe400078e0a07 */
[----:B------:R-:W-:Y:S01]  /*0530*/  @!P1 VIADD R3, R3, 0x1 ;  /* 0x0000000103039836 */ /* 0x000fe20000000000 */
[----:B------:R-:W-:Y:S02]  /*0540*/  ISETP.NE.AND P1, PT, R4, RZ, PT ;  /* 0x000000ff0400720c */ /* 0x000fe40003f25270 */
[----:B------:R-:W-:Y:S02]  /*0550*/  ISETP.GE.U32.AND P0, PT, R0, R7, PT ;  /* 0x000000070000720c */ /* 0x000fe40003f06070 */
[----:B------:R-:W-:-:S04]  /*0560*/  LOP3.LUT R0, R5, R4, RZ, 0x3c, !PT ;  /* 0x0000000405007212 */ /* 0x000fc800078e3cff */
[----:B------:R-:W-:Y:S01]  /*0570*/  ISETP.GE.AND P2, PT, R0, RZ, PT ;  /* 0x000000ff0000720c */ /* 0x000fe20003f46270 */
[----:B------:R-:W-:-:S06]  /*0580*/  VIADD R0, R174, 0xff ;  /* 0x000000ffae007836 */ /* 0x000fcc0000000000 */
[----:B------:R-:W-:-:S04]  /*0590*/  @P0 VIADD R3, R3, 0x1 ;  /* 0x0000000103030836 */ /* 0x000fc80000000000 */
[----:B------:R-:W-:Y:S01]  /*05a0*/  IMAD.MOV.U32 R2, RZ, RZ, R3 ;  /* 0x000000ffff027224 */ /* 0x000fe200078e0003 */
[----:B------:R-:W-:-:S03]  /*05b0*/  SHF.R.S32.HI R3, RZ, 0x1f, R0 ;  /* 0x0000001fff037819 */ /* 0x000fc60000011400 */
[----:B------:R-:W-:Y:S01]  /*05c0*/  @!P2 IMAD.MOV R2, RZ, RZ, -R2 ;  /* 0x000000ffff02a224 */ /* 0x000fe200078e0a02 */
[----:B------:R-:W-:Y:S02]  /*05d0*/  @!P1 LOP3.LUT R2, RZ, R4, RZ, 0x33, !PT ;  /* 0x00000004ff029212 */ /* 0x000fe400078e33ff */
[----:B------:R-:W-:-:S03]  /*05e0*/  LEA.HI R3, R3, R0, RZ, 0x8 ;  /* 0x0000000003037211 */ /* 0x000fc600078f40ff */
[----:B------:R-:W-:Y:S02]  /*05f0*/  IMAD.SHL.U32 R10, R2, 0x4, RZ ;  /* 0x00000004020a7824 */ /* 0x000fe400078e00ff */
[----:B------:R-:W-:-:S03]  /*0600*/  IMAD.MOV R2, RZ, RZ, -R2 ;  /* 0x000000ffff027224 */ /* 0x000fc600078e0a02 */
[----:B------:R-:W-:Y:S01]  /*0610*/  LEA.HI.SX32 R3, R3, -R10, 0x18 ;  /* 0x8000000a03037211 */ /* 0x000fe200078fc2ff */
[----:B------:R-:W-:Y:S02]  /*0620*/  IMAD R12, R4, R2, R5 ;  /* 0x00000002040c7224 */ /* 0x000fe400078e0205 */
[----:B------:R-:W-:Y:S01]  /*0630*/  IMAD.MOV.U32 R2, RZ, RZ, RZ ;  /* 0x000000ffff027224 */ /* 0x000fe200078e00ff */
[----:B------:R-:W-:Y:S02]  /*0640*/  VIMNMX R11, PT, PT, R3, 0x4, PT ;  /* 0x00000004030b7848 */ /* 0x000fe40003fe0100 */
[----:B------:R-:W-:Y:S02]  /*0650*/  IABS R9, R12 ;  /* 0x0000000c00097213 */ /* 0x000fe40000000000 */
[-C--:B------:R-:W-:Y:S02]  /*0660*/  IABS R6, R11.reuse ;  /* 0x0000000b00067213 */ /* 0x080fe40000000000 */
[----:B------:R-:W-:-:S02]  /*0670*/  IABS R4, R11 ;  /* 0x0000000b00047213 */ /* 0x000fc40000000000 */
[----:B------:R-:W1:Y:S08]  /*0680*/  I2F.RP R0, R6 ;  /* 0x0000000600007306 */ /* 0x000e700000209400 */
[----:B-1----:R-:W1:Y:S02]  /*0690*/  MUFU.RCP R0, R0 ;  /* 0x0000000000007308 */ /* 0x002e640000001000 */
[----:B-1----:R-:W-:Y:S01]  /*06a0*/  VIADD R3, R0, 0xffffffe ;  /* 0x0ffffffe00037836 */ /* 0x002fe20000000000 */
[----:B------:R-:W-:-:S05]  /*06b0*/  IABS R0, R174 ;  /* 0x000000ae00007213 */ /* 0x000fca0000000000 */
[----:B------:R-:W1:Y:S02]  /*06c0*/  F2I.FTZ.U32.TRUNC.NTZ R3, R3 ;  /* 0x0000000300037305 */ /* 0x000e64000021f000 */
[----:B-1----:R-:W-:-:S04]  /*06d0*/  IMAD.MOV R7, RZ, RZ, -R3 ;  /* 0x000000ffff077224 */ /* 0x002fc800078e0a03 */
[----:B------:R-:W-:Y:S01]  /*06e0*/  IMAD.MOV.U32 R5, RZ, RZ, R7 ;  /* 0x000000ffff057224 */ /* 0x000fe200078e0007 */
[----:B------:R-:W-:-:S03]  /*06f0*/  IABS R7, R175 ;  /* 0x000000af00077213 */ /* 0x000fc60000000000 */
[----:B------:R-:W-:-:S04]  /*0700*/  IMAD R5, R5, R6, RZ ;  /* 0x0000000605057224 */ /* 0x000fc800078e02ff */
[----:B------:R-:W-:Y:S02]  /*0710*/  IMAD.HI.U32 R2, R3, R5, R2 ;  /* 0x0000000503027227 */ /* 0x000fe400078e0002 */
[----:B------:R-:W1:Y:S02]  /*0720*/  I2F.RP R5, R7 ;  /* 0x0000000700057306 */ /* 0x000e640000209400 */
[----:B------:R-:W-:Y:S02]  /*0730*/  IMAD.MOV R3, RZ, RZ, -R4 ;  /* 0x000000ffff037224 */ /* 0x000fe400078e0a04 */
[----:B------:R-:W-:-:S04]  /*0740*/  IMAD.HI.U32 R2, R2, R9, RZ ;  /* 0x0000000902027227 */ /* 0x000fc800078e00ff */
[----:B------:R-:W-:Y:S01]  /*0750*/  IMAD R3, R2, R3, R9 ;  /* 0x0000000302037224 */ /* 0x000fe200078e0209 */
[----:B------:R-:W2:Y:S04]  /*0760*/  I2F.RP R4, R0 ;  /* 0x0000000000047306 */ /* 0x000ea80000209400 */
[----:B------:R-:W-:-:S04]  /*0770*/  ISETP.GT.U32.AND P1, PT, R6, R3, PT ;  /* 0x000000030600720c */ /* 0x000fc80003f24070 */
[----:B-1----:R-:W1:Y:S08]  /*0780*/  MUFU.RCP R5, R5 ;  /* 0x0000000500057308 */ /* 0x002e700000001000 */
[----:B--2---:R-:W2:Y:S01]  /*0790*/  MUFU.RCP R4, R4 ;  /* 0x0000000400047308 */ /* 0x004ea20000001000 */
[----:B------:R-:W-:Y:S02]  /*07a0*/  @!P1 IMAD.IADD R3, R3, 0x1, -R6 ;  /* 0x0000000103039824 */ /* 0x000fe400078e0a06 */
[----:B------:R-:W-:Y:S01]  /*07b0*/  @!P1 VIADD R2, R2, 0x1 ;  /* 0x0000000102029836 */ /* 0x000fe20000000000 */
[----:B------:R-:W-:-:S02]  /*07c0*/  ISETP.NE.AND P1, PT, R11, RZ, PT ;  /* 0x000000ff0b00720c */ /* 0x000fc40003f25270 */
[----:B------:R-:W-:Y:S02]  /*07d0*/  ISETP.GE.U32.AND P0, PT, R3, R6, PT ;  /* 0x000000060300720c */ /* 0x000fe40003f06070 */
[----:B------:R-:W-:-:S04]  /*07e0*/  LOP3.LUT R3, R12, R11, RZ, 0x3c, !PT ;  /* 0x0000000b0c037212 */ /* 0x000fc800078e3cff */
[----:B------:R-:W-:Y:S01]  /*07f0*/  ISETP.GE.AND P2, PT, R3, RZ, PT ;  /* 0x000000ff0300720c */ /* 0x000fe20003f46270 */
[----:B-1----:R-:W-:Y:S01]  /*0800*/  VIADD R3, R5, 0xffffffe ;  /* 0x0ffffffe05037836 */ /* 0x002fe20000000000 */
[----:B------:R-:W-:Y:S01]  /*0810*/  SHF.R.U32.HI R5, RZ, 0x5, R248 ;  /* 0x00000005ff057819 */ /* 0x000fe200000116f8 */
[----:B--2---:R-:W-:-:S03]  /*0820*/  VIADD R4, R4, 0xffffffe ;  /* 0x0ffffffe04047836 */ /* 0x004fc60000000000 */
[----:B------:R-:W-:Y:S01]  /*0830*/  SGXT.U32 R5, R5, 0x2 ;  /* 0x000000020505781a */ /* 0x000fe20000000000 */
[----:B------:R-:W-:Y:S01]  /*0840*/  @P0 VIADD R2, R2, 0x1 ;  /* 0x0000000102020836 */ /* 0x000fe20000000000 */
[----:B------:R-:W1:Y:S03]  /*0850*/  F2I.FTZ.U32.TRUNC.NTZ R3, R3 ;  /* 0x0000000300037305 */ /* 0x000e66000021f000 */
[----:B------:R-:W-:-:S04]  /*0860*/  IMAD.MOV.U32 R8, RZ, RZ, R2 ;  /* 0x000000ffff087224 */ /* 0x000fc800078e0002 */
[----:B------:R-:W-:Y:S01]  /*0870*/  @!P2 IMAD.MOV R8, RZ, RZ, -R8 ;  /* 0x000000ffff08a224 */ /* 0x000fe200078e0a08 */
[----:B------:R-:W-:Y:S01]  /*0880*/  @!P1 LOP3.LUT R8, RZ, R11, RZ, 0x33, !PT ;  /* 0x0000000bff089212 */ /* 0x000fe200078e33ff */
[----:B------:R2:W3:Y:S04]  /*0890*/  F2I.FTZ.U32.TRUNC.NTZ R9, R4 ;  /* 0x0000000400097305 */ /* 0x0004e8000021f000 */
[----:B------:R-:W-:Y:S02]  /*08a0*/  IMAD.SHL.U32 R252, R8, 0x100, RZ ;  /* 0x0000010008fc7824 */ /* 0x000fe400078e00ff */
[----:B-1----:R-:W-:-:S03]  /*08b0*/  IMAD.MOV R2, RZ, RZ, -R3 ;  /* 0x000000ffff027224 */ /* 0x002fc600078e0a03 */
[----:B------:R-:W-:Y:S01]  /*08c0*/  LOP3.LUT R216, R252, R5, RZ, 0xfc, !PT ;  /* 0x00000005fcd87212 */ /* 0x000fe200078efcff */
[----:B------:R-:W-:Y:S02]  /*08d0*/  IMAD R5, R2, R7, RZ ;  /* 0x0000000702057224 */ /* 0x000fe400078e02ff */
[----:B------:R-:W-:Y:S01]  /*08e0*/  IMAD.MOV.U32 R2, RZ, RZ, RZ ;  /* 0x000000ffff027224 */ /* 0x000fe200078e00ff */
[C---:B------:R-:W-:Y:S01]  /*08f0*/  LOP3.LUT R13, R216.reuse, 0x8, RZ, 0xfc, !PT ;  /* 0x00000008d80d7812 */ /* 0x040fe200078efcff */
[----:B--2---:R-:W-:Y:S01]  /*0900*/  IMAD.MOV R4, RZ, RZ, -R8 ;  /* 0x000000ffff047224 */ /* 0x004fe200078e0a08 */
[----:B------:R-:W-:Y:S01]  /*0910*/  LOP3.LUT R15, R216, 0x4, RZ, 0xfc, !PT ;  /* 0x00000004d80f7812 */ /* 0x000fe200078efcff */
[----:B------:R-:W-:Y:S01]  /*0920*/  IMAD.HI.U32 R6, R3, R5, R2 ;  /* 0x0000000503067227 */ /* 0x000fe200078e0002 */
[----:B------:R-:W-:Y:S02]  /*0930*/  IABS R150, R13 ;  /* 0x0000000d00967213 */ /* 0x000fe40000000000 */
[----:B------:R-:W-:Y:S01]  /*0940*/  IABS R149, R15 ;  /* 0x0000000f00957213 */ /* 0x000fe20000000000 */
[----:B---3--:R-:W-:Y:S01]  /*0950*/  IMAD.MOV R14, RZ, RZ, -R9 ;  /* 0x000000ffff0e7224 */ /* 0x008fe200078e0a09 */
[----:B------:R-:W-:Y:S01]  /*0960*/  SHF.R.U32.HI R5, RZ, 0x5, R248 ;  /* 0x00000005ff057819 */ /* 0x000fe200000116f8 */
[----:B------:R-:W-:Y:S01]  /*0970*/  IMAD.HI.U32 R3, R6, R150, RZ ;  /* 0x0000009606037227 */ /* 0x000fe200078e00ff */
[----:B------:R-:W-:-:S02]  /*0980*/  ISETP.GE.AND P3, PT, R15, RZ, PT ;  /* 0x000000ff0f00720c */ /* 0x000fc40003f66270 */
[----:B------:R-:W-:Y:S01]  /*0990*/  R2UR UR6, R5 ;  /* 0x00000000050672ca */ /* 0x000fe200000e0000 */
[----:B------:R-:W-:Y:S01]  /*09a0*/  IMAD.HI.U32 R2, R6, R149, RZ ;  /* 0x0000009506027227 */ /* 0x000fe200078e00ff */
[C---:B------:R-:W-:Y:S02]  /*09b0*/  LOP3.LUT R15, R216.reuse, 0xa8, RZ, 0xfc, !PT ;  /* 0x000000a8d80f7812 */ /* 0x040fe400078efcff */
[C---:B------:R-:W-:Y:S01]  /*09c0*/  LOP3.LUT R19, R216.reuse, 0xb8, RZ, 0xfc, !PT ;  /* 0x000000b8d8137812 */ /* 0x040fe200078efcff */
[----:B------:R-:W-:Y:S01]  /*09d0*/  IMAD.MOV R3, RZ, RZ, -R3 ;  /* 0x000000ffff037224 */ /* 0x000fe200078e0a03 */
[----:B------:R-:W-:Y:S01]  /*09e0*/  IABS R164, R15 ;  /* 0x0000000f00a47213 */ /* 0x000fe20000000000 */
[----:B------:R-:W-:Y:S01]  /*09f0*/  IMAD.MOV R8, RZ, RZ, -R2 ;  /* 0x000000ffff087224 */ /* 0x000fe200078e0a02 */
[----:B------:R-:W-:Y:S01]  /*0a00*/  IABS R157, R19 ;  /* 0x00000013009d7213 */ /* 0x000fe20000000000 */
[C---:B------:R-:W-:Y:S01]  /*0a10*/  IMAD R150, R7.reuse, R3, R150 ;  /* 0x0000000307967224 */ /* 0x040fe200078e0296 */
[C---:B------:R-:W-:Y:S01]  /*0a20*/  LOP3.LUT R16, R216.reuse, 0xac, RZ, 0xfc, !PT ;  /* 0x000000acd8107812 */ /* 0x040fe200078efcff */
[C---:B------:R-:W-:Y:S01]  /*0a30*/  IMAD R149, R7.reuse, R8, R149 ;  /* 0x0000000807957224 */ /* 0x040fe200078e0295 */
[C---:B------:R-:W-:Y:S01]  /*0a40*/  LOP3.LUT R17, R216.reuse, 0xb0, RZ, 0xfc, !PT ;  /* 0x000000b0d8117812 */ /* 0x040fe200078efcff */
[----:B------:R-:W-:Y:S01]  /*0a50*/  IMAD.MOV.U32 R5, RZ, RZ, R14 ;  /* 0x000000ffff057224 */ /* 0x000fe200078e000e */
[----:B------:R-:W-:Y:S01]  /*0a60*/  ISETP.GT.U32.AND P1, PT, R7, R150, PT ;  /* 0x000000960700720c */ /* 0x000fe20003f24070 */
[----:B------:R-:W-:Y:S01]  /*0a70*/  IMAD R2, R11, R4, R12 ;  /* 0x000000040b027224 */ /* 0x000fe200078e020c */
[----:B------:R-:W-:Y:S01]  /*0a80*/  ISETP.GT.U32.AND P0, PT, R7, R149, PT ;  /* 0x000000950700720c */ /* 0x000fe20003f04070 */
[----:B------:R-:W-:Y:S01]  /*0a90*/  IMAD R3, R5, R0, RZ ;  /* 0x0000000005037224 */ /* 0x000fe200078e02ff */
[C---:B------:R-:W-:Y:S01]  /*0aa0*/  LOP3.LUT R11, R216.reuse, 0xc, RZ, 0xfc, !PT ;  /* 0x0000000cd80b7812 */ /* 0x040fe200078efcff */
[----:B------:R-:W-:Y:S01]  /*0ab0*/  IMAD.MOV.U32 R8, RZ, RZ, RZ ;  /* 0x000000ffff087224 */ /* 0x000fe200078e00ff */
[----:B------:R-:W-:Y:S01]  /*0ac0*/  LOP3.LUT R5, R216, 0x10, RZ, 0xfc, !PT ;  /* 0x00000010d8057812 */ /* 0x000fe200078efcff */
[----:B------:R-:W-:Y:S01]  /*0ad0*/  VIADD R219, R252, UR6 ;  /* 0x00000006fcdb7c36 */ /* 0x000fe20008000000 */
[----:B------:R-:W-:Y:S01]  /*0ae0*/  IABS R166, R11 ;  /* 0x0000000b00a67213 */ /* 0x000fe20000000000 */
[----:B------:R-:W-:Y:S01]  /*0af0*/  IMAD.HI.U32 R8, R9, R3, R8 ;  /* 0x0000000309087227 */ /* 0x000fe200078e0008 */
[----:B------:R-:W-:-:S02]  /*0b00*/  LOP3.LUT R12, R216, 0x14, RZ, 0xfc, !PT ;  /* 0x00000014d80c7812 */ /* 0x000fc400078efcff */
[----:B------:R-:W-:Y:S01]  /*0b10*/  IABS R167, R5 ;  /* 0x0000000500a77213 */ /* 0x000fe20000000000 */
[----:B------:R-:W-:Y:S01]  /*0b20*/  @!P1 IMAD.IADD R150, R150, 0x1, -R7 ;  /* 0x0000000196969824 */ /* 0x000fe200078e0a07 */
[----:B------:R-:W-:Y:S01]  /*0b30*/  IABS R168, R12 ;  /* 0x0000000c00a87213 */ /* 0x000fe20000000000 */
[----:B------:R-:W-:Y:S01]  /*0b40*/  IMAD.HI.U32 R3, R6, R166, RZ ;  /* 0x000000a606037227 */ /* 0x000fe200078e00ff */
[----:B------:R-:W-:Y:S02]  /*0b50*/  ISETP.GE.AND P1, PT, R13, RZ, PT ;  /* 0x000000ff0d00720c */ /* 0x000fe40003f26270 */
[----:B------:R-:W-:Y:S01]  /*0b60*/  ISETP.GT.U32.AND P6, PT, R7, R150, PT ;  /* 0x000000960700720c */ /* 0x000fe20003fc4070 */
[----:B------:R-:W-:Y:S01]  /*0b70*/  IMAD.IADD R9, R10, 0x1, R2 ;  /* 0x000000010a097824 */ /* 0x000fe200078e0202 */
[----:B------:R-:W-:Y:S01]  /*0b80*/  LOP3.LUT R10, R216, 0x20, RZ, 0xfc, !PT ;  /* 0x00000020d80a7812 */ /* 0x000fe200078efcff */
[----:B------:R-:W-:Y:S01]  /*0b90*/  IMAD.HI.U32 R2, R6, R167, RZ ;  /* 0x000000a706027227 */ /* 0x000fe200078e00ff */
[----:B------:R-:W-:-:S02]  /*0ba0*/  LOP3.LUT R13, R216, 0x68, RZ, 0xfc, !PT ;  /* 0x00000068d80d7812 */ /* 0x000fc400078efcff */
[----:B------:R-:W-:Y:S01]  /*0bb0*/  IABS R171, R10 ;  /* 0x0000000a00ab7213 */ /* 0x000fe20000000000 */
[----:B------:R-:W-:Y:S01]  /*0bc0*/  @!P0 IMAD.IADD R149, R149, 0x1, -R7 ;  /* 0x0000000195958824 */ /* 0x000fe200078e0a07 */
[----:B------:R-:W-:Y:S01]  /*0bd0*/  ISETP.GE.AND P0, PT, R11, RZ, PT ;  /* 0x000000ff0b00720c */ /* 0x000fe20003f06270 */
[----:B------:R-:W-:Y:S01]  /*0be0*/  IMAD.MOV R4, RZ, RZ, -R3 ;  /* 0x000000ffff047224 */ /* 0x000fe200078e0a03 */
[----:B------:R-:W-:Y:S01]  /*0bf0*/  LOP3.LUT R11, R216, 0x24, RZ, 0xfc, !PT ;  /* 0x00000024d80b7812 */ /* 0x000fe200078efcff */
[----:B------:R-:W-:Y:S01]  /*0c00*/  IMAD.HI.U32 R3, R6, R168, RZ ;  /* 0x000000a806037227 */ /* 0x000fe200078e00ff */
[C---:B------:R-:W-:Y:S02]  /*0c10*/  ISETP.GT.U32.AND P5, PT, R7.reuse, R149, PT ;  /* 0x000000950700720c */ /* 0x040fe40003fa4070 */
[----:B------:R-:W-:Y:S01]  /*0c20*/  IABS R172, R11 ;  /* 0x0000000b00ac7213 */ /* 0x000fe20000000000 */
[----:B------:R-:W-:Y:S01]  /*0c30*/  IMAD.MOV R2, RZ, RZ, -R2 ;  /* 0x000000ffff027224 */ /* 0x000fe200078e0a02 */
[----:B------:R-:W-:Y:S01]  /*0c40*/  IABS R191, R13 ;  /* 0x0000000d00bf7213 */ /* 0x000fe20000000000 */
[----:B------:R-:W-:Y:S01]  /*0c50*/  IMAD.MOV R3, RZ, RZ, -R3 ;  /* 0x000000ffff037224 */ /* 0x000fe200078e0a03 */
[C---:B------:R-:W-:Y:S01]  /*0c60*/  LOP3.LUT R14, R216.reuse, 0xa4, RZ, 0xfc, !PT ;  /* 0x000000a4d80e7812 */ /* 0x040fe200078efcff */
[C---:B------:R-:W-:Y:S01]  /*0c70*/  IMAD R167, R7.reuse, R2, R167 ;  /* 0x0000000207a77224 */ /* 0x040fe200078e02a7 */
[----:B------:R-:W-:Y:S01]  /*0c80*/  IABS R163, R16 ;  /* 0x0000001000a37213 */ /* 0x000fe20000000000 */
[C---:B------:R-:W-:Y:S01]  /*0c90*/  IMAD R168, R7.reuse, R3, R168 ;  /* 0x0000000307a87224 */ /* 0x040fe200078e02a8 */
[----:B------:R-:W-:Y:S01]  /*0ca0*/  LOP3.LUT R3, R216, 0x18, RZ, 0xfc, !PT ;  /* 0x00000018d8037812 */ /* 0x000fe200078efcff */
[C---:B------:R-:W-:Y:S01]  /*0cb0*/  IMAD R166, R7.reuse, R4, R166 ;  /* 0x0000000407a67224 */ /* 0x040fe200078e02a6 */
[C---:B------:R-:W-:Y:S01]  /*0cc0*/  ISETP.GT.U32.AND P4, PT, R7.reuse, R167, PT ;  /* 0x000000a70700720c */ /* 0x040fe20003f84070 */
[--C-:B------:R-:W-:Y:S01]  /*0cd0*/  @!P6 IMAD.IADD R150, R150, 0x1, -R7.reuse ;  /* 0x000000019696e824 */ /* 0x100fe200078e0a07 */
[----:B------:R-:W-:Y:S01]  /*0ce0*/  ISETP.GT.U32.AND P6, PT, R7, R168, PT ;  /* 0x000000a80700720c */ /* 0x000fe20003fc4070 */
[----:B------:R-:W-:Y:S01]  /*0cf0*/  @!P5 IMAD.IADD R149, R149, 0x1, -R7 ;  /* 0x000000019595d824 */ /* 0x000fe200078e0a07 */
[----:B------:R-:W-:Y:S01]  /*0d00*/  ISETP.GT.U32.AND P2, PT, R7, R166, PT ;  /* 0x000000a60700720c */ /* 0x000fe20003f44070 */
[----:B------:R-:W-:Y:S01]  /*0d10*/  @!P1 IMAD.MOV R150, RZ, RZ, -R150 ;  /* 0x000000ffff969224 */ /* 0x000fe200078e0a96 */
[----:B------:R-:W-:Y:S01]  /*0d20*/  ISETP.GE.AND P5, PT, R5, RZ, PT ;  /* 0x000000ff0500720c */ /* 0x000fe20003fa6270 */
[C---:B------:R-:W-:Y:S01]  /*0d30*/  VIADD R5, R219.reuse, 0x1c ;  /* 0x0000001cdb057836 */ /* 0x040fe20000000000 */
[----:B------:R-:W-:Y:S01]  /*0d40*/  IABS R169, R3 ;  /* 0x0000000300a97213 */ /* 0x000fe20000000000 */
[----:B------:R-:W-:Y:S01]  /*0d50*/  @!P3 IMAD.MOV R149, RZ, RZ, -R149 ;  /* 0x000000ffff95b224 */ /* 0x000fe200078e0a95 */
[----:B------:R-:W-:Y:S01]  /*0d60*/  IABS R165, R14 ;  /* 0x0000000e00a57213 */ /* 0x000fe20000000000 */
[----:B------:R-:W-:Y:S01]  /*0d70*/  VIADD R20, R219, 0xbc ;  /* 0x000000bcdb147836 */ /* 0x000fe20000000000 */
[----:B------:R-:W-:Y:S01]  /*0d80*/  IABS R170, R5 ;  /* 0x0000000500aa7213 */ /* 0x000fe20000000000 */
[----:B------:R-:W-:Y:S01]  /*0d90*/  @!P4 IMAD.IADD R167, R167, 0x1, -R7 ;  /* 0x00000001a7a7c824 */ /* 0x000fe200078e0a07 */
[----:B------:R-:W-:Y:S01]  /*0da0*/  IABS R162, R17 ;  /* 0x0000001100a27213 */ /* 0x000fe20000000000 */
[----:B------:R-:W-:Y:S01]  /*0db0*/  IMAD.HI.U32 R2, R6, R169, RZ ;  /* 0x000000a906027227 */ /* 0x000fe200078e00ff */
[----:B------:R-:W-:-:S02]  /*0dc0*/  LOP3.LUT R18, R216, 0xb4, RZ, 0xfc, !PT ;  /* 0x000000b4d8127812 */ /* 0x000fc400078efcff */
[----:B------:R-:W-:Y:S01]  /*0dd0*/  LOP3.LUT R22, R216, 0xc4, RZ, 0xfc, !PT ;  /* 0x000000c4d8167812 */ /* 0x000fe200078efcff */
[--C-:B------:R-:W-:Y:S01]  /*0de0*/  @!P6 IMAD.IADD R168, R168, 0x1, -R7.reuse ;  /* 0x00000001a8a8e824 */ /* 0x100fe200078e0a07 */
[C---:B------:R-:W-:Y:S01]  /*0df0*/  ISETP.GT.U32.AND P6, PT, R7.reuse, R167, PT ;  /* 0x000000a70700720c */ /* 0x040fe20003fc4070 */
[----:B------:R-:W-:Y:S01]  /*0e00*/  IMAD.MOV R4, RZ, RZ, -R2 ;  /* 0x000000ffff047224 */ /* 0x000fe200078e0a02 */
[----:B------:R-:W-:Y:S01]  /*0e10*/  IABS R154, R18 ;  /* 0x00000012009a7213 */ /* 0x000fe20000000000 */
[----:B------:R-:W-:Y:S01]  /*0e20*/  IMAD.HI.U32 R2, R6, R170, RZ ;  /* 0x000000aa06027227 */ /* 0x000fe200078e00ff */
[C---:B------:R-:W-:Y:S02]  /*0e30*/  ISETP.GT.U32.AND P3, PT, R7.reuse, R168, PT ;  /* 0x000000a80700720c */ /* 0x040fe40003f64070 */
[----:B------:R-:W-:Y:S01]  /*0e40*/  IABS R204, R22 ;  /* 0x0000001600cc7213 */ /* 0x000fe20000000000 */
[----:B------:R-:W-:Y:S01]  /*0e50*/  @!P2 IMAD.IADD R166, R166, 0x1, -R7 ;  /* 0x00000001a6a6a824 */ /* 0x000fe200078e0a07 */
[----:B------:R-:W-:Y:S01]  /*0e60*/  ISETP.GE.AND P2, PT, R12, RZ, PT ;  /* 0x000000ff0c00720c */ /* 0x000fe20003f46270 */
[----:B------:R-:W-:Y:S01]  /*0e70*/  IMAD.MOV R2, RZ, RZ, -R2 ;  /* 0x000000ffff027224 */ /* 0x000fe200078e0a02 */
[----:B------:R-:W-:Y:S01]  /*0e80*/  LOP3.LUT R12, R216, 0x28, RZ, 0xfc, !PT ;  /* 0x00000028d80c7812 */ /* 0x000fe200078efcff */
[C---:B------:R-:W-:Y:S01]  /*0e90*/  IMAD R169, R7.reuse, R4, R169 ;  /* 0x0000000407a97224 */ /* 0x040fe200078e02a9 */
[C---:B------:R-:W-:Y:S01]  /*0ea0*/  ISETP.GT.U32.AND P4, PT, R7.reuse, R166, PT ;  /* 0x000000a60700720c */ /* 0x040fe20003f84070 */
[----:B------:R-:W-:Y:S01]  /*0eb0*/  IMAD R170, R7, R2, R170 ;  /* 0x0000000207aa7224 */ /* 0x000fe200078e02aa */
[----:B------:R-:W-:Y:S01]  /*0ec0*/  IABS R173, R12 ;  /* 0x0000000c00ad7213 */ /* 0x000fe20000000000 */
[----:B------:R-:W-:Y:S01]  /*0ed0*/  @!P6 IMAD.IADD R167, R167, 0x1, -R7 ;  /* 0x00000001a7a7e824 */ /* 0x000fe200078e0a07 */
[----:B------:R-:W-:Y:S01]  /*0ee0*/  IABS R161, R20 ;  /* 0x0000001400a17213 */ /* 0x000fe20000000000 */
[----:B------:R-:W-:Y:S01]  /*0ef0*/  IMAD.HI.U32 R2, R6, R171, RZ ;  /* 0x000000ab06027227 */ /* 0x000fe200078e00ff */
[----:B------:R-:W-:-:S02]  /*0f00*/  ISETP.GT.U32.AND P6, PT, R7, R170, PT ;  /* 0x000000aa0700720c */ /* 0x000fc40003fc4070 */
[C---:B------:R-:W-:Y:S01]  /*0f10*/  LOP3.LUT R21, R216.reuse, 0xc0, RZ, 0xfc, !PT ;  /* 0x000000c0d8157812 */ /* 0x040fe200078efcff */
[----:B------:R-:W-:Y:S01]  /*0f20*/  IMAD.MOV R4, RZ, RZ, -R2 ;  /* 0x000000ffff047224 */ /* 0x000fe200078e0a02 */
[----:B------:R-:W-:Y:S01]  /*0f30*/  LOP3.LUT R23, R216, 0xc8, RZ, 0xfc, !PT ;  /* 0x000000c8d8177812 */ /* 0x000fe200078efcff */
[----:B------:R-:W-:Y:S01]  /*0f40*/  IMAD.HI.U32 R2, R6, R172, RZ ;  /* 0x000000ac06027227 */ /* 0x000fe200078e00ff */
[----:B------:R-:W-:Y:S02]  /*0f50*/  IABS R205, R21 ;  /* 0x0000001500cd7213 */ /* 0x000fe40000000000 */
[----:B------:R-:W-:Y:S01]  /*0f60*/  IABS R203, R23 ;  /* 0x0000001700cb7213 */ /* 0x000fe20000000000 */
[--C-:B------:R-:W-:Y:S01]  /*0f70*/  @!P4 IMAD.IADD R166, R166, 0x1, -R7.reuse ;  /* 0x00000001a6a6c824 */ /* 0x100fe200078e0a07 */
[----:B------:R-:W-:Y:S01]  /*0f80*/  ISETP.GT.U32.AND P4, PT, R7, R169, PT ;  /* 0x000000a90700720c */ /* 0x000fe20003f84070 */
[--C-:B------:R-:W-:Y:S01]  /*0f90*/  @!P3 IMAD.IADD R168, R168, 0x1, -R7.reuse ;  /* 0x00000001a8a8b824 */ /* 0x100fe200078e0a07 */
[----:B------:R-:W-:Y:S01]  /*0fa0*/  ISETP.GE.AND P3, PT, R3, RZ, PT ;  /* 0x000000ff0300720c */ /* 0x000fe20003f66270 */
[----:B------:R-:W-:Y:S01]  /*0fb0*/  @!P6 IMAD.IADD R170, R170, 0x1, -R7 ;  /* 0x00000001aaaae824 */ /* 0x000fe200078e0a07 */
[C---:B------:R-:W-:Y:S01]  /*0fc0*/  LOP3.LUT R24, R216.reuse, 0xcc, RZ, 0xfc, !PT ;  /* 0x000000ccd8187812 */ /* 0x040fe200078efcff */
[----:B------:R-:W-:Y:S01]  /*0fd0*/  IMAD.MOV R3, RZ, RZ, -R2 ;  /* 0x000000ffff037224 */ /* 0x000fe200078e0a02 */
[C---:B------:R-:W-:Y:S01]  /*0fe0*/  LOP3.LUT R25, R216.reuse, 0xd0, RZ, 0xfc, !PT ;  /* 0x000000d0d8197812 */ /* 0x040fe200078efcff */
[C---:B------:R-:W-:Y:S01]  /*0ff0*/  IMAD R171, R7.reuse, R4, R171 ;  /* 0x0000000407ab7224 */ /* 0x040fe200078e02ab */
[C---:B------:R-:W-:Y:S01]  /*1000*/  ISETP.GT.U32.AND P1, PT, R7.reuse, R170, PT ;  /* 0x000000aa0700720c */ /* 0x040fe20003f24070 */
[----:B------:R-:W-:Y:S01]  /*1010*/  IMAD R172, R7, R3, R172 ;  /* 0x0000000307ac7224 */ /* 0x000fe200078e02ac */
[----:B------:R-:W-:Y:S01]  /*1020*/  LOP3.LUT R3, R216, 0x2c, RZ, 0xfc, !PT ;  /* 0x0000002cd8037812 */ /* 0x000fe200078efcff */
[----:B------:R-:W-:Y:S01]  /*1030*/  IMAD.HI.U32 R2, R6, R173, RZ ;  /* 0x000000ad06027227 */ /* 0x000fe200078e00ff */
[----:B------:R-:W-:-:S02]  /*1040*/  LOP3.LUT R4, R216, 0x30, RZ, 0xfc, !PT ;  /* 0x00000030d8047812 */ /* 0x000fc400078efcff */
[----:B------:R-:W-:Y:S01]  /*1050*/  IABS R176, R3 ;  /* 0x0000000300b07213 */ /* 0x000fe20000000000 */
[--C-:B------:R-:W-:Y:S01]  /*1060*/  @!P4 IMAD.IADD R169, R169, 0x1, -R7.reuse ;  /* 0x00000001a9a9c824 */ /* 0x100fe200078e0a07 */
[----:B------:R-:W-:Y:S01]  /*1070*/  ISETP.GE.AND P4, PT, R5, RZ, PT ;  /* 0x000000ff0500720c */ /* 0x000fe20003f86270 */
[----:B------:R-:W-:Y:S01]  /*1080*/  @!P0 IMAD.MOV R166, RZ, RZ, -R166 ;  /* 0x000000ffffa68224 */ /* 0x000fe200078e0aa6 */
[C---:B------:R-:W-:Y:S01]  /*1090*/  ISETP.GT.U32.AND P0, PT, R7.reuse, R171, PT ;  /* 0x000000ab0700720c */ /* 0x040fe20003f04070 */
[----:B------:R-:W-:Y:S01]  /*10a0*/  IMAD.MOV R2, RZ, RZ, -R2 ;  /* 0x000000ffff027224 */ /* 0x000fe200078e0a02 */
[C---:B------:R-:W-:Y:S01]  /*10b0*/  ISETP.GT.U32.AND P6, PT, R7.reuse, R169, PT ;  /* 0x000000a90700720c */ /* 0x040fe20003fc4070 */
[----:B------:R-:W-:Y:S01]  /*10c0*/  @!P1 IMAD.IADD R170, R170, 0x1, -R7 ;  /* 0x00000001aaaa9824 */ /* 0x000fe200078e0a07 */
[C---:B------:R-:W-:Y:S01]  /*10d0*/  ISETP.GT.U32.AND P1, PT, R7.reuse, R172, PT ;  /* 0x000000ac0700720c */ /* 0x040fe20003f24070 */
[----:B------:R-:W-:Y:S01]  /*10e0*/  IMAD R173, R7, R2, R173 ;  /* 0x0000000207ad7224 */ /* 0x000fe200078e02ad */
[----:B------:R-:W-:Y:S01]  /*10f0*/  IABS R177, R4 ;  /* 0x0000000400b17213 */ /* 0x000fe20000000000 */
[----:B------:R-:W-:Y:S01]  /*1100*/  IMAD.HI.U32 R2, R6, R176, RZ ;  /* 0x000000b006027227 */ /* 0x000fe200078e00ff */
[----:B------:R-:W-:-:S02]  /*1110*/  LOP3.LUT R5, R216, 0x34, RZ, 0xfc, !PT ;  /* 0x00000034d8057812 */ /* 0x000fc400078efcff */
[----:B------:R-:W-:Y:S01]  /*1120*/  IABS R234, R24 ;  /* 0x0000001800ea7213 */ /* 0x000fe20000000000 */
[----:B------:R-:W-:Y:S01]  /*1130*/  @!P4 IMAD.MOV R170, RZ, RZ, -R170 ;  /* 0x000000ffffaac224 */ /* 0x000fe200078e0aaa */
[----:B------:R-:W-:Y:S01]  /*1140*/  ISETP.GE.AND P4, PT, R3, RZ, PT ;  /* 0x000000ff0300720c */ /* 0x000fe20003f86270 */
[--C-:B------:R-:W-:Y:S01]  /*1150*/  @!P0 IMAD.IADD R171, R171, 0x1, -R7.reuse ;  /* 0x00000001abab8824 */ /* 0x100fe200078e0a07 */
[----:B------:R-:W-:Y:S01]  /*1160*/  IABS R178, R5 ;  /* 0x0000000500b27213 */ /* 0x000fe20000000000 */
[--C-:B------:R-:W-:Y:S01]  /*1170*/  @!P6 IMAD.IADD R169, R169, 0x1, -R7.reuse ;  /* 0x00000001a9a9e824 */ /* 0x100fe200078e0a07 */
[----:B------:R-:W-:Y:S01]  /*1180*/  ISETP.GE.AND P6, PT, R12, RZ, PT ;  /* 0x000000ff0c00720c */ /* 0x000fe20003fc6270 */
[----:B------:R-:W-:Y:S01]  /*1190*/  @!P1 IMAD.IADD R172, R172, 0x1, -R7 ;  /* 0x00000001acac9824 */ /* 0x000fe200078e0a07 */
[C---:B------:R-:W-:Y:S01]  /*11a0*/  ISETP.GT.U32.AND P0, PT, R7.reuse, R171, PT ;  /* 0x000000ab0700720c */ /* 0x040fe20003f04070 */
[----:B------:R-:W-:Y:S01]  /*11b0*/  @!P3 IMAD.MOV R169, RZ, RZ, -R169 ;  /* 0x000000ffffa9b224 */ /* 0x000fe200078e0aa9 */
[C---:B------:R-:W-:Y:S01]  /*11c0*/  ISETP.GT.U32.AND P3, PT, R7.reuse, R173, PT ;  /* 0x000000ad0700720c */ /* 0x040fe20003f64070 */
[----:B------:R-:W-:Y:S01]  /*11d0*/  IMAD.MOV R3, RZ, RZ, -R2 ;  /* 0x000000ffff037224 */ /* 0x000fe200078e0a02 */
[----:B------:R-:W-:Y:S01]  /*11e0*/  ISETP.GT.U32.AND P1, PT, R7, R172, PT ;  /* 0x000000ac0700720c */ /* 0x000fe20003f24070 */
[----:B------:R-:W-:Y:S01]  /*11f0*/  IMAD.HI.U32 R2, R6, R177, RZ ;  /* 0x000000b106027227 */ /* 0x000fe200078e00ff */
[----:B------:R-:W-:-:S02]  /*1200*/  LOP3.LUT R12, R216, 0x64, RZ, 0xfc, !PT ;  /* 0x00000064d80c7812 */ /* 0x000fc400078efcff */
[C---:B------:R-:W-:Y:S01]  /*1210*/  LOP3.LUT R26, R216.reuse, 0xd4, RZ, 0xfc, !PT ;  /* 0x000000d4d81a7812 */ /* 0x040fe200078efcff */
[----:B------:R-:W-:Y:S01]  /*1220*/  IMAD R176, R7, R3, R176 ;  /* 0x0000000307b07224 */ /* 0x000fe200078e02b0 */
[----:B------:R-:W-:Y:S01]  /*1230*/  LOP3.LUT R3, R216, 0x38, RZ, 0xfc, !PT ;  /* 0x00000038d8037812 */ /* 0x000fe200078efcff */
[----:B------:R-:W-:Y:S01]  /*1240*/  @!P2 IMAD.MOV R168, RZ, RZ, -R168 ;  /* 0x000000ffffa8a224 */ /* 0x000fe200078e0aa8 */
[----:B------:R-:W-:Y:S01]  /*1250*/  ISETP.GE.AND P2, PT, R11, RZ, PT ;  /* 0x000000ff0b00720c */ /* 0x000fe20003f46270 */
[--C-:B------:R-:W-:Y:S01]  /*1260*/  @!P0 IMAD.IADD R171, R171, 0x1, -R7.reuse ;  /* 0x00000001abab8824 */ /* 0x100fe200078e0a07 */
[----:B------:R-:W-:Y:S01]  /*1270*/  ISETP.GE.AND P0, PT, R4, RZ, PT ;  /* 0x000000ff0400720c */ /* 0x000fe20003f06270 */
[--C-:B------:R-:W-:Y:S01]  /*1280*/  @!P3 IMAD.IADD R173, R173, 0x1, -R7.reuse ;  /* 0x00000001adadb824 */ /* 0x100fe200078e0a07 */
[----:B------:R-:W-:Y:S01]  /*1290*/  IABS R179, R3 ;  /* 0x0000000300b37213 */ /* 0x000fe20000000000 */
[----:B------:R-:W-:Y:S01]  /*12a0*/  @!P1 IMAD.IADD R172, R172, 0x1, -R7 ;  /* 0x00000001acac9824 */ /* 0x000fe200078e0a07 */
[C---:B------:R-:W-:Y:S01]  /*12b0*/  ISETP.GT.U32.AND P1, PT, R7.reuse, R176, PT ;  /* 0x000000b00700720c */ /* 0x040fe20003f24070 */
[----:B------:R-:W-:Y:S01]  /*12c0*/  IMAD.MOV R4, RZ, RZ, -R2 ;  /* 0x000000ffff047224 */ /* 0x000fe200078e0a02 */
[----:B------:R-:W-:Y:S01]  /*12d0*/  ISETP.GT.U32.AND P3, PT, R7, R173, PT ;  /* 0x000000ad0700720c */ /* 0x000fe20003f64070 */
[----:B------:R-:W-:Y:S01]  /*12e0*/  IMAD.HI.U32 R2, R6, R178, RZ ;  /* 0x000000b206027227 */ /* 0x000fe200078e00ff */
[----:B------:R-:W-:-:S02]  /*12f0*/  LOP3.LUT R11, R216, 0x50, RZ, 0xfc, !PT ;  /* 0x00000050d80b7812 */ /* 0x000fc400078efcff */
[----:B------:R-:W-:Y:S01]  /*1300*/  IABS R190, R12 ;  /* 0x0000000c00be7213 */ /* 0x000fe20000000000 */
[----:B------:R-:W-:Y:S01]  /*1310*/  IMAD.MOV R2, RZ, RZ, -R2 ;  /* 0x000000ffff027224 */ /* 0x000fe200078e0a02 */
[----:B------:R-:W-:Y:S01]  /*1320*/  IABS R185, R11 ;  /* 0x0000000b00b97213 */ /* 0x000fe20000000000 */
[C---:B------:R-:W-:Y:S01]  /*1330*/  IMAD R177, R7.reuse, R4, R177 ;  /* 0x0000000407b17224 */ /* 0x040fe200078e02b1 */
[C---:B------:R-:W-:Y:S01]  /*1340*/  LOP3.LUT R206, R216.reuse, 0xe4, RZ, 0xfc, !PT ;  /* 0x000000e4d8ce7812 */ /* 0x040fe200078efcff */
[----:B------:R-:W-:Y:S01]  /*1350*/  IMAD R178, R7, R2, R178 ;  /* 0x0000000207b27224 */ /* 0x000fe200078e02b2 */
[----:B------:R-:W-:Y:S01]  /*1360*/  LOP3.LUT R207, R216, 0xe8, RZ, 0xfc, !PT ;  /* 0x000000e8d8cf7812 */ /* 0x000fe200078efcff */
[----:B------:R-:W-:Y:S01]  /*1370*/  VIADD R4, R219, 0x3c ;  /* 0x0000003cdb047836 */ /* 0x000fe20000000000 */
[----:B------:R-:W-:Y:S01]  /*1380*/  IABS R211, R206 ;  /* 0x000000ce00d37213 */ /* 0x000fe20000000000 */
[--C-:B------:R-:W-:Y:S01]  /*1390*/  @!P3 IMAD.IADD R173, R173, 0x1, -R7.reuse ;  /* 0x00000001adadb824 */ /* 0x100fe200078e0a07 */
[----:B------:R-:W-:Y:S01]  /*13a0*/  ISETP.GE.AND P3, PT, R3, RZ, PT ;  /* 0x000000ff0300720c */ /* 0x000fe20003f66270 */
[----:B------:R-:W-:Y:S01]  /*13b0*/  @!P1 IMAD.IADD R176, R176, 0x1, -R7 ;  /* 0x00000001b0b09824 */ /* 0x000fe200078e0a07 */
[----:B------:R-:W-:Y:S01]  /*13c0*/  IABS R180, R4 ;  /* 0x0000000400b47213 */ /* 0x000fe20000000000 */
[----:B------:R-:W-:Y:S01]  /*13d0*/  @!P6 IMAD.MOV R173, RZ, RZ, -R173 ;  /* 0x000000ffffade224 */ /* 0x000fe200078e0aad */
[C---:B------:R-:W-:Y:S01]  /*13e0*/  ISETP.GT.U32.AND P6, PT, R7.reuse, R178, PT ;  /* 0x000000b20700720c */ /* 0x040fe20003fc4070 */
[----:B------:R-:W-:Y:S01]  /*13f0*/  @!P2 IMAD.MOV R172, RZ, RZ, -R172 ;  /* 0x000000ffffaca224 */ /* 0x000fe200078e0aac */
[C---:B------:R-:W-:Y:S01]  /*1400*/  ISETP.GT.U32.AND P1, PT, R7.reuse, R176, PT ;  /* 0x000000b00700720c */ /* 0x040fe20003f24070 */
[----:B------:R-:W-:Y:S01]  /*1410*/  @!P5 IMAD.MOV R167, RZ, RZ, -R167 ;  /* 0x000000ffffa7d224 */ /* 0x000fe200078e0aa7 */
[----:B------:R-:W-:Y:S01]  /*1420*/  ISETP.GT.U32.AND P2, PT, R7, R177, PT ;  /* 0x000000b10700720c */ /* 0x000fe20003f44070 */
[----:B------:R-:W-:Y:S01]  /*1430*/  IMAD.HI.U32 R3, R6, R180, RZ ;  /* 0x000000b406037227 */ /* 0x000fe200078e00ff */
[----:B------:R-:W-:-:S02]  /*1440*/  ISETP.GE.AND P5, PT, R10, RZ, PT ;  /* 0x000000ff0a00720c */ /* 0x000fc40003fa6270 */
[----:B------:R-:W-:Y:S01]  /*1450*/  LOP3.LUT R10, R216, 0x44, RZ, 0xfc, !PT ;  /* 0x00000044d80a7812 */ /* 0x000fe200078efcff */
[----:B------:R-:W-:Y:S01]  /*1460*/  IMAD.MOV R3, RZ, RZ, -R3 ;  /* 0x000000ffff037224 */ /* 0x000fe200078e0a03 */
[----:B------:R-:W-:Y:S01]  /*1470*/  IABS R212, R207 ;  /* 0x000000cf00d47213 */ /* 0x000fe20000000000 */
[----:B------:R-:W-:Y:S01]  /*1480*/  IMAD.HI.U32 R2, R6, R179, RZ ;  /* 0x000000b306027227 */ /* 0x000fe200078e00ff */
[----:B------:R-:W-:Y:S02]  /*1490*/  IABS R182, R10 ;  /* 0x0000000a00b67213 */ /* 0x000fe40000000000 */
[----:B------:R-:W-:Y:S01]  /*14a0*/  LOP3.LUT R208, R216, 0xec, RZ, 0xfc, !PT ;  /* 0x000000ecd8d07812 */ /* 0x000fe200078efcff */
[--C-:B------:R-:W-:Y:S01]  /*14b0*/  @!P6 IMAD.IADD R178, R178, 0x1, -R7.reuse ;  /* 0x00000001b2b2e824 */ /* 0x100fe200078e0a07 */
[----:B------:R-:W-:Y:S01]  /*14c0*/  LOP3.LUT R214, R216, 0xf0, RZ, 0xfc, !PT ;  /* 0x000000f0d8d67812 */ /* 0x000fe200078efcff */
[--C-:B------:R-:W-:Y:S01]  /*14d0*/  @!P1 IMAD.IADD R176, R176, 0x1, -R7.reuse ;  /* 0x00000001b0b09824 */ /* 0x100fe200078e0a07 */
[----:B------:R-:W-:Y:S01]  /*14e0*/  ISETP.GE.AND P1, PT, R4, RZ, PT ;  /* 0x000000ff0400720c */ /* 0x000fe20003f26270 */
[C---:B------:R-:W-:Y:S01]  /*14f0*/  IMAD R180, R7.reuse, R3, R180 ;  /* 0x0000000307b47224 */ /* 0x040fe200078e02b4 */
[----:B------:R-:W-:Y:S01]  /*1500*/  ISETP.GT.U32.AND P6, PT, R7, R178, PT ;  /* 0x000000b20700720c */ /* 0x000fe20003fc4070 */
[----:B------:R-:W-:Y:S01]  /*1510*/  @!P2 IMAD.IADD R177, R177, 0x1, -R7 ;  /* 0x00000001b1b1a824 */ /* 0x000fe200078e0a07 */
[----:B------:R-:W-:Y:S01]  /*1520*/  LOP3.LUT R4, R216, 0x48, RZ, 0xfc, !PT ;  /* 0x00000048d8047812 */ /* 0x000fe200078efcff */
[----:B------:R-:W-:Y:S01]  /*1530*/  @!P5 IMAD.MOV R171, RZ, RZ, -R171 ;  /* 0x000000ffffabd224 */ /* 0x000fe200078e0aab */
[----:B------:R-:W-:Y:S01]  /*1540*/  ISETP.GE.AND P5, PT, R5, RZ, PT ;  /* 0x000000ff0500720c */ /* 0x000fe20003fa6270 */
[----:B------:R-:W-:Y:S01]  /*1550*/  @!P4 IMAD.MOV R176, RZ, RZ, -R176 ;  /* 0x000000ffffb0c224 */ /* 0x000fe200078e0ab0 */
[----:B------:R-:W-:Y:S01]  /*1560*/  ISETP.GT.U32.AND P4, PT, R7, R180, PT ;  /* 0x000000b40700720c */ /* 0x000fe20003f84070 */
[----:B------:R-:W-:Y:S01]  /*1570*/  IMAD.HI.U32 R3, R6, R182, RZ ;  /* 0x000000b606037227 */ /* 0x000fe200078e00ff */
[----:B------:R-:W-:-:S02]  /*1580*/  LOP3.LUT R5, R216, 0x40, RZ, 0xfc, !PT ;  /* 0x00000040d8057812 */ /* 0x000fc400078efcff */
[C---:B------:R-:W-:Y:S01]  /*1590*/  ISETP.GT.U32.AND P2, PT, R7.reuse, R177, PT ;  /* 0x000000b10700720c */ /* 0x040fe20003f44070 */
[----:B------:R-:W-:Y:S01]  /*15a0*/  IMAD.MOV R2, RZ, RZ, -R2 ;  /* 0x000000ffff027224 */ /* 0x000fe200078e0a02 */
[----:B------:R-:W-:Y:S01]  /*15b0*/  IABS R181, R5 ;  /* 0x0000000500b57213 */ /* 0x000fe20000000000 */
[----:B------:R-:W-:Y:S01]  /*15c0*/  IMAD.MOV R3, RZ, RZ, -R3 ;  /* 0x000000ffff037224 */ /* 0x000fe200078e0a03 */
[----:B------:R-:W-:Y:S01]  /*15d0*/  IABS R183, R4 ;  /* 0x0000000400b77213 */ /* 0x000fe20000000000 */
[C---:B------:R-:W-:Y:S01]  /*15e0*/  IMAD R179, R7.reuse, R2, R179 ;  /* 0x0000000207b37224 */ /* 0x040fe200078e02b3 */
[----:B------:R-:W-:Y:S01]  /*15f0*/  IABS R213, R208 ;  /* 0x000000d000d57213 */ /* 0x000fe20000000000 */
[----:B------:R-:W-:Y:S01]  /*1600*/  IMAD.HI.U32 R2, R6, R181, RZ ;  /* 0x000000b506027227 */ /* 0x000fe200078e00ff */
[----:B------:R-:W-:Y:S02]  /*1610*/  IABS R218, R214 ;  /* 0x000000d600da7213 */ /* 0x000fe40000000000 */
[----:B------:R-:W-:Y:S01]  /*1620*/  IABS R160, R216 ;  /* 0x000000d800a07213 */ /* 0x000fe20000000000 */
[----:B------:R-:W-:Y:S01]  /*1630*/  IMAD R182, R7, R3, R182 ;  /* 0x0000000307b67224 */ /* 0x000fe200078e02b6 */
[----:B------:R-:W-:Y:S01]  /*1640*/  LOP3.LUT R215, R216, 0xf4, RZ, 0xfc, !PT ;  /* 0x000000f4d8d77812 */ /* 0x000fe200078efcff */
[----:B------:R-:W-:-:S02]  /*1650*/  @!P6 IMAD.IADD R178, R178, 0x1, -R7 ;  /* 0x00000001b2b2e824 */ /* 0x000fc400078e0a07 */
[--C-:B------:R-:W-:Y:S01]  /*1660*/  @!P4 IMAD.IADD R180, R180, 0x1, -R7.reuse ;  /* 0x00000001b4b4c824 */ /* 0x100fe200078e0a07 */
[----:B------:R-:W-:Y:S01]  /*1670*/  IABS R156, R215 ;  /* 0x000000d7009c7213 */ /* 0x000fe20000000000 */
[----:B------:R-:W-:Y:S01]  /*1680*/  @!P2 IMAD.IADD R177, R177, 0x1, -R7 ;  /* 0x00000001b1b1a824 */ /* 0x000fe200078e0a07 */
[C---:B------:R-:W-:Y:S01]  /*1690*/  ISETP.GT.U32.AND P2, PT, R7.reuse, R179, PT ;  /* 0x000000b30700720c */ /* 0x040fe20003f44070 */
[----:B------:R-:W-:Y:S01]  /*16a0*/  IMAD.MOV R2, RZ, RZ, -R2 ;  /* 0x000000ffff027224 */ /* 0x000fe200078e0a02 */
[C---:B------:R-:W-:Y:S01]  /*16b0*/  ISETP.GT.U32.AND P4, PT, R7.reuse, R180, PT ;  /* 0x000000b40700720c */ /* 0x040fe20003f84070 */
[----:B------:R-:W-:Y:S01]  /*16c0*/  @!P5 IMAD.MOV R178, RZ, RZ, -R178 ;  /* 0x000000ffffb2d224 */ /* 0x000fe200078e0ab2 */
[----:B------:R-:W-:Y:S01]  /*16d0*/  ISETP.GT.U32.AND P5, PT, R7, R182, PT ;  /* 0x000000b60700720c */ /* 0x000fe20003fa4070 */
[----:B------:R-:W-:Y:S01]  /*16e0*/  @!P0 IMAD.MOV R177, RZ, RZ, -R177 ;  /* 0x000000ffffb18224 */ /* 0x000fe200078e0ab1 */
[----:B------:R-:W-:Y:S01]  /*16f0*/  ISETP.GE.AND P0, PT, R5, RZ, PT ;  /* 0x000000ff0500720c */ /* 0x000fe20003f06270 */
[----:B------:R-:W-:Y:S01]  /*1700*/  IMAD R181, R7, R2, R181 ;  /* 0x0000000207b57224 */ /* 0x000fe200078e02b5 */
[----:B------:R-:W-:Y:S01]  /*1710*/  LOP3.LUT R5, R216, 0x4c, RZ, 0xfc, !PT ;  /* 0x0000004cd8057812 */ /* 0x000fe200078efcff */
[----:B------:R-:W-:-:S03]  /*1720*/  IMAD.HI.U32 R2, R6, R183, RZ ;  /* 0x000000b706027227 */ /* 0x000fc600078e00ff */
[----:B------:R-:W-:Y:S01]  /*1730*/  IABS R184, R5 ;  /* 0x0000000500b87213 */ /* 0x000fe20000000000 */
[----:B------:R-:W-:Y:S01]  /*1740*/  IMAD.MOV R2, RZ, RZ, -R2 ;  /* 0x000000ffff027224 */ /* 0x000fe200078e0a02 */
[C---:B------:R-:W-:Y:S01]  /*1750*/  ISETP.GT.U32.AND P6, PT, R7.reuse, R181, PT ;  /* 0x000000b50700720c */ /* 0x040fe20003fc4070 */
[----:B------:R-:W-:Y:S02]  /*1760*/  @!P4 IMAD.IADD R180, R180, 0x1, -R7 ;  /* 0x00000001b4b4c824 */ /* 0x000fe400078e0a07 */
[C---:B------:R-:W-:Y:S02]  /*1770*/  IMAD R183, R7.reuse, R2, R183 ;  /* 0x0000000207b77224 */ /* 0x040fe400078e02b7 */
[----:B------:R-:W-:Y:S02]  /*1780*/  @!P5 IMAD.IADD R182, R182, 0x1, -R7 ;  /* 0x00000001b6b6d824 */ /* 0x000fe400078e0a07 */
[----:B------:R-:W-:Y:S01]  /*1790*/  IMAD.HI.U32 R2, R6, R184, RZ ;  /* 0x000000b806027227 */ /* 0x000fe200078e00ff */
[----:B------:R-:W-:-:S02]  /*17a0*/  ISETP.GT.U32.AND P4, PT, R7, R183, PT ;  /* 0x000000b70700720c */ /* 0x000fc40003f84070 */
[----:B------:R-:W-:Y:S01]  /*17b0*/  ISETP.GT.U32.AND P5, PT, R7, R182, PT ;  /* 0x000000b60700720c */ /* 0x000fe20003fa4070 */
[----:B------:R-:W-:Y:S02]  /*17c0*/  IMAD.MOV R3, RZ, RZ, -R2 ;  /* 0x000000ffff037224 */ /* 0x000fe400078e0a02 */
[----:B------:R-:W-:-:S04]  /*17d0*/  IMAD.HI.U32 R2, R6, R185, RZ ;  /* 0x000000b906027227 */ /* 0x000fc800078e00ff */
[----:B------:R-:W-:Y:S02]  /*17e0*/  IMAD.MOV R2, RZ, RZ, -R2 ;  /* 0x000000ffff027224 */ /* 0x000fe400078e0a02 */
[----:B------:R-:W-:Y:S02]  /*17f0*/  @!P1 IMAD.MOV R180, RZ, RZ, -R180 ;  /* 0x000000ffffb49224 */ /* 0x000fe400078e0ab4 */
[----:B------:R-:W-:Y:S02]  /*1800*/  IMAD R185, R7, R2, R185 ;  /* 0x0000000207b97224 */ /* 0x000fe400078e02b9 */
[--C-:B------:R-:W-:Y:S01]  /*1810*/  @!P4 IMAD.IADD R183, R183, 0x1, -R7.reuse ;  /* 0x00000001b7b7c824 */ /* 0x100fe200078e0a07 */
[----:B------:R-:W-:Y:S01]  /*1820*/  ISETP.GE.AND P4, PT, R5, RZ, PT ;  /* 0x000000ff0500720c */ /* 0x000fe20003f86270 */
[--C-:B------:R-:W-:Y:S01]  /*1830*/  @!P5 IMAD.IADD R182, R182, 0x1, -R7.reuse ;  /* 0x00000001b6b6d824 */ /* 0x100fe200078e0a07 */
[----:B------:R-:W-:Y:S01]  /*1840*/  ISETP.GT.U32.AND P5, PT, R7, R185, PT ;  /* 0x000000b90700720c */ /* 0x000fe20003fa4070 */
[--C-:B------:R-:W-:Y:S01]  /*1850*/  @!P6 IMAD.IADD R181, R181, 0x1, -R7.reuse ;  /* 0x00000001b5b5e824 */ /* 0x100fe200078e0a07 */
[C---:B------:R-:W-:Y:S01]  /*1860*/  ISETP.GT.U32.AND P1, PT, R7.reuse, R183, PT ;  /* 0x000000b70700720c */ /* 0x040fe20003f24070 */
[----:B------:R-:W-:Y:S01]  /*1870*/  IMAD R184, R7, R3, R184 ;  /* 0x0000000307b87224 */ /* 0x000fe200078e02b8 */
[----:B------:R-:W-:Y:S01]  /*1880*/  LOP3.LUT R3, R216, 0x54, RZ, 0xfc, !PT ;  /* 0x00000054d8037812 */ /* 0x000fe200078efcff */
[----:B------:R-:W-:Y:S01]  /*1890*/  @!P2 IMAD.IADD R179, R179, 0x1, -R7 ;  /* 0x00000001b3b3a824 */ /* 0x000fe200078e0a07 */
[----:B------:R-:W-:Y:S01]  /*18a0*/  ISETP.GT.U32.AND P6, PT, R7, R181, PT ;  /* 0x000000b50700720c */ /* 0x000fe20003fc4070 */
[----:B------:R-:W-:Y:S01]  /*18b0*/  VIADD R217, R219, 0xfc ;  /* 0x000000fcdbd97836 */ /* 0x000fe20000000000 */
[----:B------:R-:W-:-:S02]  /*18c0*/  IABS R186, R3 ;  /* 0x0000000300ba7213 */ /* 0x000fc40000000000 */
[----:B------:R-:W-:Y:S02]  /*18d0*/  LOP3.LUT R5, R216, 0x58, RZ, 0xfc, !PT ;  /* 0x00000058d8057812 */ /* 0x000fe400078efcff */
[----:B------:R-:W-:Y:S01]  /*18e0*/  ISETP.GT.U32.AND P2, PT, R7, R179, PT ;  /* 0x000000b30700720c */ /* 0x000fe20003f44070 */
[--C-:B------:R-:W-:Y:S01]  /*18f0*/  @!P5 IMAD.IADD R185, R185, 0x1, -R7.reuse ;  /* 0x00000001b9b9d824 */ /* 0x100fe200078e0a07 */
[----:B------:R-:W-:Y:S01]  /*1900*/  IABS R187, R5 ;  /* 0x0000000500bb7213 */ /* 0x000fe20000000000 */
[----:B------:R-:W-:Y:S01]  /*1910*/  IMAD.HI.U32 R2, R6, R186, RZ ;  /* 0x000000ba06027227 */ /* 0x000fe200078e00ff */
[----:B------:R-:W-:Y:S02]  /*1920*/  IABS R158, R217 ;  /* 0x000000d9009e7213 */ /* 0x000fe40000000000 */
[----:B------:R-:W-:Y:S01]  /*1930*/  ISETP.GT.U32.AND P5, PT, R7, R185, PT ;  /* 0x000000b90700720c */ /* 0x000fe20003fa4070 */
[----:B------:R-:W-:Y:S01]  /*1940*/  @!P1 IMAD.IADD R183, R183, 0x1, -R7 ;  /* 0x00000001b7b79824 */ /* 0x000fe200078e0a07 */
[----:B------:R-:W-:Y:S01]  /*1950*/  ISETP.GE.AND P1, PT, R3, RZ, PT ;  /* 0x000000ff0300720c */ /* 0x000fe20003f26270 */
[----:B------:R-:W-:-:S02]  /*1960*/  IMAD.MOV R3, RZ, RZ, -R2 ;  /* 0x000000ffff037224 */ /* 0x000fc400078e0a02 */
[----:B------:R-:W-:-:S04]  /*1970*/  IMAD.HI.U32 R2, R6, R187, RZ ;  /* 0x000000bb06027227 */ /* 0x000fc800078e00ff */
[--C-:B------:R-:W-:Y:S01]  /*1980*/  @!P6 IMAD.IADD R181, R181, 0x1, -R7.reuse ;  /* 0x00000001b5b5e824 */ /* 0x100fe200078e0a07 */
[----:B------:R-:W-:Y:S01]  /*1990*/  ISETP.GT.U32.AND P6, PT, R7, R184, PT ;  /* 0x000000b80700720c */ /* 0x000fe20003fc4070 */
[----:B------:R-:W-:Y:S02]  /*19a0*/  IMAD.MOV R2, RZ, RZ, -R2 ;  /* 0x000000ffff027224 */ /* 0x000fe400078e0a02 */
[----:B------:R-:W-:Y:S01]  /*19b0*/  @!P2 IMAD.IADD R179, R179, 0x1, -R7 ;  /* 0x00000001b3b3a824 */ /* 0x000fe200078e0a07 */
[----:B------:R-:W-:Y:S01]  /*19c0*/  ISETP.GE.AND P2, PT, R10, RZ, PT ;  /* 0x000000ff0a00720c */ /* 0x000fe20003f46270 */
[----:B------:R-:W-:Y:S02]  /*19d0*/  IMAD R187, R7, R2, R187 ;  /* 0x0000000207bb7224 */ /* 0x000fe400078e02bb */
[----:B------:R-:W-:Y:S02]  /*19e0*/  @!P5 IMAD.IADD R185, R185, 0x1, -R7 ;  /* 0x00000001b9b9d824 */ /* 0x000fe400078e0a07 */
[----:B------:R-:W-:Y:S01]  /*19f0*/  VIADD R10, R219, 0x5c ;  /* 0x0000005cdb0a7836 */ /* 0x000fe20000000000 */
[----:B------:R-:W-:Y:S01]  /*1a00*/  ISETP.GT.U32.AND P5, PT, R7, R187, PT ;  /* 0x000000bb0700720c */ /* 0x000fe20003fa4070 */
[----:B------:R-:W-:-:S02]  /*1a10*/  @!P0 IMAD.MOV R181, RZ, RZ, -R181 ;  /* 0x000000ffffb58224 */ /* 0x000fc400078e0ab5 */
[----:B------:R-:W-:Y:S01]  /*1a20*/  @!P6 IMAD.IADD R184, R184, 0x1, -R7 ;  /* 0x00000001b8b8e824 */ /* 0x000fe200078e0a07 */
[----:B------:R-:W-:Y:S01]  /*1a30*/  ISETP.GE.AND P6, PT, R11, RZ, PT ;  /* 0x000000ff0b00720c */ /* 0x000fe20003fc6270 */
[C---:B------:R-:W-:Y:S01]  /*1a40*/  IMAD R186, R7.reuse, R3, R186 ;  /* 0x0000000307ba7224 */ /* 0x040fe200078e02ba */
[----:B------:R-:W-:Y:S01]  /*1a50*/  IABS R188, R10 ;  /* 0x0000000a00bc7213 */ /* 0x000fe20000000000 */
[----:B------:R-:W-:Y:S01]  /*1a60*/  @!P3 IMAD.MOV R179, RZ, RZ, -R179 ;  /* 0x000000ffffb3b224 */ /* 0x000fe200078e0ab3 */
[----:B------:R-:W-:Y:S01]  /*1a70*/  LOP3.LUT R11, R216, 0x60, RZ, 0xfc, !PT ;  /* 0x00000060d80b7812 */ /* 0x000fe200078efcff */
[----:B------:R-:W-:Y:S01]  /*1a80*/  @!P2 IMAD.MOV R182, RZ, RZ, -R182 ;  /* 0x000000ffffb6a224 */ /* 0x000fe200078e0ab6 */
[----:B------:R-:W-:Y:S01]  /*1a90*/  ISETP.GT.U32.AND P0, PT, R7, R184, PT ;  /* 0x000000b80700720c */ /* 0x000fe20003f04070 */
[----:B------:R-:W-:Y:S01]  /*1aa0*/  IMAD.HI.U32 R2, R6, R188, RZ ;  /* 0x000000bc06027227 */ /* 0x000fe200078e00ff */
[----:B------:R-:W-:Y:S02]  /*1ab0*/  IABS R189, R11 ;  /* 0x0000000b00bd7213 */ /* 0x000fe40000000000 */
[----:B------:R-:W-:Y:S01]  /*1ac0*/  ISETP.GE.AND P3, PT, R4, RZ, PT ;  /* 0x000000ff0400720c */ /* 0x000fe20003f66270 */
[----:B------:R-:W-:-:S02]  /*1ad0*/  @!P5 IMAD.IADD R187, R187, 0x1, -R7 ;  /* 0x00000001bbbbd824 */ /* 0x000fc400078e0a07 */
[----:B------:R-:W-:Y:S02]  /*1ae0*/  IMAD.MOV R2, RZ, RZ, -R2 ;  /* 0x000000ffff027224 */ /* 0x000fe400078e0a02 */
[----:B------:R-:W-:Y:S01]  /*1af0*/  IMAD.HI.U32 R3, R6, R189, RZ ;  /* 0x000000bd06037227 */ /* 0x000fe200078e00ff */
[----:B------:R-:W-:-:S03]  /*1b00*/  ISETP.GT.U32.AND P5, PT, R7, R187, PT ;  /* 0x000000bb0700720c */ /* 0x000fc60003fa4070 */
[----:B------:R-:W-:Y:S02]  /*1b10*/  IMAD R188, R7, R2, R188 ;  /* 0x0000000207bc7224 */ /* 0x000fe400078e02bc */
[----:B------:R-:W-:Y:S01]  /*1b20*/  IMAD.MOV R4, RZ, RZ, -R3 ;  /* 0x000000ffff047224 */ /* 0x000fe200078e0a03 */
[----:B------:R-:W-:Y:S01]  /*1b30*/  LOP3.LUT R3, R216, 0x6c, RZ, 0xfc, !PT ;  /* 0x0000006cd8037812 */ /* 0x000fe200078efcff */
[----:B------:R-:W-:-:S03]  /*1b40*/  IMAD.HI.U32 R2, R6, R190, RZ ;  /* 0x000000be06027227 */ /* 0x000fc600078e00ff */
[----:B------:R-:W-:Y:S01]  /*1b50*/  IABS R192, R3 ;  /* 0x0000000300c07213 */ /* 0x000fe20000000000 */
[C---:B------:R-:W-:Y:S01]  /*1b60*/  IMAD R189, R7.reuse, R4, R189 ;  /* 0x0000000407bd7224 */ /* 0x040fe200078e02bd */
[----:B------:R-:W-:Y:S01]  /*1b70*/  LOP3.LUT R4, R216, 0x70, RZ, 0xfc, !PT ;  /* 0x00000070d8047812 */ /* 0x000fe200078efcff */
[----:B------:R-:W-:Y:S02]  /*1b80*/  IMAD.MOV R2, RZ, RZ, -R2 ;  /* 0x000000ffff027224 */ /* 0x000fe400078e0a02 */
[----:B------:R-:W-:Y:S01]  /*1b90*/  @!P0 IMAD.IADD R184, R184, 0x1, -R7 ;  /* 0x00000001b8b88824 */ /* 0x000fe200078e0a07 */
[C---:B------:R-:W-:Y:S01]  /*1ba0*/  ISETP.GT.U32.AND P0, PT, R7.reuse, R186, PT ;  /* 0x000000ba0700720c */ /* 0x040fe20003f04070 */
[C---:B------:R-:W-:Y:S01]  /*1bb0*/  IMAD R190, R7.reuse, R2, R190 ;  /* 0x0000000207be7224 */ /* 0x040fe200078e02be */
[----:B------:R-:W-:Y:S01]  /*1bc0*/  IABS R193, R4 ;  /* 0x0000000400c17213 */ /* 0x000fe20000000000 */
[----:B------:R-:W-:Y:S01]  /*1bd0*/  @!P6 IMAD.MOV R185, RZ, RZ, -R185 ;  /* 0x000000ffffb9e224 */ /* 0x000fe200078e0ab9 */
[----:B------:R-:W-:Y:S01]  /*1be0*/  ISETP.GT.U32.AND P6, PT, R7, R189, PT ;  /* 0x000000bd0700720c */ /* 0x000fe20003fc4070 */
[----:B------:R-:W-:Y:S01]  /*1bf0*/  @!P5 IMAD.IADD R187, R187, 0x1, -R7 ;  /* 0x00000001bbbbd824 */ /* 0x000fe200078e0a07 */
[----:B------:R-:W-:Y:S01]  /*1c00*/  ISETP.GT.U32.AND P5, PT, R7, R190, PT ;  /* 0x000000be0700720c */ /* 0x000fe20003fa4070 */
[----:B------:R-:W-:-:S04]  /*1c10*/  IMAD.HI.U32 R2, R6, R191, RZ ;  /* 0x000000bf06027227 */ /* 0x000fc800078e00ff */
[----:B------:R-:W-:Y:S02]  /*1c20*/  IMAD.MOV R2, RZ, RZ, -R2 ;  /* 0x000000ffff027224 */ /* 0x000fe400078e0a02 */
[----:B------:R-:W-:Y:S01]  /*1c30*/  @!P0 IMAD.IADD R186, R186, 0x1, -R7 ;  /* 0x00000001baba8824 */ /* 0x000fe200078e0a07 */
[----:B------:R-:W-:Y:S01]  /*1c40*/  ISETP.GE.AND P0, PT, R5, RZ, PT ;  /* 0x000000ff0500720c */ /* 0x000fe20003f06270 */
[----:B------:R-:W-:Y:S01]  /*1c50*/  @!P3 IMAD.MOV R183, RZ, RZ, -R183 ;  /* 0x000000ffffb7b224 */ /* 0x000fe200078e0ab7 */
[----:B------:R-:W-:Y:S01]  /*1c60*/  ISETP.GT.U32.AND P3, PT, R7, R188, PT ;  /* 0x000000bc0700720c */ /* 0x000fe20003f64070 */
[--C-:B------:R-:W-:Y:S01]  /*1c70*/  @!P6 IMAD.IADD R189, R189, 0x1, -R7.reuse ;  /* 0x00000001bdbde824 */ /* 0x100fe200078e0a07 */
[C---:B------:R-:W-:Y:S01]  /*1c80*/  ISETP.GT.U32.AND P2, PT, R7.reuse, R186, PT ;  /* 0x000000ba0700720c */ /* 0x040fe20003f44070 */
[----:B------:R-:W-:Y:S01]  /*1c90*/  @!P5 IMAD.IADD R190, R190, 0x1, -R7 ;  /* 0x00000001bebed824 */ /* 0x000fe200078e0a07 */
[----:B------:R-:W-:Y:S01]  /*1ca0*/  LOP3.LUT R5, R216, 0x74, RZ, 0xfc, !PT ;  /* 0x00000074d8057812 */ /* 0x000fe200078efcff */
[C---:B------:R-:W-:Y:S01]  /*1cb0*/  IMAD R191, R7.reuse, R2, R191 ;  /* 0x0000000207bf7224 */ /* 0x040fe200078e02bf */
[----:B------:R-:W-:Y:S01]  /*1cc0*/  ISETP.GT.U32.AND P5, PT, R7, R189, PT ;  /* 0x000000bd0700720c */ /* 0x000fe20003fa4070 */
[----:B------:R-:W-:Y:S01]  /*1cd0*/  IMAD.HI.U32 R2, R6, R192, RZ ;  /* 0x000000c006027227 */ /* 0x000fe200078e00ff */
[----:B------:R-:W-:-:S03]  /*1ce0*/  IABS R194, R5 ;  /* 0x0000000500c27213 */ /* 0x000fc60000000000 */
[----:B------:R-:W-:Y:S02]  /*1cf0*/  IMAD.MOV R2, RZ, RZ, -R2 ;  /* 0x000000ffff027224 */ /* 0x000fe400078e0a02 */
[----:B------:R-:W-:Y:S01]  /*1d00*/  @!P0 IMAD.MOV R187, RZ, RZ, -R187 ;  /* 0x000000ffffbb8224 */ /* 0x000fe200078e0abb */
[C---:B------:R-:W-:Y:S01]  /*1d10*/  ISETP.GT.U32.AND P0, PT, R7.reuse, R191, PT ;  /* 0x000000bf0700720c */ /* 0x040fe20003f04070 */
[----:B------:R-:W-:Y:S02]  /*1d20*/  IMAD R192, R7, R2, R192 ;  /* 0x0000000207c07224 */ /* 0x000fe400078e02c0 */
[--C-:B------:R-:W-:Y:S01]  /*1d30*/  @!P2 IMAD.IADD R186, R186, 0x1, -R7.reuse ;  /* 0x00000001babaa824 */ /* 0x100fe200078e0a07 */
[----:B------:R-:W-:Y:S01]  /*1d40*/  ISETP.GE.AND P2, PT, R11, RZ, PT ;  /* 0x000000ff0b00720c */ /* 0x000fe20003f46270 */
[--C-:B------:R-:W-:Y:S01]  /*1d50*/  @!P3 IMAD.IADD R188, R188, 0x1, -R7.reuse ;  /* 0x00000001bcbcb824 */ /* 0x100fe200078e0a07 */
[----:B------:R-:W-:Y:S01]  /*1d60*/  ISETP.GE.AND P3, PT, R12, RZ, PT ;  /* 0x000000ff0c00720c */ /* 0x000fe20003f66270 */
[----:B------:R-:W-:Y:S01]  /*1d70*/  @!P5 IMAD.IADD R189, R189, 0x1, -R7 ;  /* 0x00000001bdbdd824 */ /* 0x000fe200078e0a07 */
[C---:B------:R-:W-:Y:S01]  /*1d80*/  ISETP.GT.U32.AND P5, PT, R7.reuse, R192, PT ;  /* 0x000000c00700720c */ /* 0x040fe20003fa4070 */
[----:B------:R-:W-:Y:S01]  /*1d90*/  @!P1 IMAD.MOV R186, RZ, RZ, -R186 ;  /* 0x000000ffffba9224 */ /* 0x000fe200078e0aba */
[C---:B------:R-:W-:Y:S01]  /*1da0*/  ISETP.GT.U32.AND P1, PT, R7.reuse, R190, PT ;  /* 0x000000be0700720c */ /* 0x040fe20003f24070 */
[----:B------:R-:W-:Y:S01]  /*1db0*/  IMAD.HI.U32 R2, R6, R193, RZ ;  /* 0x000000c106027227 */ /* 0x000fe200078e00ff */
[----:B------:R-:W-:-:S02]  /*1dc0*/  ISETP.GT.U32.AND P6, PT, R7, R188, PT ;  /* 0x000000bc0700720c */ /* 0x000fc40003fc4070 */
[----:B------:R-:W-:Y:S01]  /*1dd0*/  LOP3.LUT R11, R216, 0x94, RZ, 0xfc, !PT ;  /* 0x00000094d80b7812 */ /* 0x000fe200078efcff */
[----:B------:R-:W-:Y:S01]  /*1de0*/  @!P4 IMAD.MOV R184, RZ, RZ, -R184 ;  /* 0x000000ffffb8c224 */ /* 0x000fe200078e0ab8 */
[----:B------:R-:W-:Y:S01]  /*1df0*/  ISETP.GE.AND P4, PT, R10, RZ, PT ;  /* 0x000000ff0a00720c */ /* 0x000fe20003f86270 */
[----:B------:R-:W-:Y:S01]  /*1e00*/  IMAD.MOV R2, RZ, RZ, -R2 ;  /* 0x000000ffff027224 */ /* 0x000fe200078e0a02 */
[----:B------:R-:W-:Y:S01]  /*1e10*/  LOP3.LUT R10, R216, 0x78, RZ, 0xfc, !PT ;  /* 0x00000078d80a7812 */ /* 0x000fe200078efcff */
[----:B------:R-:W-:Y:S01]  /*1e20*/  @!P0 IMAD.IADD R191, R191, 0x1, -R7 ;  /* 0x00000001bfbf8824 */ /* 0x000fe200078e0a07 */
[----:B------:R-:W-:Y:S01]  /*1e30*/  ISETP.GE.AND P0, PT, R4, RZ, PT ;  /* 0x000000ff0400720c */ /* 0x000fe20003f06270 */
[C---:B------:R-:W-:Y:S01]  /*1e40*/  IMAD R193, R7.reuse, R2, R193 ;  /* 0x0000000207c17224 */ /* 0x040fe200078e02c1 */
[----:B------:R-:W-:Y:S01]  /*1e50*/  IABS R195, R10 ;  /* 0x0000000a00c37213 */ /* 0x000fe20000000000 */
[----:B------:R-:W-:Y:S01]  /*1e60*/  @!P5 IMAD.IADD R192, R192, 0x1, -R7 ;  /* 0x00000001c0c0d824 */ /* 0x000fe200078e0a07 */
[----:B------:R-:W-:Y:S01]  /*1e70*/  ISETP.GT.U32.AND P5, PT, R7, R191, PT ;  /* 0x000000bf0700720c */ /* 0x000fe20003fa4070 */
[----:B------:R-:W-:Y:S01]  /*1e80*/  IMAD.HI.U32 R2, R6, R194, RZ ;  /* 0x000000c206027227 */ /* 0x000fe200078e00ff */
[----:B------:R-:W-:-:S02]  /*1e90*/  LOP3.LUT R12, R216, 0x98, RZ, 0xfc, !PT ;  /* 0x00000098d80c7812 */ /* 0x000fc400078efcff */
[----:B------:R-:W-:Y:S01]  /*1ea0*/  IABS R155, R11 ;  /* 0x0000000b009b7213 */ /* 0x000fe20000000000 */
[--C-:B------:R-:W-:Y:S01]  /*1eb0*/  @!P1 IMAD.IADD R190, R190, 0x1, -R7.reuse ;  /* 0x00000001bebe9824 */ /* 0x100fe200078e0a07 */
[----:B------:R-:W-:Y:S01]  /*1ec0*/  ISETP.GE.AND P1, PT, R3, RZ, PT ;  /* 0x000000ff0300720c */ /* 0x000fe20003f26270 */
[----:B------:R-:W-:Y:S01]  /*1ed0*/  @!P6 IMAD.IADD R188, R188, 0x1, -R7 ;  /* 0x00000001bcbce824 */ /* 0x000fe200078e0a07 */
[----:B------:R-:W-:Y:S01]  /*1ee0*/  ISETP.GE.AND P6, PT, R13, RZ, PT ;  /* 0x000000ff0d00720c */ /* 0x000fe20003fc6270 */
[----:B------:R-:W-:Y:S01]  /*1ef0*/  IMAD.MOV R3, RZ, RZ, -R2 ;  /* 0x000000ffff037224 */ /* 0x000fe200078e0a02 */
[----:B------:R-:W-:Y:S01]  /*1f00*/  IABS R146, R12 ;  /* 0x0000000c00927213 */ /* 0x000fe20000000000 */
[----:B------:R-:W-:Y:S01]  /*1f10*/  IMAD.HI.U32 R2, R6, R195, RZ ;  /* 0x000000c306027227 */ /* 0x000fe200078e00ff */
[----:B------:R-:W-:-:S03]  /*1f20*/  LOP3.LUT R13, R216, 0xa0, RZ, 0xfc, !PT ;  /* 0x000000a0d80d7812 */ /* 0x000fc600078efcff */
[----:B------:R-:W-:Y:S01]  /*1f30*/  @!P4 IMAD.MOV R188, RZ, RZ, -R188 ;  /* 0x000000ffffbcc224 */ /* 0x000fe200078e0abc */
[----:B------:R-:W-:Y:S01]  /*1f40*/  ISETP.GT.U32.AND P4, PT, R7, R193, PT ;  /* 0x000000c10700720c */ /* 0x000fe20003f84070 */
[----:B------:R-:W-:Y:S01]  /*1f50*/  IMAD.MOV R2, RZ, RZ, -R2 ;  /* 0x000000ffff027224 */ /* 0x000fe200078e0a02 */
[----:B------:R-:W-:Y:S01]  /*1f60*/  IABS R145, R13 ;  /* 0x0000000d00917213 */ /* 0x000fe20000000000 */
[----:B------:R-:W-:Y:S02]  /*1f70*/  @!P5 IMAD.IADD R191, R191, 0x1, -R7 ;  /* 0x00000001bfbfd824 */ /* 0x000fe400078e0a07 */
[----:B------:R-:W-:Y:S02]  /*1f80*/  IMAD R195, R7, R2, R195 ;  /* 0x0000000207c37224 */ /* 0x000fe400078e02c3 */
[----:B------:R-:W-:Y:S02]  /*1f90*/  @!P6 IMAD.MOV R191, RZ, RZ, -R191 ;  /* 0x000000ffffbfe224 */ /* 0x000fe400078e0abf */
[----:B------:R-:W-:Y:S01]  /*1fa0*/  VIADD R4, R219, 0x7c ;  /* 0x0000007cdb047836 */ /* 0x000fe20000000000 */
[----:B------:R-:W-:Y:S01]  /*1fb0*/  ISETP.GT.U32.AND P6, PT, R7, R195, PT ;  /* 0x000000c30700720c */ /* 0x000fe20003fc4070 */
[----:B------:R-:W-:Y:S01]  /*1fc0*/  @!P3 IMAD.MOV R190, RZ, RZ, -R190 ;  /* 0x000000ffffbeb224 */ /* 0x000fe200078e0abe */
[----:B------:R-:W-:Y:S01]  /*1fd0*/  ISETP.GE.AND P3, PT, R5, RZ, PT ;  /* 0x000000ff0500720c */ /* 0x000fe20003f66270 */
[----:B------:R-:W-:Y:S01]  /*1fe0*/  @!P4 IMAD.IADD R193, R193, 0x1, -R7 ;  /* 0x00000001c1c1c824 */ /* 0x000fe200078e0a07 */
[----:B------:R-:W-:Y:S01]  /*1ff0*/  IABS R196, R4 ;  /* 0x0000000400c47213 */ /* 0x000fe20000000000 */
[C---:B------:R-:W-:Y:S01]  /*2000*/  IMAD R194, R7.reuse, R3, R194 ;  /* 0x0000000307c27224 */ /* 0x040fe200078e02c2 */
[----:B------:R-:W-:Y:S01]  /*2010*/  LOP3.LUT R5, R216, 0x80, RZ, 0xfc, !PT ;  /* 0x00000080d8057812 */ /* 0x000fe200078efcff */
[----:B------:R-:W-:Y:S01]  /*2020*/  @!P2 IMAD.MOV R189, RZ, RZ, -R189 ;  /* 0x000000ffffbda224 */ /* 0x000fe200078e0abd */
[----:B------:R-:W-:Y:S01]  /*2030*/  ISETP.GT.U32.AND P4, PT, R7, R193, PT ;  /* 0x000000c10700720c */ /* 0x000fe20003f84070 */
[----:B------:R-:W-:Y:S01]  /*2040*/  IMAD.HI.U32 R2, R6, R196, RZ ;  /* 0x000000c406027227 */ /* 0x000fe200078e00ff */
[----:B------:R-:W-:-:S02]  /*2050*/  IABS R197, R5 ;  /* 0x0000000500c57213 */ /* 0x000fc40000000000 */
[----:B------:R-:W-:Y:S01]  /*2060*/  ISETP.GT.U32.AND P5, PT, R7, R194, PT ;  /* 0x000000c20700720c */ /* 0x000fe20003fa4070 */
[----:B------:R-:W-:Y:S01]  /*2070*/  @!P6 IMAD.IADD R195, R195, 0x1, -R7 ;  /* 0x00000001c3c3e824 */ /* 0x000fe200078e0a07 */
[C---:B------:R-:W-:Y:S01]  /*2080*/  ISETP.GT.U32.AND P2, PT, R7.reuse, R192, PT ;  /* 0x000000c00700720c */ /* 0x040fe20003f44070 */
[----:B------:R-:W-:Y:S02]  /*2090*/  IMAD.MOV R3, RZ, RZ, -R2 ;  /* 0x000000ffff037224 */ /* 0x000fe400078e0a02 */
[----:B------:R-:W-:Y:S01]  /*20a0*/  IMAD.HI.U32 R2, R6, R197, RZ ;  /* 0x000000c506027227 */ /* 0x000fe200078e00ff */
[----:B------:R-:W-:-:S03]  /*20b0*/  ISETP.GT.U32.AND P6, PT, R7, R195, PT ;  /* 0x000000c30700720c */ /* 0x000fc60003fc4070 */
[----:B------:R-:W-:Y:S01]  /*20c0*/  @!P4 IMAD.IADD R193, R193, 0x1, -R7 ;  /* 0x00000001c1c1c824 */ /* 0x000fe200078e0a07 */
[----:B------:R-:W-:Y:S01]  /*20d0*/  ISETP.GE.AND P4, PT, R5, RZ, PT ;  /* 0x000000ff0500720c */ /* 0x000fe20003f86270 */
[C---:B------:R-:W-:Y:S01]  /*20e0*/  IMAD R196, R7.reuse, R3, R196 ;  /* 0x0000000307c47224 */ /* 0x040fe200078e02c4 */
[C---:B------:R-:W-:Y:S01]  /*20f0*/  LOP3.LUT R3, R216.reuse, 0x88, RZ, 0xfc, !PT ;  /* 0x00000088d8037812 */ /* 0x040fe200078efcff */
[----:B------:R-:W-:Y:S01]  /*2100*/  IMAD.MOV R2, RZ, RZ, -R2 ;  /* 0x000000ffff027224 */ /* 0x000fe200078e0a02 */
[----:B------:R-:W-:Y:S01]  /*2110*/  LOP3.LUT R5, R216, 0x90, RZ, 0xfc, !PT ;  /* 0x00000090d8057812 */ /* 0x000fe200078efcff */
[----:B------:R-:W-:Y:S01]  /*2120*/  @!P0 IMAD.MOV R193, RZ, RZ, -R193 ;  /* 0x000000ffffc18224 */ /* 0x000fe200078e0ac1 */
[C---:B------:R-:W-:Y:S01]  /*2130*/  ISETP.GT.U32.AND P0, PT, R7.reuse, R196, PT ;  /* 0x000000c40700720c */ /* 0x040fe20003f04070 */
[----:B------:R-:W-:Y:S01]  /*2140*/  IMAD R197, R7, R2, R197 ;  /* 0x0000000207c57224 */ /* 0x000fe200078e02c5 */
[----:B------:R-:W-:Y:S01]  /*2150*/  IABS R159, R3 ;  /* 0x00000003009f7213 */ /* 0x000fe20000000000 */
[--C-:B------:R-:W-:Y:S01]  /*2160*/  @!P6 IMAD.IADD R195, R195, 0x1, -R7.reuse ;  /* 0x00000001c3c3e824 */ /* 0x100fe200078e0a07 */
[----:B------:R-:W-:Y:S01]  /*2170*/  IABS R153, R5 ;  /* 0x0000000500997213 */ /* 0x000fe20000000000 */
[--C-:B------:R-:W-:Y:S01]  /*2180*/  @!P5 IMAD.IADD R194, R194, 0x1, -R7.reuse ;  /* 0x00000001c2c2d824 */ /* 0x100fe200078e0a07 */
[----:B------:R-:W-:Y:S01]  /*2190*/  ISETP.GT.U32.AND P6, PT, R7, R197, PT ;  /* 0x000000c50700720c */ /* 0x000fe20003fc4070 */
[----:B------:R-:W-:Y:S01]  /*21a0*/  @!P2 IMAD.IADD R192, R192, 0x1, -R7 ;  /* 0x00000001c0c0a824 */ /* 0x000fe200078e0a07 */
[----:B------:R-:W-:-:S02]  /*21b0*/  ISETP.GE.AND P5, PT, R4, RZ, PT ;  /* 0x000000ff0400720c */ /* 0x000fc40003fa6270 */
[----:B------:R-:W-:Y:S01]  /*21c0*/  LOP3.LUT R4, R216, 0x84, RZ, 0xfc, !PT ;  /* 0x00000084d8047812 */ /* 0x000fe200078efcff */
[----:B------:R-:W-:Y:S01]  /*21d0*/  @!P1 IMAD.MOV R192, RZ, RZ, -R192 ;  /* 0x000000ffffc09224 */ /* 0x000fe200078e0ac0 */
[----:B------:R-:W-:Y:S01]  /*21e0*/  ISETP.GE.AND P2, PT, R10, RZ, PT ;  /* 0x000000ff0a00720c */ /* 0x000fe20003f46270 */
[----:B------:R-:W-:Y:S01]  /*21f0*/  @!P0 IMAD.IADD R196, R196, 0x1, -R7 ;  /* 0x00000001c4c48824 */ /* 0x000fe200078e0a07 */
[----:B------:R-:W-:Y:S02]  /*2200*/  IABS R151, R4 ;  /* 0x0000000400977213 */ /* 0x000fe40000000000 */
[----:B------:R-:W-:-:S03]  /*2210*/  ISETP.GT.U32.AND P1, PT, R7, R194, PT ;  /* 0x000000c20700720c */ /* 0x000fc60003f24070 */
[----:B------:R-:W-:Y:S01]  /*2220*/  @!P6 IMAD.IADD R197, R197, 0x1, -R7 ;  /* 0x00000001c5c5e824 */ /* 0x000fe200078e0a07 */
[----:B------:R-:W-:Y:S01]  /*2230*/  ISETP.GT.U32.AND P6, PT, R7, R196, PT ;  /* 0x000000c40700720c */ /* 0x000fe20003fc4070 */
[----:B------:R-:W-:-:S04]  /*2240*/  IMAD.HI.U32 R2, R6, R151, RZ ;  /* 0x0000009706027227 */ /* 0x000fc800078e00ff */
[----:B------:R-:W-:Y:S02]  /*2250*/  IMAD.MOV R2, RZ, RZ, -R2 ;  /* 0x000000ffff027224 */ /* 0x000fe400078e0a02 */
[----:B------:R-:W-:Y:S01]  /*2260*/  @!P2 IMAD.MOV R195, RZ, RZ, -R195 ;  /* 0x000000ffffc3a224 */ /* 0x000fe200078e0ac3 */
[C---:B------:R-:W-:Y:S01]  /*2270*/  ISETP.GT.U32.AND P2, PT, R7.reuse, R197, PT ;  /* 0x000000c50700720c */ /* 0x040fe20003f44070 */
[----:B------:R-:W-:Y:S02]  /*2280*/  IMAD R151, R7, R2, R151 ;  /* 0x0000000207977224 */ /* 0x000fe400078e0297 */
[----:B------:R-:W-:-:S04]  /*2290*/  IMAD.HI.U32 R2, R6, R159, RZ ;  /* 0x0000009f06027227 */ /* 0x000fc800078e00ff */
[--C-:B------:R-:W-:Y:S01]  /*22a0*/  @!P6 IMAD.IADD R196, R196, 0x1, -R7.reuse ;  /* 0x00000001c4c4e824 */ /* 0x100fe200078e0a07 */
[C---:B------:R-:W-:Y:S01]  /*22b0*/  ISETP.GT.U32.AND P6, PT, R7.reuse, R151, PT ;  /* 0x000000970700720c */ /* 0x040fe20003fc4070 */
[----:B------:R-:W-:Y:S02]  /*22c0*/  IMAD.MOV R2, RZ, RZ, -R2 ;  /* 0x000000ffff027224 */ /* 0x000fe400078e0a02 */
[----:B------:R-:W-:Y:S01]  /*22d0*/  @!P1 IMAD.IADD R194, R194, 0x1, -R7 ;  /* 0x00000001c2c29824 */ /* 0x000fe200078e0a07 */
[----:B------:R-:W-:Y:S01]  /*22e0*/  ISETP.GE.AND P1, PT, R4, RZ, PT ;  /* 0x000000ff0400720c */ /* 0x000fe20003f26270 */
[----:B------:R-:W-:Y:S01]  /*22f0*/  IMAD R159, R7, R2, R159 ;  /* 0x00000002079f7224 */ /* 0x000fe200078e029f */
[----:B------:R-:W-:Y:S01]  /*2300*/  LOP3.LUT R4, R216, 0x8c, RZ, 0xfc, !PT ;  /* 0x0000008cd8047812 */ /* 0x000fe200078efcff */
[----:B------:R-:W-:-:S03]  /*2310*/  IMAD.HI.U32 R2, R6, R153, RZ ;  /* 0x0000009906027227 */ /* 0x000fc600078e00ff */
[----:B------:R-:W-:Y:S01]  /*2320*/  IABS R144, R4 ;  /* 0x0000000400907213 */ /* 0x000fe20000000000 */
[----:B------:R-:W-:Y:S01]  /*2330*/  IMAD.MOV R2, RZ, RZ, -R2 ;  /* 0x000000ffff027224 */ /* 0x000fe200078e0a02 */
[----:B------:R-:W-:Y:S01]  /*2340*/  ISETP.GE.AND P0, PT, R4, RZ, PT ;  /* 0x000000ff0400720c */ /* 0x000fe20003f06270 */
[----:B------:R-:W-:Y:S02]  /*2350*/  @!P6 IMAD.IADD R151, R151, 0x1, -R7 ;  /* 0x000000019797e824 */ /* 0x000fe400078e0a07 */
[C---:B------:R-:W-:Y:S02]  /*2360*/  IMAD R153, R7.reuse, R2, R153 ;  /* 0x0000000207997224 */ /* 0x040fe400078e0299 */
[----:B------:R-:W-:Y:S01]  /*2370*/  @!P3 IMAD.MOV R194, RZ, RZ, -R194 ;  /* 0x000000ffffc2b224 */ /* 0x000fe200078e0ac2 */
[----:B------:R-:W-:Y:S01]  /*2380*/  ISETP.GT.U32.AND P6, PT, R7, R151, PT ;  /* 0x000000970700720c */ /* 0x000fe20003fc4070 */
[----:B------:R-:W-:Y:S01]  /*2390*/  @!P2 IMAD.IADD R197, R197, 0x1, -R7 ;  /* 0x00000001c5c5a824 */ /* 0x000fe200078e0a07 */
[----:B------:R-:W-:Y:S01]  /*23a0*/  ISETP.GE.AND P3, PT, R3, RZ, PT ;  /* 0x000000ff0300720c */ /* 0x000fe20003f66270 */
[----:B------:R-:W-:Y:S01]  /*23b0*/  IMAD.HI.U32 R3, R6, R144, RZ ;  /* 0x0000009006037227 */ /* 0x000fe200078e00ff */
[----:B------:R-:W-:-:S03]  /*23c0*/  ISETP.GT.U32.AND P2, PT, R7, R159, PT ;  /* 0x0000009f0700720c */ /* 0x000fc60003f44070 */
[----:B------:R-:W-:Y:S02]  /*23d0*/  IMAD.MOV R3, RZ, RZ, -R3 ;  /* 0x000000ffff037224 */ /* 0x000fe400078e0a03 */
[----:B------:R-:W-:Y:S01]  /*23e0*/  @!P4 IMAD.MOV R197, RZ, RZ, -R197 ;  /* 0x000000ffffc5c224 */ /* 0x000fe200078e0ac5 */
[----:B------:R-:W-:Y:S01]  /*23f0*/  ISETP.GE.AND P4, PT, R5, RZ, PT ;  /* 0x000000ff0500720c */ /* 0x000fe20003f86270 */
[----:B------:R-:W-:Y:S02]  /*2400*/  IMAD R144, R7, R3, R144 ;  /* 0x0000000307907224 */ /* 0x000fe400078e0290 */
[--C-:B------:R-:W-:Y:S01]  /*2410*/  @!P6 IMAD.IADD R151, R151, 0x1, -R7.reuse ;  /* 0x000000019797e824 */ /* 0x100fe200078e0a07 */
[----:B------:R-:W-:Y:S01]  /*2420*/  ISETP.GT.U32.AND P6, PT, R7, R153, PT ;  /* 0x000000990700720c */ /* 0x000fe20003fc4070 */
[----:B------:R-:W-:Y:S02]  /*2430*/  VIADD R5, R219, 0x9c ;  /* 0x0000009cdb057836 */ /* 0x000fe40000000000 */
[----:B------:R-:W-:Y:S01]  /*2440*/  @!P5 IMAD.MOV R196, RZ, RZ, -R196 ;  /* 0x000000ffffc4d224 */ /* 0x000fe200078e0ac4 */
[----:B------:R-:W-:Y:S01]  /*2450*/  ISETP.GT.U32.AND P5, PT, R7, R144, PT ;  /* 0x000000900700720c */ /* 0x000fe20003fa4070 */
[----:B------:R-:W-:Y:S01]  /*2460*/  @!P2 IMAD.IADD R159, R159, 0x1, -R7 ;  /* 0x000000019f9fa824 */ /* 0x000fe200078e0a07 */
[----:B------:R-:W-:Y:S01]  /*2470*/  IABS R147, R5 ;  /* 0x0000000500937213 */ /* 0x000fe20000000000 */
[----:B------:R-:W-:-:S03]  /*2480*/  IMAD.HI.U32 R3, R6, R155, RZ ;  /* 0x0000009b06037227 */ /* 0x000fc600078e00ff */
[----:B------:R-:W-:Y:S01]  /*2490*/  ISETP.GT.U32.AND P2, PT, R7, R159, PT ;  /* 0x0000009f0700720c */ /* 0x000fe20003f44070 */
[----:B------:R-:W-:-:S04]  /*24a0*/  IMAD.HI.U32 R2, R6, R147, RZ ;  /* 0x0000009306027227 */ /* 0x000fc800078e00ff */
[--C-:B------:R-:W-:Y:S02]  /*24b0*/  @!P6 IMAD.IADD R153, R153, 0x1, -R7.reuse ;  /* 0x000000019999e824 */ /* 0x100fe400078e0a07 */
[----:B------:R-:W-:Y:S02]  /*24c0*/  IMAD.MOV R2, RZ, RZ, -R2 ;  /* 0x000000ffff027224 */ /* 0x000fe400078e0a02 */
[----:B------:R-:W-:Y:S01]  /*24d0*/  @!P5 IMAD.IADD R144, R144, 0x1, -R7 ;  /* 0x000000019090d824 */ /* 0x000fe200078e0a07 */
[C---:B------:R-:W-:Y:S01]  /*24e0*/  ISETP.GT.U32.AND P6, PT, R7.reuse, R153, PT ;  /* 0x000000990700720c */ /* 0x040fe20003fc4070 */
[C---:B------:R-:W-:Y:S02]  /*24f0*/  IMAD R147, R7.reuse, R2, R147 ;  /* 0x0000000207937224 */ /* 0x040fe400078e0293 */
[----:B------:R-:W-:Y:S01]  /*2500*/  IMAD.HI.U32 R4, R6, R146, RZ ;  /* 0x0000009206047227 */ /* 0x000fe200078e00ff */
[----:B------:R-:W-:-:S03]  /*2510*/  ISETP.GT.U32.AND P5, PT, R7, R144, PT ;  /* 0x000000900700720c */ /* 0x000fc60003fa4070 */
[----:B------:R-:W-:Y:S02]  /*2520*/  IMAD.MOV R10, RZ, RZ, -R3 ;  /* 0x000000ffff0a7224 */ /* 0x000fe400078e0a03 */
[----:B------:R-:W-:Y:S02]  /*2530*/  IMAD.MOV R4, RZ, RZ, -R4 ;  /* 0x000000ffff047224 */ /* 0x000fe400078e0a04 */
[----:B------:R-:W-:Y:S02]  /*2540*/  IMAD R155, R7, R10, R155 ;  /* 0x0000000a079b7224 */ /* 0x000fe400078e029b */
[--C-:B------:R-:W-:Y:S01]  /*2550*/  @!P6 IMAD.IADD R153, R153, 0x1, -R7.reuse ;  /* 0x000000019999e824 */ /* 0x100fe200078e0a07 */
[C---:B------:R-:W-:Y:S01]  /*2560*/  ISETP.GT.U32.AND P6, PT, R7.reuse, R147, PT ;  /* 0x000000930700720c */ /* 0x040fe20003fc4070 */
[----:B------:R-:W-:Y:S02]  /*2570*/  IMAD R146, R7, R4, R146 ;  /* 0x0000000407927224 */ /* 0x000fe400078e0292 */
[--C-:B------:R-:W-:Y:S01]  /*2580*/  @!P2 IMAD.IADD R159, R159, 0x1, -R7.reuse ;  /* 0x000000019f9fa824 */ /* 0x100fe200078e0a07 */
[C---:B------:R-:W-:Y:S01]  /*2590*/  ISETP.GT.U32.AND P2, PT, R7.reuse, R155, PT ;  /* 0x0000009b0700720c */ /* 0x040fe20003f44070 */
[----:B------:R-:W-:Y:S01]  /*25a0*/  @!P5 IMAD.IADD R144, R144, 0x1, -R7 ;  /* 0x000000019090d824 */ /* 0x000fe200078e0a07 */
[----:B------:R-:W-:Y:S01]  /*25b0*/  ISETP.GT.U32.AND P5, PT, R7, R146, PT ;  /* 0x000000920700720c */ /* 0x000fe20003fa4070 */
[----:B------:R-:W-:-:S04]  /*25c0*/  IMAD.HI.U32 R4, R6, R164, RZ ;  /* 0x000000a406047227 */ /* 0x000fc800078e00ff */
[----:B------:R-:W-:Y:S02]  /*25d0*/  IMAD.MOV R4, RZ, RZ, -R4 ;  /* 0x000000ffff047224 */ /* 0x000fe400078e0a04 */
[--C-:B------:R-:W-:Y:S02]  /*25e0*/  @!P6 IMAD.IADD R147, R147, 0x1, -R7.reuse ;  /* 0x000000019393e824 */ /* 0x100fe400078e0a07 */
[----:B------:R-:W-:Y:S02]  /*25f0*/  IMAD R164, R7, R4, R164 ;  /* 0x0000000407a47224 */ /* 0x000fe400078e02a4 */
[--C-:B------:R-:W-:Y:S01]  /*2600*/  @!P2 IMAD.IADD R155, R155, 0x1, -R7.reuse ;  /* 0x000000019b9ba824 */ /* 0x100fe200078e0a07 */
[C---:B------:R-:W-:Y:S01]  /*2610*/  ISETP.GT.U32.AND P6, PT, R7.reuse, R147, PT ;  /* 0x000000930700720c */ /* 0x040fe20003fc4070 */
[----:B------:R-:W-:Y:S02]  /*2620*/  @!P5 IMAD.IADD R146, R146, 0x1, -R7 ;  /* 0x000000019292d824 */ /* 0x000fe400078e0a07 */
[----:B------:R-:W-:Y:S01]  /*2630*/  IMAD.HI.U32 R2, R6, R145, RZ ;  /* 0x0000009106027227 */ /* 0x000fe200078e00ff */
[----:B------:R-:W-:-:S02]  /*2640*/  ISETP.GT.U32.AND P2, PT, R7, R155, PT ;  /* 0x0000009b0700720c */ /* 0x000fc40003f44070 */
[----:B------:R-:W-:Y:S01]  /*2650*/  ISETP.GT.U32.AND P5, PT, R7, R146, PT ;  /* 0x000000920700720c */ /* 0x000fe20003fa4070 */
[----:B------:R-:W-:-:S04]  /*2660*/  IMAD.HI.U32 R3, R6, R165, RZ ;  /* 0x000000a506037227 */ /* 0x000fc800078e00ff */
[----:B------:R-:W-:Y:S02]  /*2670*/  IMAD.MOV R2, RZ, RZ, -R2 ;  /* 0x000000ffff027224 */ /* 0x000fe400078e0a02 */
[----:B------:R-:W-:Y:S01]  /*2680*/  @!P6 IMAD.IADD R147, R147, 0x1, -R7 ;  /* 0x000000019393e824 */ /* 0x000fe200078e0a07 */
[C---:B------:R-:W-:Y:S01]  /*2690*/  ISETP.GT.U32.AND P6, PT, R7.reuse, R164, PT ;  /* 0x000000a40700720c */ /* 0x040fe20003fc4070 */
[----:B------:R-:W-:Y:S02]  /*26a0*/  IMAD.MOV R10, RZ, RZ, -R3 ;  /* 0x000000ffff0a7224 */ /* 0x000fe400078e0a03 */
[C---:B------:R-:W-:Y:S02]  /*26b0*/  IMAD R145, R7.reuse, R2, R145 ;  /* 0x0000000207917224 */ /* 0x040fe400078e0291 */
[----:B------:R-:W-:Y:S02]  /*26c0*/  IMAD R165, R7, R10, R165 ;  /* 0x0000000a07a57224 */ /* 0x000fe400078e02a5 */
[--C-:B------:R-:W-:Y:S01]  /*26d0*/  @!P2 IMAD.IADD R155, R155, 0x1, -R7.reuse ;  /* 0x000000019b9ba824 */ /* 0x100fe200078e0a07 */
[C---:B------:R-:W-:Y:S01]  /*26e0*/  ISETP.GT.U32.AND P2, PT, R7.reuse, R145, PT ;  /* 0x000000910700720c */ /* 0x040fe20003f44070 */
[----:B------:R-:W-:Y:S01]  /*26f0*/  @!P5 IMAD.IADD R146, R146, 0x1, -R7 ;  /* 0x000000019292d824 */ /* 0x000fe200078e0a07 */
[----:B------:R-:W-:Y:S01]  /*2700*/  ISETP.GT.U32.AND P5, PT, R7, R165, PT ;  /* 0x000000a50700720c */ /* 0x000fe20003fa4070 */
[----:B------:R-:W-:-:S04]  /*2710*/  IMAD.HI.U32 R4, R6, R157, RZ ;  /* 0x0000009d06047227 */ /* 0x000fc800078e00ff */
[----:B------:R-:W-:Y:S02]  /*2720*/  @!P6 IMAD.IADD R164, R164, 0x1, -R7 ;  /* 0x00000001a4a4e824 */ /* 0x000fe400078e0a07 */
[----:B------:R-:W-:Y:S02]  /*2730*/  IMAD.MOV R4, RZ, RZ, -R4 ;  /* 0x000000ffff047224 */ /* 0x000fe400078e0a04 */
[----:B------:R-:W-:Y:S01]  /*2740*/  IMAD.HI.U32 R2, R6, R163, RZ ;  /* 0x000000a306027227 */ /* 0x000fe200078e00ff */
[----:B------:R-:W-:-:S03]  /*2750*/  ISETP.GT.U32.AND P6, PT, R7, R164, PT ;  /* 0x000000a40700720c */ /* 0x000fc60003fc4070 */
[--C-:B------:R-:W-:Y:S02]  /*2760*/  @!P2 IMAD.IADD R145, R145, 0x1, -R7.reuse ;  /* 0x000000019191a824 */ /* 0x100fe400078e0a07 */
[----:B------:R-:W-:Y:S02]  /*2770*/  @!P5 IMAD.IADD R165, R165, 0x1, -R7 ;  /* 0x00000001a5a5d824 */ /* 0x000fe400078e0a07 */
[C---:B------:R-:W-:Y:S01]  /*2780*/  IMAD R157, R7.reuse, R4, R157 ;  /* 0x00000004079d7224 */ /* 0x040fe200078e029d */
[C---:B------:R-:W-:Y:S01]  /*2790*/  ISETP.GT.U32.AND P2, PT, R7.reuse, R145, PT ;  /* 0x000000910700720c */ /* 0x040fe20003f44070 */
[----:B------:R-:W-:Y:S01]  /*27a0*/  IMAD.HI.U32 R3, R6, R162, RZ ;  /* 0x000000a206037227 */ /* 0x000fe200078e00ff */
[----:B------:R-:W-:-:S03]  /*27b0*/  ISETP.GT.U32.AND P5, PT, R7, R165, PT ;  /* 0x000000a50700720c */ /* 0x000fc60003fa4070 */
[----:B------:R-:W-:Y:S01]  /*27c0*/  @!P6 IMAD.IADD R164, R164, 0x1, -R7 ;  /* 0x00000001a4a4e824 */ /* 0x000fe200078e0a07 */
[C---:B------:R-:W-:Y:S01]  /*27d0*/  ISETP.GT.U32.AND P6, PT, R7.reuse, R157, PT ;  /* 0x0000009d0700720c */ /* 0x040fe20003fc4070 */
[----:B------:R-:W-:Y:S02]  /*27e0*/  IMAD.MOV R10, RZ, RZ, -R2 ;  /* 0x000000ffff0a7224 */ /* 0x000fe400078e0a02 */
[----:B------:R-:W-:Y:S02]  /*27f0*/  IMAD.MOV R3, RZ, RZ, -R3 ;  /* 0x000000ffff037224 */ /* 0x000fe400078e0a03 */
[C---:B------:R-:W-:Y:S01]  /*2800*/  IMAD R163, R7.reuse, R10, R163 ;  /* 0x0000000a07a37224 */ /* 0x040fe200078e02a3 */
[----:B------:R-:W-:Y:S01]  /*2810*/  IABS R10, R25 ;  /* 0x00000019000a7213 */ /* 0x000fe20000000000 */
[----:B------:R-:W-:Y:S02]  /*2820*/  IMAD R162, R7, R3, R162 ;  /* 0x0000000307a27224 */ /* 0x000fe400078e02a2 */
[--C-:B------:R-:W-:Y:S01]  /*2830*/  @!P2 IMAD.IADD R145, R145, 0x1, -R7.reuse ;  /* 0x000000019191a824 */ /* 0x100fe200078e0a07 */
[----:B------:R-:W-:Y:S01]  /*2840*/  ISETP.GT.U32.AND P2, PT, R7, R163, PT ;  /* 0x000000a30700720c */ /* 0x000fe20003f44070 */
[--C-:B------:R-:W-:Y:S01]  /*2850*/  @!P5 IMAD.IADD R165, R165, 0x1, -R7.reuse ;  /* 0x00000001a5a5d824 */ /* 0x100fe200078e0a07 */
[----:B------:R-:W-:Y:S01]  /*2860*/  ISETP.GT.U32.AND P5, PT, R7, R162, PT ;  /* 0x000000a20700720c */ /* 0x000fe20003fa4070 */
[----:B------:R-:W-:-:S02]  /*2870*/  @!P6 IMAD.IADD R157, R157, 0x1, -R7 ;  /* 0x000000019d9de824 */ /* 0x000fc400078e0a07 */
[----:B------:R-:W-:-:S03]  /*2880*/  IMAD.HI.U32 R2, R6, R154, RZ ;  /* 0x0000009a06027227 */ /* 0x000fc600078e00ff */
[----:B------:R-:W-:Y:S01]  /*2890*/  ISETP.GT.U32.AND P6, PT, R7, R157, PT ;  /* 0x0000009d0700720c */ /* 0x000fe20003fc4070 */
[----:B------:R-:W-:-:S04]  /*28a0*/  IMAD.HI.U32 R3, R6, R204, RZ ;  /* 0x000000cc06037227 */ /* 0x000fc800078e00ff */
[----:B------:R-:W-:Y:S02]  /*28b0*/  IMAD.MOV R2, RZ, RZ, -R2 ;  /* 0x000000ffff027224 */ /* 0x000fe400078e0a02 */
[----:B------:R-:W-:Y:S02]  /*28c0*/  @!P2 IMAD.IADD R163, R163, 0x1, -R7 ;  /* 0x00000001a3a3a824 */ /* 0x000fe400078e0a07 */
[----:B------:R-:W-:Y:S02]  /*28d0*/  IMAD.MOV R3, RZ, RZ, -R3 ;  /* 0x000000ffff037224 */ /* 0x000fe400078e0a03 */
[C---:B------:R-:W-:Y:S02]  /*28e0*/  IMAD R154, R7.reuse, R2, R154 ;  /* 0x00000002079a7224 */ /* 0x040fe400078e029a */
[----:B------:R-:W-:Y:S01]  /*28f0*/  @!P5 IMAD.IADD R162, R162, 0x1, -R7 ;  /* 0x00000001a2a2d824 */ /* 0x000fe200078e0a07 */
[C---:B------:R-:W-:Y:S01]  /*2900*/  ISETP.GT.U32.AND P5, PT, R7.reuse, R163, PT ;  /* 0x000000a30700720c */ /* 0x040fe20003fa4070 */
[C---:B------:R-:W-:Y:S01]  /*2910*/  IMAD R204, R7.reuse, R3, R204 ;  /* 0x0000000307cc7224 */ /* 0x040fe200078e02cc */
[----:B------:R-:W-:Y:S01]  /*2920*/  ISETP.GT.U32.AND P2, PT, R7, R154, PT ;  /* 0x0000009a0700720c */ /* 0x000fe20003f44070 */
[----:B------:R-:W-:-:S04]  /*2930*/  IMAD.HI.U32 R2, R6, R161, RZ ;  /* 0x000000a106027227 */ /* 0x000fc800078e00ff */
[----:B------:R-:W-:Y:S01]  /*2940*/  @!P6 IMAD.IADD R157, R157, 0x1, -R7 ;  /* 0x000000019d9de824 */ /* 0x000fe200078e0a07 */
[C---:B------:R-:W-:Y:S01]  /*2950*/  ISETP.GT.U32.AND P6, PT, R7.reuse, R204, PT ;  /* 0x000000cc0700720c */ /* 0x040fe20003fc4070 */
[----:B------:R-:W-:Y:S02]  /*2960*/  IMAD.MOV R2, RZ, RZ, -R2 ;  /* 0x000000ffff027224 */ /* 0x000fe400078e0a02 */
[----:B------:R-:W-:Y:S01]  /*2970*/  @!P1 IMAD.MOV R151, RZ, RZ, -R151 ;  /* 0x000000ffff979224 */ /* 0x000fe200078e0a97 */
[C---:B------:R-:W-:Y:S01]  /*2980*/  ISETP.GT.U32.AND P1, PT, R7.reuse, R162, PT ;  /* 0x000000a20700720c */ /* 0x040fe20003f24070 */
[----:B------:R-:W-:Y:S02]  /*2990*/  IMAD R161, R7, R2, R161 ;  /* 0x0000000207a17224 */ /* 0x000fe400078e02a1 */
[----:B------:R-:W-:-:S04]  /*29a0*/  IMAD.HI.U32 R2, R6, R205, RZ ;  /* 0x000000cd06027227 */ /* 0x000fc800078e00ff */
[----:B------:R-:W-:Y:S01]  /*29b0*/  @!P5 IMAD.IADD R163, R163, 0x1, -R7 ;  /* 0x00000001a3a3d824 */ /* 0x000fe200078e0a07 */
[----:B------:R-:W-:Y:S01]  /*29c0*/  ISETP.GT.U32.AND P5, PT, R7, R161, PT ;  /* 0x000000a10700720c */ /* 0x000fe20003fa4070 */
[----:B------:R-:W-:Y:S02]  /*29d0*/  IMAD.MOV R4, RZ, RZ, -R2 ;  /* 0x000000ffff047224 */ /* 0x000fe400078e0a02 */
[----:B------:R-:W-:-:S04]  /*29e0*/  IMAD.HI.U32 R2, R6, R203, RZ ;  /* 0x000000cb06027227 */ /* 0x000fc800078e00ff */
[--C-:B------:R-:W-:Y:S02]  /*29f0*/  @!P6 IMAD.IADD R204, R204, 0x1, -R7.reuse ;  /* 0x00000001cccce824 */ /* 0x100fe400078e0a07 */
[----:B------:R-:W-:Y:S02]  /*2a00*/  IMAD.MOV R2, RZ, RZ, -R2 ;  /* 0x000000ffff027224 */ /* 0x000fe400078e0a02 */
[----:B------:R-:W-:Y:S01]  /*2a10*/  @!P1 IMAD.IADD R162, R162, 0x1, -R7 ;  /* 0x00000001a2a29824 */ /* 0x000fe200078e0a07 */
[C---:B------:R-:W-:Y:S01]  /*2a20*/  ISETP.GT.U32.AND P6, PT, R7.reuse, R204, PT ;  /* 0x000000cc0700720c */ /* 0x040fe20003fc4070 */
[----:B------:R-:W-:Y:S01]  /*2a30*/  IMAD R203, R7, R2, R203 ;  /* 0x0000000207cb7224 */ /* 0x000fe200078e02cb */
[----:B------:R-:W-:Y:S01]  /*2a40*/  ISETP.GE.AND P1, PT, R11, RZ, PT ;  /* 0x000000ff0b00720c */ /* 0x000fe20003f26270 */
[----:B------:R-:W-:Y:S01]  /*2a50*/  IMAD.HI.U32 R2, R6, R234, RZ ;  /* 0x000000ea06027227 */ /* 0x000fe200078e00ff */
[----:B------:R-:W-:-:S03]  /*2a60*/  IABS R11, R26 ;  /* 0x0000001a000b7213 */ /* 0x000fc60000000000 */
[----:B------:R-:W-:Y:S02]  /*2a70*/  @!P5 IMAD.IADD R161, R161, 0x1, -R7 ;  /* 0x00000001a1a1d824 */ /* 0x000fe400078e0a07 */
[----:B------:R-:W-:Y:S02]  /*2a80*/  IMAD.MOV R2, RZ, RZ, -R2 ;  /* 0x000000ffff027224 */ /* 0x000fe400078e0a02 */
[C---:B------:R-:W-:Y:S01]  /*2a90*/  IMAD R205, R7.reuse, R4, R205 ;  /* 0x0000000407cd7224 */ /* 0x040fe200078e02cd */
[C---:B------:R-:W-:Y:S01]  /*2aa0*/  ISETP.GT.U32.AND P5, PT, R7.reuse, R161, PT ;  /* 0x000000a10700720c */ /* 0x040fe20003fa4070 */
[C---:B------:R-:W-:Y:S02]  /*2ab0*/  IMAD R234, R7.reuse, R2, R234 ;  /* 0x0000000207ea7224 */ /* 0x040fe400078e02ea */
[----:B------:R-:W-:Y:S02]  /*2ac0*/  @!P6 IMAD.IADD R204, R204, 0x1, -R7 ;  /* 0x00000001cccce824 */ /* 0x000fe400078e0a07 */
[----:B------:R-:W-:Y:S01]  /*2ad0*/  IMAD.HI.U32 R3, R6, R10, RZ ;  /* 0x0000000a06037227 */ /* 0x000fe200078e00ff */
[----:B------:R-:W-:-:S03]  /*2ae0*/  ISETP.GT.U32.AND P6, PT, R7, R234, PT ;  /* 0x000000ea0700720c */ /* 0x000fc60003fc4070 */
[----:B------:R-:W-:-:S04]  /*2af0*/  IMAD.HI.U32 R4, R6, R11, RZ ;  /* 0x0000000b06047227 */ /* 0x000fc800078e00ff */
[----:B------:R-:W-:Y:S02]  /*2b00*/  IMAD.MOV R3, RZ, RZ, -R3 ;  /* 0x000000ffff037224 */ /* 0x000fe400078e0a03 */
[----:B------:R-:W-:Y:S02]  /*2b10*/  IMAD.MOV R4, RZ, RZ, -R4 ;  /* 0x000000ffff047224 */ /* 0x000fe400078e0a04 */
[----:B------:R-:W-:Y:S02]  /*2b20*/  IMAD R2, R7, R3, R10 ;  /* 0x0000000307027224 */ /* 0x000fe400078e020a */
[----:B------:R-:W-:Y:S01]  /*2b30*/  @!P5 IMAD.IADD R161, R161, 0x1, -R7 ;  /* 0x00000001a1a1d824 */ /* 0x000fe200078e0a07 */
[C---:B------:R-:W-:Y:S01]  /*2b40*/  ISETP.GT.U32.AND P5, PT, R7.reuse, R203, PT ;  /* 0x000000cb0700720c */ /* 0x040fe20003fa4070 */
[----:B------:R-:W-:Y:S01]  /*2b50*/  IMAD R3, R7, R4, R11 ;  /* 0x0000000407037224 */ /* 0x000fe200078e020b */
[----:B------:R-:W-:Y:S01]  /*2b60*/  LOP3.LUT R4, R216, 0xe0, RZ, 0xfc, !PT ;  /* 0x000000e0d8047812 */ /* 0x000fe200078efcff */
[----:B------:R-:W-:Y:S01]  /*2b70*/  @!P0 IMAD.MOV R144, RZ, RZ, -R144 ;  /* 0x000000ffff908224 */ /* 0x000fe200078e0a90 */
[----:B------:R-:W-:Y:S01]  /*2b80*/  ISETP.GE.AND P0, PT, R5, RZ, PT ;  /* 0x000000ff0500720c */ /* 0x000fe20003f06270 */
[----:B------:R-:W-:Y:S01]  /*2b90*/  @!P6 IMAD.IADD R234, R234, 0x1, -R7 ;  /* 0x00000001eaeae824 */ /* 0x000fe200078e0a07 */
[----:B------:R-:W-:Y:S01]  /*2ba0*/  ISETP.GT.U32.AND P6, PT, R7, R3, PT ;  /* 0x000000030700720c */ /* 0x000fe20003fc4070 */
[----:B------:R-:W-:Y:S01]  /*2bb0*/  @!P3 IMAD.MOV R159, RZ, RZ, -R159 ;  /* 0x000000ffff9fb224 */ /* 0x000fe200078e0a9f */
[----:B------:R-:W-:Y:S01]  /*2bc0*/  LOP3.LUT R5, R216, 0xd8, RZ, 0xfc, !PT ;  /* 0x000000d8d8057812 */ /* 0x000fe200078efcff */
[----:B------:R-:W-:Y:S01]  /*2bd0*/  @!P4 IMAD.MOV R153, RZ, RZ, -R153 ;  /* 0x000000ffff99c224 */ /* 0x000fe200078e0a99 */
[----:B------:R-:W-:Y:S01]  /*2be0*/  IABS R210, R4 ;  /* 0x0000000400d27213 */ /* 0x000fe20000000000 */
[----:B------:R-:W-:Y:S01]  /*2bf0*/  IMAD.HI.U32 R11, R6, R211, RZ ;  /* 0x000000d3060b7227 */ /* 0x000fe200078e00ff */
[----:B------:R-:W-:-:S02]  /*2c00*/  IABS R209, R5 ;  /* 0x0000000500d17213 */ /* 0x000fc40000000000 */
[----:B------:R-:W-:Y:S01]  /*2c10*/  ISETP.GE.AND P3, PT, R12, RZ, PT ;  /* 0x000000ff0c00720c */ /* 0x000fe20003f66270 */
[----:B------:R-:W-:Y:S02]  /*2c20*/  @!P5 IMAD.IADD R203, R203, 0x1, -R7 ;  /* 0x00000001cbcbd824 */ /* 0x000fe400078e0a07 */
[----:B------:R-:W-:-:S03]  /*2c30*/  IMAD.HI.U32 R10, R6, R209, RZ ;  /* 0x000000d1060a7227 */ /* 0x000fc600078e00ff */
[----:B------:R-:W-:Y:S01]  /*2c40*/  ISETP.GT.U32.AND P5, PT, R7, R203, PT ;  /* 0x000000cb0700720c */ /* 0x000fe20003fa4070 */
[----:B------:R-:W-:Y:S01]  /*2c50*/  @!P6 IMAD.IADD R3, R3, 0x1, -R7 ;  /* 0x000000010303e824 */ /* 0x000fe200078e0a07 */
[C---:B------:R-:W-:Y:S01]  /*2c60*/  ISETP.GT.U32.AND P6, PT, R7.reuse, R234, PT ;  /* 0x000000ea0700720c */ /* 0x040fe20003fc4070 */
[----:B------:R-:W-:Y:S02]  /*2c70*/  IMAD.MOV R12, RZ, RZ, -R10 ;  /* 0x000000ffff0c7224 */ /* 0x000fe400078e0a0a */
[----:B------:R-:W-:Y:S01]  /*2c80*/  IMAD.HI.U32 R10, R6, R210, RZ ;  /* 0x000000d2060a7227 */ /* 0x000fe200078e00ff */
[----:B------:R-:W-:-:S03]  /*2c90*/  ISETP.GT.U32.AND P4, PT, R7, R3, PT ;  /* 0x000000030700720c */ /* 0x000fc60003f84070 */
[----:B------:R-:W-:Y:S02]  /*2ca0*/  IMAD.MOV R10, RZ, RZ, -R10 ;  /* 0x000000ffff0a7224 */ /* 0x000fe400078e0a0a */
[C---:B------:R-:W-:Y:S02]  /*2cb0*/  IMAD R209, R7.reuse, R12, R209 ;  /* 0x0000000c07d17224 */ /* 0x040fe400078e02d1 */
[----:B------:R-:W-:Y:S01]  /*2cc0*/  IMAD R210, R7, R10, R210 ;  /* 0x0000000a07d27224 */ /* 0x000fe200078e02d2 */
[----:B------:R-:W-:Y:S01]  /*2cd0*/  LOP3.LUT R10, R248, 0x7f, RZ, 0xc0, !PT ;  /* 0x0000007ff80a7812 */ /* 0x000fe200078ec0ff */
[----:B------:R-:W-:Y:S02]  /*2ce0*/  IMAD.MOV R12, RZ, RZ, -R11 ;  /* 0x000000ffff0c7224 */ /* 0x000fe400078e0a0b */
[--C-:B------:R-:W-:Y:S01]  /*2cf0*/  @!P5 IMAD.IADD R203, R203, 0x1, -R7.reuse ;  /* 0x00000001cbcbd824 */ /* 0x100fe200078e0a07 */
[C---:B------:R-:W-:Y:S01]  /*2d00*/  ISETP.GT.U32.AND P5, PT, R7.reuse, R2, PT ;  /* 0x000000020700720c */ /* 0x040fe20003fa4070 */
[----:B------:R-:W-:Y:S01]  /*2d10*/  @!P6 IMAD.IADD R234, R234, 0x1, -R7 ;  /* 0x00000001eaeae824 */ /* 0x000fe200078e0a07 */
[C---:B------:R-:W-:Y:S01]  /*2d20*/  ISETP.GT.U32.AND P6, PT, R7.reuse, R210, PT ;  /* 0x000000d20700720c */ /* 0x040fe20003fc4070 */
[----:B------:R-:W-:-:S02]  /*2d30*/  IMAD R211, R7, R12, R211 ;  /* 0x0000000c07d37224 */ /* 0x000fc400078e02d3 */
[----:B------:R-:W-:Y:S02]  /*2d40*/  @!P4 IMAD.IADD R3, R3, 0x1, -R7 ;  /* 0x000000010303c824 */ /* 0x000fe400078e0a07 */
[----:B------:R-:W-:Y:S01]  /*2d50*/  @!P1 IMAD.MOV R155, RZ, RZ, -R155 ;  /* 0x000000ffff9b9224 */ /* 0x000fe200078e0a9b */
[----:B------:R-:W-:Y:S01]  /*2d60*/  ISETP.GT.U32.AND P4, PT, R7, R211, PT ;  /* 0x000000d30700720c */ /* 0x000fe20003f84070 */
[----:B------:R-:W-:-:S04]  /*2d70*/  IMAD.HI.U32 R11, R6, R212, RZ ;  /* 0x000000d4060b7227 */ /* 0x000fc800078e00ff */
[--C-:B------:R-:W-:Y:S01]  /*2d80*/  @!P5 IMAD.IADD R2, R2, 0x1, -R7.reuse ;  /* 0x000000010202d824 */ /* 0x100fe200078e0a07 */
[C---:B------:R-:W-:Y:S01]  /*2d90*/  ISETP.GT.U32.AND P5, PT, R7.reuse, R209, PT ;  /* 0x000000d10700720c */ /* 0x040fe20003fa4070 */
[----:B------:R-:W-:Y:S02]  /*2da0*/  @!P6 IMAD.IADD R210, R210, 0x1, -R7 ;  /* 0x00000001d2d2e824 */ /* 0x000fe400078e0a07 */
[----:B------:R-:W-:Y:S01]  /*2db0*/  IMAD.MOV R11, RZ, RZ, -R11 ;  /* 0x000000ffff0b7224 */ /* 0x000fe200078e0a0b */
[C---:B------:R-:W-:Y:S01]  /*2dc0*/  ISETP.GT.U32.AND P1, PT, R7.reuse, R2, PT ;  /* 0x000000020700720c */ /* 0x040fe20003f24070 */
[----:B------:R-:W-:Y:S01]  /*2dd0*/  IMAD.HI.U32 R12, R6, R213, RZ ;  /* 0x000000d5060c7227 */ /* 0x000fe200078e00ff */
[----:B------:R-:W-:-:S03]  /*2de0*/  ISETP.GT.U32.AND P6, PT, R7, R210, PT ;  /* 0x000000d20700720c */ /* 0x000fc60003fc4070 */
[--C-:B------:R-:W-:Y:S02]  /*2df0*/  @!P4 IMAD.IADD R211, R211, 0x1, -R7.reuse ;  /* 0x00000001d3d3c824 */ /* 0x100fe400078e0a07 */
[C---:B------:R-:W-:Y:S02]  /*2e00*/  IMAD R212, R7.reuse, R11, R212 ;  /* 0x0000000b07d47224 */ /* 0x040fe400078e02d4 */
[----:B------:R-:W-:Y:S01]  /*2e10*/  IMAD.MOV R12, RZ, RZ, -R12 ;  /* 0x000000ffff0c7224 */ /* 0x000fe200078e0a0c */
[----:B------:R-:W-:Y:S01]  /*2e20*/  ISETP.GT.U32.AND P4, PT, R7, R211, PT ;  /* 0x000000d30700720c */ /* 0x000fe20003f84070 */
[----:B------:R-:W-:Y:S02]  /*2e30*/  IMAD R28, R9, 0x100, R10 ;  /* 0x00000100091c7824 */ /* 0x000fe400078e020a */
[--C-:B------:R-:W-:Y:S01]  /*2e40*/  @!P1 IMAD.IADD R2, R2, 0x1, -R7.reuse ;  /* 0x0000000102029824 */ /* 0x100fe200078e0a07 */
[----:B------:R-:W-:Y:S01]  /*2e50*/  ISETP.NE.U32.AND P1, PT, R10, RZ, PT ;  /* 0x000000ff0a00720c */ /* 0x000fe20003f25070 */
[----:B------:R-:W-:Y:S01]  /*2e60*/  @!P6 IMAD.IADD R210, R210, 0x1, -R7 ;  /* 0x00000001d2d2e824 */ /* 0x000fe200078e0a07 */
[C---:B------:R-:W-:Y:S01]  /*2e70*/  ISETP.GT.U32.AND P6, PT, R7.reuse, R212, PT ;  /* 0x000000d40700720c */ /* 0x040fe20003fc4070 */
[----:B------:R-:W-:Y:S01]  /*2e80*/  IMAD R213, R7, R12, R213 ;  /* 0x0000000c07d57224 */ /* 0x000fe200078e02d5 */
[----:B------:R-:W-:Y:S01]  /*2e90*/  STL [R1+0x188], R28 ;  /* 0x0001881c01007387 */ /* 0x000fe20000100800 */
[----:B------:R-:W-:-:S03]  /*2ea0*/  IMAD.HI.U32 R10, R6, R218, RZ ;  /* 0x000000da060a7227 */ /* 0x000fc600078e00ff */
[----:B------:R-:W1:Y:S01]  /*2eb0*/  LDS R12, [UR9] ;  /* 0x00000009ff0c7984 */ /* 0x000e620008000800 */
[--C-:B------:R-:W-:Y:S02]  /*2ec0*/  @!P5 IMAD.IADD R209, R209, 0x1, -R7.reuse ;  /* 0x00000001d1d1d824 */ /* 0x100fe400078e0a07 */
[--C-:B------:R-:W-:Y:S01]  /*2ed0*/  @!P4 IMAD.IADD R211, R211, 0x1, -R7.reuse ;  /* 0x00000001d3d3c824 */ /* 0x100fe200078e0a07 */
[C---:B------:R-:W-:Y:S01]  /*2ee0*/  ISETP.GT.U32.AND P4, PT, R7.reuse, R213, PT ;  /* 0x000000d50700720c */ /* 0x040fe20003f84070 */
[--C-:B------:R-:W-:Y:S01]  /*2ef0*/  @!P2 IMAD.IADD R154, R154, 0x1, -R7.reuse ;  /* 0x000000019a9aa824 */ /* 0x100fe200078e0a07 */
[C---:B------:R-:W-:Y:S01]  /*2f00*/  ISETP.GT.U32.AND P5, PT, R7.reuse, R209, PT ;  /* 0x000000d10700720c */ /* 0x040fe20003fa4070 */
[----:B------:R-:W-:Y:S02]  /*2f10*/  IMAD.MOV R10, RZ, RZ, -R10 ;  /* 0x000000ffff0a7224 */ /* 0x000fe400078e0a0a */
[----:B------:R-:W-:Y:S01]  /*2f20*/  @!P6 IMAD.IADD R212, R212, 0x1, -R7 ;  /* 0x00000001d4d4e824 */ /* 0x000fe200078e0a07 */
[C---:B------:R-:W-:Y:S01]  /*2f30*/  ISETP.GT.U32.AND P2, PT, R7.reuse, R154, PT ;  /* 0x0000009a0700720c */ /* 0x040fe20003f44070 */
[----:B------:R-:W-:-:S02]  /*2f40*/  IMAD R218, R7, R10, R218 ;  /* 0x0000000a07da7224 */ /* 0x000fc400078e02da */
[----:B------:R-:W-:-:S03]  /*2f50*/  IMAD.HI.U32 R9, R6, R160, RZ ;  /* 0x000000a006097227 */ /* 0x000fc600078e00ff */
[----:B------:R-:W-:Y:S01]  /*2f60*/  ISETP.GT.U32.AND P6, PT, R7, R218, PT ;  /* 0x000000da0700720c */ /* 0x000fe20003fc4070 */
[--C-:B------:R-:W-:Y:S01]  /*2f70*/  @!P4 IMAD.IADD R213, R213, 0x1, -R7.reuse ;  /* 0x00000001d5d5c824 */ /* 0x100fe200078e0a07 */
[----:B------:R-:W-:Y:S01]  /*2f80*/  ISETP.GT.U32.AND P4, PT, R7, R212, PT ;  /* 0x000000d40700720c */ /* 0x000fe20003f84070 */
[--C-:B------:R-:W-:Y:S01]  /*2f90*/  @!P5 IMAD.IADD R209, R209, 0x1, -R7.reuse ;  /* 0x00000001d1d1d824 */ /* 0x100fe200078e0a07 */
[----:B------:R-:W-:Y:S01]  /*2fa0*/  ISETP.GE.AND P5, PT, R216, RZ, PT ;  /* 0x000000ffd800720c */ /* 0x000fe20003fa6270 */
[----:B------:R-:W-:Y:S01]  /*2fb0*/  @!P3 IMAD.MOV R146, RZ, RZ, -R146 ;  /* 0x000000ffff92b224 */ /* 0x000fe200078e0a92 */
[C---:B------:R-:W-:Y:S01]  /*2fc0*/  ISETP.GT.U32.AND P3, PT, R7.reuse, R213, PT ;  /* 0x000000d50700720c */ /* 0x040fe20003f64070 */
[----:B------:R-:W-:Y:S01]  /*2fd0*/  @!P2 IMAD.IADD R154, R154, 0x1, -R7 ;  /* 0x000000019a9aa824 */ /* 0x000fe200078e0a07 */
[----:B------:R-:W-:Y:S01]  /*2fe0*/  ISETP.GT.U32.AND P2, PT, R7, R205, PT ;  /* 0x000000cd0700720c */ /* 0x000fe20003f44070 */
[----:B------:R-:W-:Y:S01]  /*2ff0*/  IMAD.MOV R11, RZ, RZ, -R9 ;  /* 0x000000ffff0b7224 */ /* 0x000fe200078e0a09 */
[----:B------:R-:W-:Y:S01]  /*3000*/  LOP3.LUT R216, R216, 0xf8, RZ, 0xfc, !PT ;  /* 0x000000f8d8d87812 */ /* 0x000fe200078efcff */
[----:B------:R-:W-:-:S03]  /*3010*/  IMAD.HI.U32 R9, R6, R156, RZ ;  /* 0x0000009c06097227 */ /* 0x000fc600078e00ff */
[----:B------:R-:W-:Y:S01]  /*3020*/  IABS R152, R216 ;  /* 0x000000d800987213 */ /* 0x000fe20000000000 */
[----:B------:R-:W-:Y:S02]  /*3030*/  @!P6 IMAD.IADD R218, R218, 0x1, -R7 ;  /* 0x00000001dadae824 */ /* 0x000fe400078e0a07 */
[----:B------:R-:W-:Y:S02]  /*3040*/  IMAD.MOV R9, RZ, RZ, -R9 ;  /* 0x000000ffff097224 */ /* 0x000fe400078e0a09 */
[C---:B------:R-:W-:Y:S01]  /*3050*/  IMAD R160, R7.reuse, R11, R160 ;  /* 0x0000000b07a07224 */ /* 0x040fe200078e02a0 */
[----:B------:R-:W-:Y:S01]  /*3060*/  ISETP.GT.U32.AND P6, PT, R7, R218, PT ;  /* 0x000000da0700720c */ /* 0x000fe20003fc4070 */
[----:B------:R-:W-:Y:S01]  /*3070*/  IMAD.HI.U32 R10, R6, R152, RZ ;  /* 0x00000098060a7227 */ /* 0x000fe200078e00ff */
[----:B-1----:R-:W-:-:S03]  /*3080*/  R2UR UR8, R12 ;  /* 0x000000000c0872ca */ /* 0x002fc600000e0000 */
[----:B------:R-:W-:Y:S01]  /*3090*/  IMAD R156, R7, R9, R156 ;  /* 0x00000009079c7224 */ /* 0x000fe200078e029c */
[----:B------:R-:W-:Y:S01]  /*30a0*/  IABS R9, R28 ;  /* 0x0000001c00097213 */ /* 0x000fe20000000000 */
[--C-:B------:R-:W-:Y:S01]  /*30b0*/  @!P3 IMAD.IADD R213, R213, 0x1, -R7.reuse ;  /* 0x00000001d5d5b824 */ /* 0x100fe200078e0a07 */
[----:B------:R-:W-:Y:S01]  /*30c0*/  ISETP.GT.U32.AND P3, PT, R7, R160, PT ;  /* 0x000000a00700720c */ /* 0x000fe20003f64070 */
[--C-:B------:R-:W-:Y:S02]  /*30d0*/  @!P2 IMAD.IADD R205, R205, 0x1, -R7.reuse ;  /* 0x00000001cdcda824 */ /* 0x100fe400078e0a07 */
[----:B------:R-:W-:Y:S02]  /*30e0*/  IMAD.MOV R10, RZ, RZ, -R10 ;  /* 0x000000ffff0a7224 */ /* 0x000fe400078e0a0a */
[----:B------:R-:W-:Y:S01]  /*30f0*/  @!P4 IMAD.IADD R212, R212, 0x1, -R7 ;  /* 0x00000001d4d4c824 */ /* 0x000fe200078e0a07 */
[C---:B------:R-:W-:Y:S01]  /*3100*/  ISETP.GT.U32.AND P4, PT, R7.reuse, R156, PT ;  /* 0x0000009c0700720c */ /* 0x040fe20003f84070 */
[----:B------:R-:W-:Y:S01]  /*3110*/  IMAD.HI.U32 R11, R6, R158, RZ ;  /* 0x0000009e060b7227 */ /* 0x000fe200078e00ff */
[----:B------:R-:W-:-:S03]  /*3120*/  ISETP.GT.U32.AND P2, PT, R7, R205, PT ;  /* 0x000000cd0700720c */ /* 0x000fc60003f44070 */
[C---:B------:R-:W-:Y:S02]  /*3130*/  IMAD R152, R7.reuse, R10, R152 ;  /* 0x0000000a07987224 */ /* 0x040fe400078e0298 */
[----:B------:R-:W-:Y:S02]  /*3140*/  IMAD.MOV R11, RZ, RZ, -R11 ;  /* 0x000000ffff0b7224 */ /* 0x000fe400078e0a0b */
[--C-:B------:R-:W-:Y:S01]  /*3150*/  @!P6 IMAD.IADD R218, R218, 0x1, -R7.reuse ;  /* 0x00000001dadae824 */ /* 0x100fe200078e0a07 */
[----:B------:R-:W-:Y:S01]  /*3160*/  ISETP.GT.U32.AND P6, PT, R7, R152, PT ;  /* 0x000000980700720c */ /* 0x000fe20003fc4070 */
[----:B------:R-:W-:Y:S02]  /*3170*/  VIADD R219, R219, 0xdc ;  /* 0x000000dcdbdb7836 */ /* 0x000fe40000000000 */
[C---:B------:R-:W-:Y:S02]  /*3180*/  IMAD R158, R7.reuse, R11, R158 ;  /* 0x0000000b079e7224 */ /* 0x040fe400078e029e */
[--C-:B------:R-:W-:Y:S01]  /*3190*/  @!P3 IMAD.IADD R160, R160, 0x1, -R7.reuse ;  /* 0x00000001a0a0b824 */ /* 0x100fe200078e0a07 */
[----:B------:R-:W-:Y:S01]  /*31a0*/  IABS R148, R219 ;  /* 0x000000db00947213 */ /* 0x000fe20000000000 */
[----:B------:R-:W-:Y:S01]  /*31b0*/  @!P4 IMAD.IADD R156, R156, 0x1, -R7 ;  /* 0x000000019c9cc824 */ /* 0x000fe200078e0a07 */
[----:B------:R-:W-:Y:S01]  /*31c0*/  BAR.SYNC.DEFER_BLOCKING 0x0 ;  /* 0x0000000000007b1d */ /* 0x000fe20000010000 */
[C---:B------:R-:W-:Y:S01]  /*31d0*/  ISETP.GT.U32.AND P4, PT, R7.reuse, R158, PT ;  /* 0x0000009e0700720c */ /* 0x040fe20003f84070 */
[----:B------:R-:W-:Y:S01]  /*31e0*/  @!P0 IMAD.MOV R147, RZ, RZ, -R147 ;  /* 0x000000ffff938224 */ /* 0x000fe200078e0a93 */
[----:B------:R-:W-:Y:S01]  /*31f0*/  ISETP.GT.U32.AND P0, PT, R7, R160, PT ;  /* 0x000000a00700720c */ /* 0x000fe20003f04070 */
[----:B------:R-:W-:Y:S01]  /*3200*/  @!P2 IMAD.IADD R205, R205, 0x1, -R7 ;  /* 0x00000001cdcda824 */ /* 0x000fe200078e0a07 */
[----:B------:R-:W-:Y:S01]  /*3210*/  ISETP.GE.AND P2, PT, R13, RZ, PT ;  /* 0x000000ff0d00720c */ /* 0x000fe20003f46270 */
[----:B------:R-:W-:Y:S01]  /*3220*/  IMAD.HI.U32 R6, R6, R148, RZ ;  /* 0x0000009406067227 */ /* 0x000fe200078e00ff */
[----:B------:R-:W-:-:S03]  /*3230*/  ISETP.GE.AND P3, PT, R14, RZ, PT ;  /* 0x000000ff0e00720c */ /* 0x000fc60003f66270 */
[----:B------:R-:W-:Y:S02]  /*3240*/  VIADD R27, R28, 0x80 ;  /* 0x000000801c1b7836 */ /* 0x000fe40000000000 */
[----:B------:R-:W-:Y:S01]  /*3250*/  @!P6 IMAD.IADD R152, R152, 0x1, -R7 ;  /* 0x000000019898e824 */ /* 0x000fe200078e0a07 */
[C---:B------:R-:W-:Y:S01]  /*3260*/  ISETP.GT.U32.AND P6, PT, R7.reuse, R156, PT ;  /* 0x0000009c0700720c */ /* 0x040fe20003fc4070 */
[----:B------:R-:W-:Y:S01]  /*3270*/  IMAD.MOV R10, RZ, RZ, -R6 ;  /* 0x000000ffff0a7224 */ /* 0x000fe200078e0a06 */
[----:B------:R-:W-:Y:S01]  /*3280*/  IABS R11, R27 ;  /* 0x0000001b000b7213 */ /* 0x000fe20000000000 */
[----:B------:R-:W-:Y:S01]  /*3290*/  IMAD.HI.U32 R6, R8, R9, RZ ;  /* 0x0000000908067227 */ /* 0x000fe200078e00ff */
[----:B------:R1:W-:Y:S03]  /*32a0*/  STL [R1+0x18c], R27 ;  /* 0x00018c1b01007387 */ /* 0x0003e60000100800 */
[----:B------:R-:W-:-:S02]  /*32b0*/  IMAD R148, R7, R10, R148 ;  /* 0x0000000a07947224 */ /* 0x000fc400078e0294 */
[----:B------:R-:W-:Y:S02]  /*32c0*/  IMAD.MOV R6, RZ, RZ, -R6 ;  /* 0x000000ffff067224 */ /* 0x000fe400078e0a06 */
[----:B------:R-:W-:Y:S01]  /*32d0*/  @!P4 IMAD.IADD R158, R158, 0x1, -R7 ;  /* 0x000000019e9ec824 */ /* 0x000fe200078e0a07 */
[----:B------:R-:W-:Y:S01]  /*32e0*/  ISETP.GT.U32.AND P4, PT, R7, R152, PT ;  /* 0x000000980700720c */ /* 0x000fe20003f84070 */
[----:B------:R-:W-:-:S04]  /*32f0*/  IMAD.HI.U32 R8, R8, R11, RZ ;  /* 0x0000000b08087227 */ /* 0x000fc800078e00ff */
[----:B------:R-:W-:Y:S01]  /*3300*/  @!P0 IMAD.IADD R160, R160, 0x1, -R7 ;  /* 0x00000001a0a08824 */ /* 0x000fe200078e0a07 */
[C---:B------:R-:W-:Y:S01]  /*3310*/  ISETP.GT.U32.AND P0, PT, R7.reuse, R148, PT ;  /* 0x000000940700720c */ /* 0x040fe20003f04070 */
[----:B------:R-:W-:Y:S02]  /*3320*/  IMAD R9, R0, R6, R9 ;  /* 0x0000000600097224 */ /* 0x000fe400078e0209 */
[----:B------:R-:W-:Y:S01]  /*3330*/  @!P2 IMAD.MOV R145, RZ, RZ, -R145 ;  /* 0x000000ffff91a224 */ /* 0x000fe200078e0a91 */
[----:B------:R-:W-:Y:S01]  /*3340*/  ISETP.GT.U32.AND P2, PT, R7, R158, PT ;  /* 0x0000009e0700720c */ /* 0x000fe20003f44070 */
[----:B------:R-:W-:Y:S02]  /*3350*/  IMAD.MOV R8, RZ, RZ, -R8 ;  /* 0x000000ffff087224 */ /* 0x000fe400078e0a08 */
[----:B------:R-:W-:Y:S01]  /*3360*/  @!P6 IMAD.IADD R156, R156, 0x1, -R7 ;  /* 0x000000019c9ce824 */ /* 0x000fe200078e0a07 */
[C---:B------:R-:W-:Y:S01]  /*3370*/  ISETP.GT.U32.AND P6, PT, R0.reuse, R9, PT ;  /* 0x000000090000720c */ /* 0x040fe20003fc4070 */
[----:B------:R-:W-:-:S02]  /*3380*/  IMAD R11, R0, R8, R11 ;  /* 0x00000008000b7224 */ /* 0x000fc400078e020b */
[----:B------:R-:W-:Y:S01]  /*3390*/  @!P3 IMAD.MOV R165, RZ, RZ, -R165 ;  /* 0x000000ffffa5b224 */ /* 0x000fe200078e0aa5 */
[----:B------:R-:W-:Y:S01]  /*33a0*/  ISETP.GE.AND P3, PT, R15, RZ, PT ;  /* 0x000000ff0f00720c */ /* 0x000fe20003f66270 */
[--C-:B------:R-:W-:Y:S01]  /*33b0*/  @!P4 IMAD.IADD R152, R152, 0x1, -R7.reuse ;  /* 0x000000019898c824 */ /* 0x100fe200078e0a07 */
[----:B------:R-:W-:Y:S01]  /*33c0*/  ISETP.GT.U32.AND P4, PT, R0, R11, PT ;  /* 0x0000000b0000720c */ /* 0x000fe20003f84070 */
[--C-:B------:R-:W-:Y:S02]  /*33d0*/  @!P0 IMAD.IADD R148, R148, 0x1, -R7.reuse ;  /* 0x0000000194948824 */ /* 0x100fe400078e0a07 */
[----:B------:R-:W-:Y:S01]  /*33e0*/  @!P2 IMAD.IADD R158, R158, 0x1, -R7 ;  /* 0x000000019e9ea824 */ /* 0x000fe200078e0a07 */
[----:B------:R-:W-:Y:S01]  /*33f0*/  ISETP.GE.AND P2, PT, R17, RZ, PT ;  /* 0x000000ff1100720c */ /* 0x000fe20003f46270 */
[----:B------:R-:W-:Y:S01]  /*3400*/  @!P5 IMAD.MOV R160, RZ, RZ, -R160 ;  /* 0x000000ffffa0d224 */ /* 0x000fe200078e0aa0 */
[----:B------:R-:W-:Y:S01]  /*3410*/  ISETP.GE.AND P5, PT, R16, RZ, PT ;  /* 0x000000ff1000720c */ /* 0x000fe20003fa6270 */
[----:B------:R-:W-:Y:S01]  /*3420*/  @!P6 IMAD.IADD R9, R9, 0x1, -R0 ;  /* 0x000000010909e824 */ /* 0x000fe200078e0a00 */
[----:B------:R-:W-:Y:S01]  /*3430*/  ISETP.GT.U32.AND P0, PT, R7, R148, PT ;  /* 0x000000940700720c */ /* 0x000fe20003f04070 */
[----:B------:R-:W-:Y:S01]  /*3440*/  VIADD R6, R250, 0xffffffec ;  /* 0xffffffecfa067836 */ /* 0x000fe20000000000 */
[----:B------:R-:W-:Y:S01]  /*3450*/  ISETP.GE.AND P6, PT, R19, RZ, PT ;  /* 0x000000ff1300720c */ /* 0x000fe20003fc6270 */
[----:B------:R-:W-:Y:S01]  /*3460*/  @!P3 IMAD.MOV R164, RZ, RZ, -R164 ;  /* 0x000000ffffa4b224 */ /* 0x000fe200078e0aa4 */
[----:B------:R-:W-:Y:S01]  /*3470*/  ISETP.GE.AND P3, PT, R18, RZ, PT ;  /* 0x000000ff1200720c */ /* 0x000fe20003f66270 */
[----:B------:R-:W-:Y:S01]  /*3480*/  @!P4 IMAD.IADD R11, R11, 0x1, -R0 ;  /* 0x000000010b0bc824 */ /* 0x000fe200078e0a00 */
[----:B------:R-:W-:Y:S01]  /*3490*/  ISETP.GT.U32.AND P4, PT, R0, R9, PT ;  /* 0x000000090000720c */ /* 0x000fe20003f84070 */
[----:B------:R-:W-:-:S02]  /*34a0*/  VIADD R14, R250, 0xffffffe6 ;  /* 0xffffffe6fa0e7836 */ /* 0x000fc40000000000 */
[----:B------:R-:W-:Y:S01]  /*34b0*/  @!P2 IMAD.MOV R162, RZ, RZ, -R162 ;  /* 0x000000ffffa2a224 */ /* 0x000fe200078e0aa2 */
[----:B------:R-:W-:Y:S01]  /*34c0*/  ISETP.GT.U32.AND P2, PT, R0, R11, PT ;  /* 0x0000000b0000720c */ /* 0x000fe20003f44070 */
[----:B------:R-:W-:Y:S01]  /*34d0*/  @!P5 IMAD.MOV R163, RZ, RZ, -R163 ;  /* 0x000000ffffa3d224 */ /* 0x000fe200078e0aa3 */
[----:B------:R-:W-:Y:S01]  /*34e0*/  ISETP.GE.AND P5, PT, R20, RZ, PT ;  /* 0x000000ff1400720c */ /* 0x000fe20003fa6270 */
[----:B------:R-:W-:Y:S01]  /*34f0*/  @!P0 IMAD.IADD R148, R148, 0x1, -R7 ;  /* 0x0000000194948824 */ /* 0x000fe200078e0a07 */
[----:B------:R-:W-:Y:S01]  /*3500*/  ISETP.GE.AND P0, PT, R28, RZ, PT ;  /* 0x000000ff1c00720c */ /* 0x000fe20003f06270 */
[----:B------:R-:W-:Y:S01]  /*3510*/  @!P6 IMAD.MOV R157, RZ, RZ, -R157 ;  /* 0x000000ffff9de224 */ /* 0x000fe200078e0a9d */
[----:B------:R-:W-:Y:S01]  /*3520*/  ISETP.GE.AND P6, PT, R27, RZ, PT ;  /* 0x000000ff1b00720c */ /* 0x000fe20003fc6270 */
[----:B------:R-:W-:Y:S01]  /*3530*/  @!P3 IMAD.MOV R154, RZ, RZ, -R154 ;  /* 0x000000ffff9ab224 */ /* 0x000fe200078e0a9a */
[----:B------:R-:W-:Y:S01]  /*3540*/  ISETP.GE.AND P3, PT, R21, RZ, PT ;  /* 0x000000ff1500720c */ /* 0x000fe20003f66270 */
[----:B------:R-:W-:Y:S01]  /*3550*/  @!P4 IMAD.IADD R9, R9, 0x1, -R0 ;  /* 0x000000010909c824 */ /* 0x000fe200078e0a00 */
[----:B------:R-:W-:Y:S01]  /*3560*/  ISETP.GE.AND P4, PT, R22, RZ, PT ;  /* 0x000000ff1600720c */ /* 0x000fe20003f86270 */
[----:B------:R-:W-:-:S02]  /*3570*/  VIADD R7, R250, 0xffffffee ;  /* 0xffffffeefa077836 */ /* 0x000fc40000000000 */
[----:B------:R-:W-:Y:S01]  /*3580*/  @!P2 IMAD.IADD R11, R11, 0x1, -R0 ;  /* 0x000000010b0ba824 */ /* 0x000fe200078e0a00 */
[----:B------:R-:W-:Y:S01]  /*3590*/  ISETP.GE.AND P2, PT, R23, RZ, PT ;  /* 0x000000ff1700720c */ /* 0x000fe20003f46270 */
[----:B------:R-:W-:Y:S01]  /*35a0*/  @!P5 IMAD.MOV R161, RZ, RZ, -R161 ;  /* 0x000000ffffa1d224 */ /* 0x000fe200078e0aa1 */
[----:B------:R-:W-:Y:S01]  /*35b0*/  ISETP.NE.AND P5, PT, R174, RZ, PT ;  /* 0x000000ffae00720c */ /* 0x000fe20003fa5270 */
[----:B------:R-:W-:Y:S01]  /*35c0*/  @!P0 IMAD.MOV R9, RZ, RZ, -R9 ;  /* 0x000000ffff098224 */ /* 0x000fe200078e0a09 */
[----:B------:R-:W-:Y:S01]  /*35d0*/  LOP3.LUT R174, RZ, R174, RZ, 0x33, !PT ;  /* 0x000000aeffae7212 */ /* 0x000fe200078e33ff */
[----:B------:R-:W-:Y:S01]  /*35e0*/  @!P6 IMAD.MOV R11, RZ, RZ, -R11 ;  /* 0x000000ffff0be224 */ /* 0x000fe200078e0a0b */
[----:B------:R-:W-:Y:S01]  /*35f0*/  ISETP.GE.AND P0, PT, R24, RZ, PT ;  /* 0x000000ff1800720c */ /* 0x000fe20003f06270 */
[----:B------:R-:W-:Y:S01]  /*3600*/  VIADD R0, R250, 0xffffffed ;  /* 0xffffffedfa007836 */ /* 0x000fe20000000000 */
[C---:B------:R-:W-:Y:S01]  /*3610*/  SEL R22, R174.reuse, R9, !P5 ;  /* 0x00000009ae167207 */ /* 0x040fe20006800000 */
[----:B------:R-:W-:Y:S01]  /*3620*/  @!P3 IMAD.MOV R205, RZ, RZ, -R205 ;  /* 0x000000ffffcdb224 */ /* 0x000fe200078e0acd */
[----:B------:R-:W-:Y:S01]  /*3630*/  SEL R174, R174, R11, !P5 ;  /* 0x0000000baeae7207 */ /* 0x000fe20006800000 */
[----:B------:R-:W-:Y:S01]  /*3640*/  @!P4 IMAD.MOV R204, RZ, RZ, -R204 ;  /* 0x000000ffffccc224 */ /* 0x000fe200078e0acc */
[----:B------:R-:W-:Y:S01]  /*3650*/  ISETP.GE.U32.AND P5, PT, R0, 0x7fffffce, PT ;  /* 0x7fffffce0000780c */ /* 0x000fe20003fa6070 */
[----:B------:R-:W-:Y:S01]  /*3660*/  VIADD R0, R250, 0xffffffe9 ;  /* 0xffffffe9fa007836 */ /* 0x000fe20000000000 */
[----:B------:R-:W-:Y:S01]  /*3670*/  ISETP.GE.U32.AND P3, PT, R6, 0x7fffffcd, PT ;  /* 0x7fffffcd0600780c */ /* 0x000fe20003f66070 */
[C---:B------:R-:W-:Y:S01]  /*3680*/  VIADD R6, R250.reuse, 0xffffffe8 ;  /* 0xffffffe8fa067836 */ /* 0x040fe20000000000 */
[----:B------:R-:W-:Y:S01]  /*3690*/  ISETP.GE.U32.AND P4, PT, R7, 0x7fffffcf, PT ;  /* 0x7fffffcf0700780c */ /* 0x000fe20003f86070 */
[C---:B------:R-:W-:Y:S01]  /*36a0*/  VIADD R9, R250.reuse, 0xffffffea ;  /* 0xffffffeafa097836 */ /* 0x040fe20000000000 */
[----:B------:R-:W-:Y:S01]  /*36b0*/  SEL R8, RZ, 0x1fffe, P5 ;  /* 0x0001fffeff087807 */ /* 0x000fe20002800000 */
[C---:B------:R-:W-:Y:S01]  /*36c0*/  VIADD R13, R250.reuse, 0xffffffe7 ;  /* 0xffffffe7fa0d7836 */ /* 0x040fe20000000000 */
[----:B------:R-:W-:Y:S01]  /*36d0*/  SEL R7, RZ, 0x1, P3 ;  /* 0x00000001ff077807 */ /* 0x000fe20001800000 */
[----:B------:R-:W-:Y:S01]  /*36e0*/  VIADD R17, R250, 0xffffffe3 ;  /* 0xffffffe3fa117836 */ /* 0x000fe20000000000 */
[----:B------:R-:W-:Y:S01]  /*36f0*/  ISETP.GE.U32.AND P5, PT, R0, 0x7fffffca, PT ;  /* 0x7fffffca0000780c */ /* 0x000fe20003fa6070 */
[----:B------:R-:W-:Y:S01]  /*3700*/  VIADD R0, R250, 0xffffffeb ;  /* 0xffffffebfa007836 */ /* 0x000fe20000000000 */
[----:B------:R-:W-:Y:S01]  /*3710*/  ISETP.GE.U32.AND P3, PT, R6, 0x7fffffc9, PT ;  /* 0x7fffffc90600780c */ /* 0x000fe20003f66070 */
[C---:B------:R-:W-:Y:S01]  /*3720*/  VIADD R21, R250.reuse, 0xffffffef ;  /* 0xffffffeffa157836 */ /* 0x040fe20000000000 */
[----:B------:R-:W-:Y:S01]  /*3730*/  SEL R6, RZ, 0x4, P4 ;  /* 0x00000004ff067807 */ /* 0x000fe20002000000 */
[----:B------:R-:W-:Y:S01]  /*3740*/  IMAD.IADD R8, R7, 0x1, R8 ;  /* 0x0000000107087824 */ /* 0x000fe200078e0208 */
[----:B------:R-:W-:Y:S01]  /*3750*/  ISETP.GE.U32.AND P4, PT, R9, 0x7fffffcb, PT ;  /* 0x7fffffcb0900780c */ /* 0x000fe20003f86070 */
[----:B------:R-:W-:Y:S01]  /*3760*/  VIADD R9, R250, 0xffffffe4 ;  /* 0xffffffe4fa097836 */ /* 0x000fe20000000000 */
[----:B------:R-:W-:Y:S01]  /*3770*/  SEL R11, RZ, 0x1, P3 ;  /* 0x00000001ff0b7807 */ /* 0x000fe20001800000 */
[----:B------:R-:W-:Y:S01]  /*3780*/  @!P2 IMAD.MOV R203, RZ, RZ, -R203 ;  /* 0x000000ffffcba224 */ /* 0x000fe200078e0acb */
[----:B------:R-:W-:Y:S01]  /*3790*/  ISETP.GE.U32.AND P3, PT, R0, 0x7fffffcc, PT ;  /* 0x7fffffcc0000780c */ /* 0x000fe20003f66070 */
[----:B------:R-:W-:Y:S01]  /*37a0*/  VIADD R0, R250, 0xffffffe5 ;  /* 0xffffffe5fa007836 */ /* 0x000fe20000000000 */
[----:B------:R-:W-:-:S02]  /*37b0*/  SEL R12, RZ, 0x1fffe, P5 ;  /* 0x0001fffeff0c7807 */ /* 0x000fc40002800000 */
[----:B------:R-:W-:Y:S02]  /*37c0*/  ISETP.GE.U32.AND P5, PT, R9, 0x7fffffc5, PT ;  /* 0x7fffffc50900780c */ /* 0x000fe40003fa6070 */
[----:B------:R-:W-:Y:S01]  /*37d0*/  SEL R9, RZ, 0x4, P4 ;  /* 0x00000004ff097807 */ /* 0x000fe20002000000 */
[----:B------:R-:W-:Y:S01]  /*37e0*/  IMAD.IADD R11, R11, 0x1, R12 ;  /* 0x000000010b0b7824 */ /* 0x000fe200078e020c */
[----:B------:R-:W-:Y:S01]  /*37f0*/  ISETP.GE.U32.AND P4, PT, R0, 0x7fffffc6, PT ;  /* 0x7fffffc60000780c */ /* 0x000fe20003f86070 */
[----:B------:R-:W-:Y:S01]  /*3800*/  VIADD R0, R250, 0xffffffe1 ;  /* 0xffffffe1fa007836 */ /* 0x000fe20000000000 */
[----:B------:R-:W-:Y:S02]  /*3810*/  SEL R10, RZ, 0x7fff8, P3 ;  /* 0x0007fff8ff0a7807 */ /* 0x000fe40001800000 */
[----:B------:R-:W-:Y:S02]  /*3820*/  SEL R16, RZ, 0x1fffe, P4 ;  /* 0x0001fffeff107807 */ /* 0x000fe40002000000 */
[----:B------:R-:W-:Y:S01]  /*3830*/  ISETP.GE.U32.AND P4, PT, R0, 0x7fffffc2, PT ;  /* 0x7fffffc20000780c */ /* 0x000fe20003f86070 */
[----:B------:R-:W-:Y:S01]  /*3840*/  VIADD R0, R250, 0xffffffe0 ;  /* 0xffffffe0fa007836 */ /* 0x000fe20000000000 */
[----:B------:R-:W-:Y:S01]  /*3850*/  ISETP.GE.U32.AND P3, PT, R14, 0x7fffffc7, PT ;  /* 0x7fffffc70e00780c */ /* 0x000fe20003f66070 */
[----:B------:R-:W-:Y:S01]  /*3860*/  VIADD R14, R250, 0xffffffe2 ;  /* 0xffffffe2fa0e7836 */ /* 0x000fe20000000000 */
[----:B------:R-:W-:-:S02]  /*3870*/  SEL R15, RZ, 0x1, P5 ;  /* 0x00000001ff0f7807 */ /* 0x000fc40002800000 */
[----:B------:R-:W-:Y:S02]  /*3880*/  ISETP.GE.U32.AND P5, PT, R13, 0x7fffffc8, PT ;  /* 0x7fffffc80d00780c */ /* 0x000fe40003fa6070 */
[----:B------:R-:W-:Y:S01]  /*3890*/  SEL R20, RZ, 0x1fffe, P4 ;  /* 0x0001fffeff147807 */ /* 0x000fe20002000000 */
[----:B------:R-:W-:Y:S01]  /*38a0*/  IMAD.IADD R15, R15, 0x1, R16 ;  /* 0x000000010f0f7824 */ /* 0x000fe200078e0210 */
[----:B------:R-:W-:Y:S02]  /*38b0*/  ISETP.GE.U32.AND P4, PT, R0, 0x7fffffc1, PT ;  /* 0x7fffffc10000780c */ /* 0x000fe40003f86070 */
[----:B------:R-:W-:Y:S02]  /*38c0*/  SEL R13, RZ, 0x4, P3 ;  /* 0x00000004ff0d7807 */ /* 0x000fe40001800000 */
[----:B------:R-:W-:Y:S02]  /*38d0*/  ISETP.GE.U32.AND P3, PT, R14, 0x7fffffc3, PT ;  /* 0x7fffffc30e00780c */ /* 0x000fe40003f66070 */
[----:B------:R-:W-:-:S02]  /*38e0*/  SEL R14, RZ, 0x7fff8, P5 ;  /* 0x0007fff8ff0e7807 */ /* 0x000fc40002800000 */
[----:B------:R-:W-:Y:S02]  /*38f0*/  ISETP.GE.U32.AND P5, PT, R17, 0x7fffffc4, PT ;  /* 0x7fffffc41100780c */ /* 0x000fe40003fa6070 */
[----:B------:R-:W-:Y:S02]  /*3900*/  SEL R19, RZ, 0x1, P4 ;  /* 0x00000001ff137807 */ /* 0x000fe40002000000 */
[----:B------:R-:W-:Y:S02]  /*3910*/  SEL R18, RZ, 0x7fff8, P5 ;  /* 0x0007fff8ff127807 */ /* 0x000fe40002800000 */
[----:B------:R-:W-:Y:S01]  /*3920*/  ISETP.GE.U32.AND P5, PT, R21, 0x7fffffd0, PT ;  /* 0x7fffffd01500780c */ /* 0x000fe20003fa6070 */
[----:B------:R-:W-:Y:S01]  /*3930*/  IMAD.IADD R19, R19, 0x1, R20 ;  /* 0x0000000113137824 */ /* 0x000fe200078e0214 */
[----:B------:R-:W-:Y:S01]  /*3940*/  LOP3.LUT R11, R11, 0x3, RZ, 0xc0, !PT ;  /* 0x000000030b0b7812 */ /* 0x000fe200078ec0ff */
[----:B------:R-:W2:Y:S01]  /*3950*/  LDC.64 R20, c[0x0][0x3a8] ;  /* 0x0000ea00ff147b82 */ /* 0x000ea20000000a00 */
[----:B------:R-:W-:-:S02]  /*3960*/  SEL R17, RZ, 0x4, P3 ;  /* 0x00000004ff117807 */ /* 0x000fc40001800000 */
[----:B------:R-:W-:Y:S02]  /*3970*/  LOP3.LUT R19, R19, 0x3, RZ, 0xc0, !PT ;  /* 0x0000000313137812 */ /* 0x000fe400078ec0ff */
[----:B------:R-:W-:Y:S01]  /*3980*/  IADD3 R9, PT, PT, R11, R10, R9 ;  /* 0x0000000a0b097210 */ /* 0x000fe20007ffe009 */
[----:B------:R-:W-:Y:S01]  /*3990*/  VIADD R11, R250, 0xffffffff ;  /* 0xfffffffffa0b7836 */ /* 0x000fe20000000000 */
[----:B------:R-:W-:Y:S02]  /*39a0*/  SEL R7, RZ, 0x7fff8, P5 ;  /* 0x0007fff8ff077807 */ /* 0x000fe40002800000 */
[----:B------:R-:W-:Y:S02]  /*39b0*/  LOP3.LUT R8, R8, 0x3, RZ, 0xc0, !PT ;  /* 0x0000000308087812 */ /* 0x000fe400078ec0ff */
[----:B------:R-:W-:Y:S02]  /*39c0*/  LOP3.LUT R15, R15, 0x3, RZ, 0xc0, !PT ;  /* 0x000000030f0f7812 */ /* 0x000fe400078ec0ff */
[----:B------:R-:W-:-:S02]  /*39d0*/  IADD3 R17, PT, PT, R19, R18, R17 ;  /* 0x0000001213117210 */ /* 0x000fc40007ffe011 */
[----:B------:R-:W-:Y:S01]  /*39e0*/  IADD3 R7, PT, PT, R8, R7, R6 ;  /* 0x0000000708077210 */ /* 0x000fe20007ffe006 */
[----:B------:R-:W-:Y:S01]  /*39f0*/  IMAD.SHL.U32 R8, R9, 0x100, RZ ;  /* 0x0000010009087824 */ /* 0x000fe200078e00ff */
[----:B------:R-:W-:Y:S01]  /*3a00*/  IADD3 R13, PT, PT, R15, R14, R13 ;  /* 0x0000000e0f0d7210 */ /* 0x000fe20007ffe00d */
[-C--:B------:R-:W-:Y:S01]  /*3a10*/  IMAD R6, R22, R251.reuse, RZ ;  /* 0x000000fb16067224 */ /* 0x080fe200078e02ff */
[----:B------:R-:W-:Y:S01]  /*3a20*/  LOP3.LUT R10, R17, 0xf, RZ, 0xc0, !PT ;  /* 0x0000000f110a7812 */ /* 0x000fe200078ec0ff */
[----:B------:R-:W-:Y:S01]  /*3a30*/  IMAD R251, R174, R251, RZ ;  /* 0x000000fbaefb7224 */ /* 0x000fe200078e02ff */
[----:B------:R-:W-:Y:S02]  /*3a40*/  ISETP.GE.AND P6, PT, R25, RZ, PT ;  /* 0x000000ff1900720c */ /* 0x000fe40003fc6270 */
[----:B------:R-:W-:Y:S01]  /*3a50*/  ISETP.GE.AND P3, PT, R26, RZ, PT ;  /* 0x000000ff1a00720c */ /* 0x000fe20003f66270 */
[----:B--2---:R1:W-:Y:S01]  /*3a60*/  STL.64 [R1+0x28], R20 ;  /* 0x0000281401007387 */ /* 0x0043e20000100a00 */
[----:B------:R-:W-:Y:S01]  /*3a70*/  ISETP.GE.U32.AND P2, PT, R11, 0x7fffffe0, PT ;  /* 0x7fffffe00b00780c */ /* 0x000fe20003f46070 */
[----:B------:R-:W-:Y:S01]  /*3a80*/  IMAD R10, R13, 0x10, R10 ;  /* 0x000000100d0a7824 */ /* 0x000fe200078e020a */
[----:B------:R-:W-:Y:S01]  /*3a90*/  LOP3.LUT R8, R8, 0xf00, RZ, 0xe2, !PT ;  /* 0x00000f0008087812 */ /* 0x000fe200078ee2ff */
[----:B----4-:R-:W-:Y:S10]  /*3aa0*/  BRA.U UP0, `(.L_x_5) ;  /* 0x0000000100187547 */ /* 0x010ff4000b800000 */
[----:B------:R-:W-:Y:S01]  /*3ab0*/  ELECT P5, URZ, PT ;  /* 0x0000000000ff782f */ /* 0x000fe200038a0000 */
[----:B------:R-:W-:Y:S01]  /*3ac0*/  IMAD.MOV.U32 R9, RZ, RZ, 0x1 ;  /* 0x00000001ff097424 */ /* 0x000fe200078e00ff */
[----:B------:R-:W-:Y:S01]  /*3ad0*/  UMOV UR5, 0x40 ;  /* 0x0000004000057882 */ /* 0x000fe20000000000 */
[----:B------:R-:W-:Y:S01]  /*3ae0*/  UVIRTCOUNT.DEALLOC.SMPOOL 0x80 ;  /* 0x000000800000784c */ /* 0x000fe20000000000 */
[----:B------:R-:W-:-:S09]  /*3af0*/  ULEA UR5, UR4, UR5, 0x18 ;  /* 0x0000000504057291 */ /* 0x000fd2000f8ec0ff */
[----:B------:R2:W-:Y:S03]  /*3b00*/  @P5 STS.U8 [UR5], R9 ;  /* 0x00000009ff005988 */ /* 0x0005e60008000005 */
.L_x_5:
[----:B------:R-:W3:Y:S01]  /*3b10*/  LDL R249, [R1+0x28] ;  /* 0x0000280001f97983 */ /* 0x000ee20000100800 */
[----:B------:R-:W-:-:S03]  /*3b20*/  USHF.L.U32 UR4, UR6, 0x15, URZ ;  /* 0x0000001506047899 */ /* 0x000fc600080006ff */
[----:B--2---:R-:W2:Y:S01]  /*3b30*/  LDL R9, [R1+0x2c] ;  /* 0x00002c0001097983 */ /* 0x004ea20000100800 */
[----:B------:R-:W-:Y:S01]  /*3b40*/  ULOP3.LUT UR4, UR4, 0x600000, URZ, 0xc0, !UPT ;  /* 0x0060000004047892 */ /* 0x000fe2000f8ec0ff */
[C---:B------:R-:W-:Y:S01]  /*3b50*/  LEA R120, P5, R6.reuse, UR12, 0x1 ;  /* 0x0000000c06787c11 */ /* 0x040fe2000f8a08ff */
[----:B------:R-:W-:Y:S01]  /*3b60*/  VOTEU.ALL UP1, P1 ;  /* 0x0000000000ff7886 */ /* 0x000fe20000820000 */
[----:B------:R-:W-:Y:S01]  /*3b70*/  UMOV UR5, 0x1 ;  /* 0x0000000100057882 */ /* 0x000fe20000000000 */
[----:B------:R-:W-:Y:S01]  /*3b80*/  UIADD3 UR10, UPT, UPT, UR8, UR4, URZ ;  /* 0x00000004080a7290 */ /* 0x000fe2000fffe0ff */
[----:B------:R-:W-:Y:S01]  /*3b90*/  LEA.HI.X.SX32 R121, R6, UR13, 0x1, P5 ;  /* 0x0000000d06797c11 */ /* 0x000fe2000a8f0eff */
[----:B------:R-:W-:Y:S01]  /*3ba0*/  UIADD3 UR11, UPT, UPT, UR9, 0x10000, URZ ;  /* 0x00010000090b7890 */ /* 0x000fe2000fffe0ff */
[----:B------:R-:W-:Y:S01]  /*3bb0*/  LEA R118, P5, R251, UR12, 0x1 ;  /* 0x0000000cfb767c11 */ /* 0x000fe2000f8a08ff */
[----:B------:R-:W-:Y:S01]  /*3bc0*/  VOTEU.ALL UP2, P1 ;  /* 0x0000000000ff7886 */ /* 0x000fe20000840000 */
[----:B------:R-:W-:Y:S01]  /*3bd0*/  VIADD R6, R250, 0xfffffff7 ;  /* 0xfffffff7fa067836 */ /* 0x000fe20000000000 */
[----:B------:R-:W-:Y:S01]  /*3be0*/  LOP3.LUT R10, R10, 0xff, RZ, 0xc0, !PT ;  /* 0x000000ff0a0a7812 */ /* 0x000fe200078ec0ff */
[----:B------:R-:W-:Y:S01]  /*3bf0*/  IMAD R7, R7, 0x1000, R8 ;  /* 0x0000100007077824 */ /* 0x000fe200078e0208 */
[----:B------:R-:W-:Y:S01]  /*3c00*/  LEA.HI.X.SX32 R119, R251, UR13, 0x1, P5 ;  /* 0x0000000dfb777c11 */ /* 0x000fe2000a8f0eff */
[----:B------:R-:W-:Y:S01]  /*3c10*/  STTM.x64 tmem[UR10], RZ ;  /* 0x000000ff000079ed */ /* 0x000fe2000834000a */
[----:B------:R-:W-:Y:S01]  /*3c20*/  STTM.x64 tmem[UR10+0x40], RZ ;  /* 0x000040ff000079ed */ /* 0x000fe2000834000a */
[----:B------:R-:W-:Y:S01]  /*3c30*/  STTM.x64 tmem[UR10+0x80], RZ ;  /* 0x000080ff000079ed */ /* 0x000fe2000834000a */
[----:B------:R-:W-:Y:S01]  /*3c40*/  STTM.x64 tmem[UR10+0xc0], RZ ;  /* 0x0000c0ff000079ed */ /* 0x000fe2000834000a */
[----:B------:R-:W-:Y:S01]  /*3c50*/  STTM.x64 tmem[UR10+0x100], RZ ;  /* 0x000100ff000079ed */ /* 0x000fe2000834000a */
[----:B------:R-:W-:Y:S01]  /*3c60*/  STTM.x64 tmem[UR10+0x140], RZ ;  /* 0x000140ff000079ed */ /* 0x000fe2000834000a */
[----:B------:R-:W-:Y:S01]  /*3c70*/  STTM.x64 tmem[UR10+0x180], RZ ;  /* 0x000180ff000079ed */ /* 0x000fe2000834000a */
[----:B------:R-:W-:Y:S01]  /*3c80*/  STTM.x64 tmem[UR10+0x1c0], RZ ;  /* 0x0001c0ff000079ed */ /* 0x000fe2000834000a */
[----:B------:R-:W4:Y:S01]  /*3c90*/  FENCE.VIEW.ASYNC.T ;  /* 0x00000000000073c6 */ /* 0x000f220000000200 */
[----:B------:R-:W-:-:S04]  /*3ca0*/  @!UP1 UIADD3 UR12, UPT, UPT, -UR5, 0x100000, URZ ;  /* 0x00100000050c9890 */ /* 0x000fc8000fffe1ff */
[----:B------:R-:W-:Y:S02]  /*3cb0*/  @!UP1 USHF.L.U32 UR13, UR12, 0xb, URZ ;  /* 0x0000000b0c0d9899 */ /* 0x000fe400080006ff */
[----:B------:R-:W-:Y:S01]  /*3cc0*/  @!UP1 USHF.L.U32 UR12, UR12, 0x1, URZ ;  /* 0x000000010c0c9899 */ /* 0x000fe200080006ff */
[----:B----4-:R-:W-:Y:S01]  /*3cd0*/  BAR.SYNC.DEFER_BLOCKING 0x0 ;  /* 0x0000000000007b1d */ /* 0x010fe20000010000 */
[----:B------:R-:W-:Y:S01]  /*3ce0*/  ISETP.GE.U32.AND P5, PT, R6, 0x7fffffd8, PT ;  /* 0x7fffffd80600780c */ /* 0x000fe20003fa6070 */
[----:B------:R-:W-:Y:S01]  /*3cf0*/  IMAD.IADD R6, R7, 0x1, R10 ;  /* 0x0000000107067824 */ /* 0x000fe200078e020a */
[----:B------:R-:W-:Y:S02]  /*3d00*/  PRMT R220, RZ, 0x7610, R220 ;  /* 0x00007610ffdc7816 */ /* 0x000fe400000000dc */
[----:B------:R-:W-:Y:S02]  /*3d10*/  PRMT R221, RZ, 0x7610, R221 ;  /* 0x00007610ffdd7816 */ /* 0x000fe400000000dd */
[----:B------:R-:W-:Y:S01]  /*3d20*/  LOP3.LUT R6, R6, 0xffff, RZ, 0xc0, !PT ;  /* 0x0000ffff06067812 */ /* 0x000fe200078ec0ff */
[----:B------:R-:W-:Y:S01]  /*3d30*/  STL [R1+0x194], R252 ;  /* 0x000194fc01007387 */ /* 0x000fe20000100800 */
[----:B------:R-:W-:-:S02]  /*3d40*/  PRMT R222, RZ, 0x7610, R222 ;  /* 0x00007610ffde7816 */ /* 0x000fc400000000de */
[--C-:B------:R-:W-:Y:S01]  /*3d50*/  SHF.R.U32.HI R7, RZ, 0xf, R6.reuse ;  /* 0x0000000fff077819 */ /* 0x100fe20000011606 */
[----:B------:R-:W-:Y:S01]  /*3d60*/  STL [R1+0x190], R0 ;  /* 0x0001900001007387 */ /* 0x000fe20000100800 */
[----:B------:R-:W-:Y:S02]  /*3d70*/  PRMT R223, RZ, 0x7610, R223 ;  /* 0x00007610ffdf7816 */ /* 0x000fe400000000df */
[----:B------:R-:W-:Y:S01]  /*3d80*/  SHF.R.U32.HI R8, RZ, 0x7, R6 ;  /* 0x00000007ff087819 */ /* 0x000fe20000011606 */
[----:B------:R-:W4:Y:S02]  /*3d90*/  FENCE.VIEW.ASYNC.S ;  /* 0x00000000000073c6 */ /* 0x000f240000000000 */
[----:B----4-:R-:W4:Y:S02]  /*3da0*/  @!UP2 SYNCS.EXCH.64 URZ, [UR11], UR12 ;  /* 0x0000000c0bffa5b2 */ /* 0x010f240008000100 */
[----:B----4-:R-:W-:Y:S01]  /*3db0*/  BAR.SYNC.DEFER_BLOCKING 0x0 ;  /* 0x0000000000007b1d */ /* 0x010fe20000010000 */
[----:B------:R-:W-:-:S02]  /*3dc0*/  PRMT R224, RZ, 0x7610, R224 ;  /* 0x00007610ffe07816 */ /* 0x000fc400000000e0 */
[----:B------:R-:W-:Y:S02]  /*3dd0*/  PRMT R225, RZ, 0x7610, R225 ;  /* 0x00007610ffe17816 */ /* 0x000fe400000000e1 */
[----:B------:R-:W-:Y:S02]  /*3de0*/  PRMT R226, RZ, 0x7610, R226 ;  /* 0x00007610ffe27816 */ /* 0x000fe400000000e2 */
[----:B------:R-:W-:Y:S01]  /*3df0*/  PRMT R227, RZ, 0x7610, R227 ;  /* 0x00007610ffe37816 */ /* 0x000fe200000000e3 */
[----:B0-----:R-:W4:Y:S04]  /*3e00*/  @!P2 LDG.E.U16 R220, desc[UR22][R120.64] ;  /* 0x0000001678dca981 */ /* 0x001f28000c1e1500 */
[----:B------:R-:W2:Y:S01]  /*3e10*/  @!P2 LDG.E.U16 R221, desc[UR22][R118.64] ;  /* 0x0000001676dda981 */ /* 0x000ea2000c1e1500 */
[----:B------:R-:W-:Y:S01]  /*3e20*/  LOP3.LUT P2, RZ, R7, 0x1, RZ, 0xc0, !PT ;  /* 0x0000000107ff7812 */ /* 0x000fe2000784c0ff */
[----:B------:R-:W-:Y:S01]  /*3e30*/  VIADD R7, R250, 0xfffffff6 ;  /* 0xfffffff6fa077836 */ /* 0x000fe20000000000 */
[----:B------:R-:W-:-:S02]  /*3e40*/  PRMT R228, RZ, 0x7610, R228 ;  /* 0x00007610ffe47816 */ /* 0x000fc400000000e4 */
[----:B------:R-:W-:Y:S02]  /*3e50*/  PRMT R229, RZ, 0x7610, R229 ;  /* 0x00007610ffe57816 */ /* 0x000fe400000000e5 */
[----:B------:R-:W-:Y:S02]  /*3e60*/  PRMT R230, RZ, 0x7610, R230 ;  /* 0x00007610ffe67816 */ /* 0x000fe400000000e6 */
[----:B------:R-:W-:Y:S02]  /*3e70*/  PRMT R231, RZ, 0x7610, R231 ;  /* 0x00007610ffe77816 */ /* 0x000fe400000000e7 */
[----:B------:R-:W-:Y:S02]  /*3e80*/  PRMT R232, RZ, 0x7610, R232 ;  /* 0x00007610ffe87816 */ /* 0x000fe400000000e8 */
[----:B------:R-:W-:Y:S02]  /*3e90*/  PRMT R233, RZ, 0x7610, R233 ;  /* 0x00007610ffe97816 */ /* 0x000fe400000000e9 */
        /* <DEDUP_REMOVED lines=27> */
[----:B------:R-:W-:Y:S01]  /*4050*/  PRMT R243, RZ, 0x7610, R243 ;  /* 0x00007610fff37816 */ /* 0x000fe200000000f3 */
[C---:B---3--:R-:W-:Y:S02]  /*4060*/  IMAD.SHL.U32 R115, R249.reuse, 0x8, RZ ;  /* 0x00000008f9737824 */ /* 0x048fe400078e00ff */
[----:B------:R-:W-:Y:S02]  /*4070*/  IMAD.SHL.U32 R111, R249, 0x10, RZ ;  /* 0x00000010f96f7824 */ /* 0x000fe400078e00ff */
[----:B------:R-:W-:-:S04]  /*4080*/  IMAD.WIDE R116, R115, 0x2, R120 ;  /* 0x0000000273747825 */ /* 0x000fc800078e0278 */
[----:B------:R-:W-:Y:S01]  /*4090*/  IMAD.WIDE R114, R115, 0x2, R118 ;  /* 0x0000000273727825 */ /* 0x000fe200078e0276 */
[----:B------:R-:W3:Y:S03]  /*40a0*/  @!P5 LDG.E.U16 R222, desc[UR22][R116.64] ;  /* 0x0000001674ded981 */ /* 0x000ee6000c1e1500 */
[C---:B------:R-:W-:Y:S01]  /*40b0*/  IMAD.WIDE R112, R111.reuse, 0x2, R120 ;  /* 0x000000026f707825 */ /* 0x040fe200078e0278 */
[----:B------:R-:W2:Y:S01]  /*40c0*/  @!P5 LDG.E.U16 R223, desc[UR22][R114.64] ;  /* 0x0000001672dfd981 */ /* 0x000ea2000c1e1500 */
[----:B------:R-:W-:Y:S02]  /*40d0*/  LOP3.LUT P5, RZ, R8, 0x1, RZ, 0xc0, !PT ;  /* 0x0000000108ff7812 */ /* 0x000fe400078ac0ff */
[----:B------:R-:W-:Y:S01]  /*40e0*/  IMAD.WIDE R110, R111, 0x2, R118 ;  /* 0x000000026f6e7825 */ /* 0x000fe200078e0276 */
[----:B------:R-:W2:Y:S03]  /*40f0*/  @P2 LDG.E.U16 R224, desc[UR22][R112.64] ;  /* 0x0000001670e02981 */ /* 0x000ea6000c1e1500 */
[----:B------:R-:W-:Y:S01]  /*4100*/  IMAD R107, R249, 0x18, RZ ;  /* 0x00000018f96b7824 */ /* 0x000fe200078e02ff */
[----:B------:R-:W2:Y:S01]  /*4110*/  @P2 LDG.E.U16 R225, desc[UR22][R110.64] ;  /* 0x000000166ee12981 */ /* 0x000ea2000c1e1500 */
[----:B------:R-:W-:-:S02]  /*4120*/  ISETP.GE.U32.AND P2, PT, R7, 0x7fffffd7, PT ;  /* 0x7fffffd70700780c */ /* 0x000fc40003f46070 */
[----:B------:R-:W-:Y:S01]  /*4130*/  IMAD.WIDE R108, R107, 0x2, R120 ;  /* 0x000000026b6c7825 */ /* 0x000fe200078e0278 */
[----:B------:R-:W-:-:S03]  /*4140*/  SHF.R.U32.HI R8, RZ, 0xe, R6 ;  /* 0x0000000eff087819 */ /* 0x000fc60000011606 */
[----:B------:R-:W-:Y:S01]  /*4150*/  IMAD.WIDE R106, R107, 0x2, R118 ;  /* 0x000000026b6a7825 */ /* 0x000fe200078e0276 */
[----:B------:R-:W2:Y:S03]  /*4160*/  @P5 LDG.E.U16 R226, desc[UR22][R108.64] ;  /* 0x000000166ce25981 */ /* 0x000ea6000c1e1500 */
[----:B------:R-:W-:Y:S01]  /*4170*/  IMAD R103, R249, 0x9, RZ ;  /* 0x00000009f9677824 */ /* 0x000fe200078e02ff */
[----:B------:R-:W2:Y:S01]  /*4180*/  @P5 LDG.E.U16 R227, desc[UR22][R106.64] ;  /* 0x000000166ae35981 */ /* 0x000ea2000c1e1500 */
[----:B------:R-:W-:Y:S02]  /*4190*/  LOP3.LUT P5, RZ, R8, 0x1, RZ, 0xc0, !PT ;  /* 0x0000000108ff7812 */ /* 0x000fe400078ac0ff */
[----:B------:R-:W-:Y:S01]  /*41a0*/  IMAD.WIDE R104, R103, 0x2, R120 ;  /* 0x0000000267687825 */ /* 0x000fe200078e0278 */
[----:B------:R-:W-:-:S03]  /*41b0*/  SHF.R.U32.HI R8, RZ, 0x6, R6 ;  /* 0x00000006ff087819 */ /* 0x000fc60000011606 */
[----:B------:R-:W-:Y:S01]  /*41c0*/  IMAD.WIDE R102, R103, 0x2, R118 ;  /* 0x0000000267667825 */ /* 0x000fe200078e0276 */
[----:B------:R-:W2:Y:S03]  /*41d0*/  @!P2 LDG.E.U16 R228, desc[UR22][R104.64] ;  /* 0x0000001668e4a981 */ /* 0x000ea6000c1e1500 */
[----:B------:R-:W-:Y:S01]  /*41e0*/  IMAD R99, R249, 0x11, RZ ;  /* 0x00000011f9637824 */ /* 0x000fe200078e02ff */
[----:B------:R-:W2:Y:S01]  /*41f0*/  @!P2 LDG.E.U16 R229, desc[UR22][R102.64] ;  /* 0x0000001666e5a981 */ /* 0x000ea2000c1e1500 */
[----:B------:R-:W-:Y:S02]  /*4200*/  LOP3.LUT P2, RZ, R8, 0x1, RZ, 0xc0, !PT ;  /* 0x0000000108ff7812 */ /* 0x000fe4000784c0ff */
[----:B------:R-:W-:-:S04]  /*4210*/  IMAD.WIDE R100, R99, 0x2, R120 ;  /* 0x0000000263647825 */ /* 0x000fc800078e0278 */
[----:B------:R-:W-:Y:S01]  /*4220*/  IMAD.WIDE R98, R99, 0x2, R118 ;  /* 0x0000000263627825 */ /* 0x000fe200078e0276 */
[----:B------:R-:W2:Y:S03]  /*4230*/  @P5 LDG.E.U16 R230, desc[UR22][R100.64] ;  /* 0x0000001664e65981 */ /* 0x000ea6000c1e1500 */
[----:B------:R-:W-:Y:S01]  /*4240*/  VIADD R7, R250, 0xfffffffe ;  /* 0xfffffffefa077836 */ /* 0x000fe20000000000 */
[----:B------:R-:W2:Y:S01]  /*4250*/  @P5 LDG.E.U16 R231, desc[UR22][R98.64] ;  /* 0x0000001662e75981 */ /* 0x000ea2000c1e1500 */
[----:B------:R-:W-:-:S03]  /*4260*/  IMAD R95, R249, 0x19, RZ ;  /* 0x00000019f95f7824 */ /* 0x000fc600078e02ff */
[----:B------:R-:W-:Y:S01]  /*4270*/  ISETP.GE.U32.AND P5, PT, R7, 0x7fffffdf, PT ;  /* 0x7fffffdf0700780c */ /* 0x000fe20003fa6070 */
[C---:B------:R-:W-:Y:S01]  /*4280*/  IMAD.WIDE R96, R95.reuse, 0x2, R120 ;  /* 0x000000025f607825 */ /* 0x040fe200078e0278 */
[----:B------:R-:W-:Y:S03]  /*4290*/  STL [R1+0x19c], R116 ;  /* 0x00019c7401007387 */ /* 0x000fe60000100800 */
[----:B------:R-:W-:Y:S01]  /*42a0*/  IMAD.WIDE R94, R95, 0x2, R118 ;  /* 0x000000025f5e7825 */ /* 0x000fe200078e0276 */
[----:B------:R-:W-:Y:S03]  /*42b0*/  STL [R1+0x198], R117 ;  /* 0x0001987501007387 */ /* 0x000fe60000100800 */
[----:B------:R-:W-:Y:S01]  /*42c0*/  VIADD R7, R250, 0xfffffffd ;  /* 0xfffffffdfa077836 */ /* 0x000fe20000000000 */
[----:B------:R-:W-:Y:S01]  /*42d0*/  STL [R1+0x1a4], R114 ;  /* 0x0001a47201007387 */ /* 0x000fe20000100800 */
[----:B------:R-:W-:-:S03]  /*42e0*/  IMAD.WIDE R14, R249, 0x2, R120 ;  /* 0x00000002f90e7825 */ /* 0x000fc600078e0278 */
[----:B------:R-:W2:Y:S01]  /*42f0*/  @P2 LDG.E.U16 R232, desc[UR22][R96.64] ;  /* 0x0000001660e82981 */ /* 0x000ea2000c1e1500 */
[----:B------:R-:W-:-:S03]  /*4300*/  IMAD.WIDE R12, R249, 0x2, R118 ;  /* 0x00000002f90c7825 */ /* 0x000fc600078e0276 */
[----:B------:R-:W2:Y:S01]  /*4310*/  @P2 LDG.E.U16 R233, desc[UR22][R94.64] ;  /* 0x000000165ee92981 */ /* 0x000ea2000c1e1500 */
[----:B------:R-:W-:-:S03]  /*4320*/  ISETP.GE.U32.AND P2, PT, R7, 0x7fffffde, PT ;  /* 0x7fffffde0700780c */ /* 0x000fc60003f46070 */
[----:B------:R-:W-:Y:S01]  /*4330*/  STL [R1+0x1a0], R115 ;  /* 0x0001a07301007387 */ /* 0x000fe20000100800 */
[----:B------:R-:W-:-:S03]  /*4340*/  VIADD R8, R250, 0xfffffff5 ;  /* 0xfffffff5fa087836 */ /* 0x000fc60000000000 */
[----:B------:R-:W-:Y:S01]  /*4350*/  STL [R1+0x1ac], R112 ;  /* 0x0001ac7001007387 */ /* 0x000fe20000100800 */
[----:B------:R-:W-:-:S03]  /*4360*/  IMAD.SHL.U32 R7, R249, 0x2, RZ ;  /* 0x00000002f9077824 */ /* 0x000fc600078e00ff */
[----:B------:R-:W-:Y:S04]  /*4370*/  STL [R1+0x1a8], R113 ;  /* 0x0001a87101007387 */ /* 0x000fe80000100800 */
[----:B------:R-:W-:Y:S04]  /*4380*/  STL [R1+0x1b4], R110 ;  /* 0x0001b46e01007387 */ /* 0x000fe80000100800 */
[----:B------:R-:W-:Y:S01]  /*4390*/  STL [R1+0x1b0], R111 ;  /* 0x0001b06f01007387 */ /* 0x000fe20000100800 */
[----:B------:R-:W-:-:S03]  /*43a0*/  IMAD.WIDE R10, R7, 0x2, R118 ;  /* 0x00000002070a7825 */ /* 0x000fc600078e0276 */
[----:B------:R-:W-:Y:S04]  /*43b0*/  STL [R1+0x1b8], R109 ;  /* 0x0001b86d01007387 */ /* 0x000fe80000100800 */
[----:B------:R-:W-:Y:S04]  /*43c0*/  STL.64 [R1+0x20], R14 ;  /* 0x0000200e01007387 */ /* 0x000fe80000100a00 */
[----:B------:R0:W-:Y:S04]  /*43d0*/  STL.64 [R1+0x18], R12 ;  /* 0x0000180c01007387 */ /* 0x0001e80000100a00 */
[----:B------:R-:W3:Y:S04]  /*43e0*/  @!P5 LDG.E.U16 R202, desc[UR22][R14.64] ;  /* 0x000000160ecad981 */ /* 0x000ee8000c1e1500 */
[----:B------:R0:W3:Y:S01]  /*43f0*/  @!P5 LDG.E.U16 R174, desc[UR22][R12.64] ;  /* 0x000000160caed981 */ /* 0x0000e2000c1e1500 */
[----:B------:R-:W-:Y:S01]  /*4400*/  ISETP.GE.U32.AND P5, PT, R8, 0x7fffffd6, PT ;  /* 0x7fffffd60800780c */ /* 0x000fe20003fa6070 */
[----:B------:R-:W-:Y:S01]  /*4410*/  IMAD R91, R249, 0xa, RZ ;  /* 0x0000000af95b7824 */ /* 0x000fe200078e02ff */
[----:B------:R-:W-:Y:S01]  /*4420*/  SHF.R.U32.HI R8, RZ, 0xd, R6 ;  /* 0x0000000dff087819 */ /* 0x000fe20000011606 */
[----:B------:R1:W3:Y:S01]  /*4430*/  @!P2 LDG.E.U16 R199, desc[UR22][R10.64] ;  /* 0x000000160ac7a981 */ /* 0x0002e2000c1e1500 */
[----:B0-----:R-:W-:-:S05]  /*4440*/  IMAD.WIDE R12, R7, 0x2, R120 ;  /* 0x00000002070c7825 */ /* 0x001fca00078e0278 */
[----:B------:R0:W3:Y:S01]  /*4450*/  @!P2 LDG.E.U16 R198, desc[UR22][R12.64] ;  /* 0x000000160cc6a981 */ /* 0x0000e2000c1e1500 */
[----:B------:R-:W-:Y:S01]  /*4460*/  LOP3.LUT P2, RZ, R8, 0x1, RZ, 0xc0, !PT ;  /* 0x0000000108ff7812 */ /* 0x000fe2000784c0ff */
[----:B------:R-:W-:Y:S01]  /*4470*/  IMAD.WIDE R92, R91, 0x2, R120 ;  /* 0x000000025b5c7825 */ /* 0x000fe200078e0278 */
[----:B------:R-:W-:-:S03]  /*4480*/  SHF.R.U32.HI R7, RZ, 0x5, R6 ;  /* 0x00000005ff077819 */ /* 0x000fc60000011606 */
[----:B------:R-:W-:Y:S01]  /*4490*/  IMAD.WIDE R90, R91, 0x2, R118 ;  /* 0x000000025b5a7825 */ /* 0x000fe200078e0276 */
[----:B------:R-:W3:Y:S03]  /*44a0*/  @!P5 LDG.E.U16 R200, desc[UR22][R92.64] ;  /* 0x000000165cc8d981 */ /* 0x000ee6000c1e1500 */
[----:B------:R-:W-:Y:S01]  /*44b0*/  IMAD R87, R249, 0x12, RZ ;  /* 0x00000012f9577824 */ /* 0x000fe200078e02ff */
[----:B------:R-:W3:Y:S01]  /*44c0*/  @!P5 LDG.E.U16 R201, desc[UR22][R90.64] ;  /* 0x000000165ac9d981 */ /* 0x000ee2000c1e1500 */
[----:B------:R-:W-:Y:S02]  /*44d0*/  LOP3.LUT P5, RZ, R7, 0x1, RZ, 0xc0, !PT ;  /* 0x0000000107ff7812 */ /* 0x000fe400078ac0ff */
[----:B------:R-:W-:-:S04]  /*44e0*/  IMAD.WIDE R88, R87, 0x2, R120 ;  /* 0x0000000257587825 */ /* 0x000fc800078e0278 */
[----:B------:R-:W-:Y:S01]  /*44f0*/  IMAD.WIDE R86, R87, 0x2, R118 ;  /* 0x0000000257567825 */ /* 0x000fe200078e0276 */
[----:B------:R-:W3:Y:S03]  /*4500*/  @P2 LDG.E.U16 R136, desc[UR22][R88.64] ;  /* 0x0000001658882981 */ /* 0x000ee6000c1e1500 */
[----:B------:R-:W-:Y:S01]  /*4510*/  VIADD R7, R250, 0xfffffffc ;  /* 0xfffffffcfa077836 */ /* 0x000fe20000000000 */
[----:B------:R-:W3:Y:S01]  /*4520*/  @P2 LDG.E.U16 R137, desc[UR22][R86.64] ;  /* 0x0000001656892981 */ /* 0x000ee2000c1e1500 */
[----:B------:R-:W-:-:S03]  /*4530*/  IMAD R81, R249, 0x3, RZ ;  /* 0x00000003f9517824 */ /* 0x000fc600078e02ff */
[----:B------:R-:W-:Y:S01]  /*4540*/  ISETP.GE.U32.AND P2, PT, R7, 0x7fffffdd, PT ;  /* 0x7fffffdd0700780c */ /* 0x000fe20003f46070 */
[----:B------:R-:W-:Y:S04]  /*4550*/  STL.64 [R1+0x10], R12 ;  /* 0x0000100c01007387 */ /* 0x000fe80000100a00 */
[----:B------:R1:W-:Y:S01]  /*4560*/  STL.64 [R1+0x8], R10 ;  /* 0x0000080a01007387 */ /* 0x0003e20000100a00 */
[----:B------:R-:W-:Y:S01]  /*4570*/  SHF.R.U32.HI R7, RZ, 0xc, R6 ;  /* 0x0000000cff077819 */ /* 0x000fe20000011606 */
[----:B------:R-:W-:Y:S02]  /*4580*/  IMAD R73, R249, 0x13, RZ ;  /* 0x00000013f9497824 */ /* 0x000fe400078e02ff */
[----:B-1----:R-:W-:-:S04]  /*4590*/  IMAD.WIDE R10, R81, 0x2, R120 ;  /* 0x00000002510a7825 */ /* 0x002fc800078e0278 */
[----:B------:R-:W-:Y:S01]  /*45a0*/  IMAD.WIDE R80, R81, 0x2, R118 ;  /* 0x0000000251507825 */ /* 0x000fe200078e0276 */
[----:B------:R1:W3:Y:S04]  /*45b0*/  @!P2 LDG.E.U16 R140, desc[UR22][R10.64] ;  /* 0x000000160a8ca981 */ /* 0x0002e8000c1e1500 */
[----:B------:R-:W3:Y:S01]  /*45c0*/  @!P2 LDG.E.U16 R141, desc[UR22][R80.64] ;  /* 0x00000016508da981 */ /* 0x000ee2000c1e1500 */
[----:B------:R-:W-:Y:S01]  /*45d0*/  LOP3.LUT P2, RZ, R7, 0x1, RZ, 0xc0, !PT ;  /* 0x0000000107ff7812 */ /* 0x000fe2000784c0ff */
[----:B------:R-:W-:-:S04]  /*45e0*/  IMAD.WIDE R74, R73, 0x2, R120 ;  /* 0x00000002494a7825 */ /* 0x000fc800078e0278 */
[----:B------:R-:W-:-:S04]  /*45f0*/  IMAD.WIDE R72, R73, 0x2, R118 ;  /* 0x0000000249487825 */ /* 0x000fc800078e0276 */
[----:B------:R-:W-:Y:S02]  /*4600*/  VIADD R7, R250, 0xfffffffb ;  /* 0xfffffffbfa077836 */ /* 0x000fe40000000000 */
[----:B------:R-:W-:Y:S02]  /*4610*/  IMAD R83, R249, 0x1a, RZ ;  /* 0x0000001af9537824 */ /* 0x000fe400078e02ff */
[----:B------:R-:W3:Y:S04]  /*4620*/  @P2 LDG.E.U16 R128, desc[UR22][R74.64] ;  /* 0x000000164a802981 */ /* 0x000ee8000c1e1500 */
[----:B------:R-:W3:Y:S01]  /*4630*/  @P2 LDG.E.U16 R129, desc[UR22][R72.64] ;  /* 0x0000001648812981 */ /* 0x000ee2000c1e1500 */
[----:B------:R-:W-:Y:S01]  /*4640*/  ISETP.GE.U32.AND P2, PT, R7, 0x7fffffdc, PT ;  /* 0x7fffffdc0700780c */ /* 0x000fe20003f46070 */
[----:B------:R-:W-:-:S04]  /*4650*/  IMAD.WIDE R84, R83, 0x2, R120 ;  /* 0x0000000253547825 */ /* 0x000fc800078e0278 */
[----:B------:R-:W-:Y:S01]  /*4660*/  IMAD.SHL.U32 R65, R249, 0x4, RZ ;  /* 0x00000004f9417824 */ /* 0x000fe200078e00ff */
[----:B------:R-:W3:Y:S01]  /*4670*/  @P5 LDG.E.U16 R138, desc[UR22][R84.64] ;  /* 0x00000016548a5981 */ /* 0x000ee2000c1e1500 */
[----:B------:R-:W-:-:S04]  /*4680*/  IMAD.WIDE R82, R83, 0x2, R118 ;  /* 0x0000000253527825 */ /* 0x000fc800078e0276 */
[----:B------:R-:W-:Y:S01]  /*4690*/  VIADD R8, R250, 0xfffffff4 ;  /* 0xfffffff4fa087836 */ /* 0x000fe20000000000 */
[----:B------:R-:W3:Y:S01]  /*46a0*/  @P5 LDG.E.U16 R139, desc[UR22][R82.64] ;  /* 0x00000016528b5981 */ /* 0x000ee2000c1e1500 */
[----:B------:R-:W-:Y:S01]  /*46b0*/  IMAD.WIDE R66, R65, 0x2, R120 ;  /* 0x0000000241427825 */ /* 0x000fe200078e0278 */
[----:B------:R-:W-:-:S03]  /*46c0*/  SHF.R.U32.HI R7, RZ, 0xb, R6 ;  /* 0x0000000bff077819 */ /* 0x000fc60000011606 */
[----:B------:R-:W-:Y:S01]  /*46d0*/  IMAD.WIDE R64, R65, 0x2, R118 ;  /* 0x0000000241407825 */ /* 0x000fe200078e0276 */
[----:B------:R-:W-:Y:S01]  /*46e0*/  ISETP.GE.U32.AND P5, PT, R8, 0x7fffffd5, PT ;  /* 0x7fffffd50800780c */ /* 0x000fe20003fa6070 */
[----:B------:R-:W3:Y:S02]  /*46f0*/  @!P2 LDG.E.U16 R132, desc[UR22][R66.64] ;  /* 0x000000164284a981 */ /* 0x000ee4000c1e1500 */
[----:B------:R-:W-:Y:S02]  /*4700*/  IMAD R77, R249, 0xb, RZ ;  /* 0x0000000bf94d7824 */ /* 0x000fe400078e02ff */
[----:B------:R-:W3:Y:S01]  /*4710*/  @!P2 LDG.E.U16 R133, desc[UR22][R64.64] ;  /* 0x000000164085a981 */ /* 0x000ee2000c1e1500 */
[----:B------:R-:W-:Y:S01]  /*4720*/  LOP3.LUT P2, RZ, R7, 0x1, RZ, 0xc0, !PT ;  /* 0x0000000107ff7812 */ /* 0x000fe2000784c0ff */
[----:B------:R-:W-:Y:S01]  /*4730*/  IMAD.WIDE R78, R77, 0x2, R120 ;  /* 0x000000024d4e7825 */ /* 0x000fe200078e0278 */
[----:B------:R-:W-:-:S03]  /*4740*/  SHF.R.U32.HI R8, RZ, 0x4, R6 ;  /* 0x00000004ff087819 */ /* 0x000fc60000011606 */
[----:B------:R-:W-:Y:S02]  /*4750*/  IMAD R57, R249, 0x14, RZ ;  /* 0x00000014f9397824 */ /* 0x000fe400078e02ff */
[----:B------:R-:W-:Y:S01]  /*4760*/  IMAD.WIDE R76, R77, 0x2, R118 ;  /* 0x000000024d4c7825 */ /* 0x000fe200078e0276 */
[----:B------:R-:W3:Y:S03]  /*4770*/  @!P5 LDG.E.U16 R142, desc[UR22][R78.64] ;  /* 0x000000164e8ed981 */ /* 0x000ee6000c1e1500 */
[C---:B------:R-:W-:Y:S01]  /*4780*/  IMAD.WIDE R58, R57.reuse, 0x2, R120 ;  /* 0x00000002393a7825 */ /* 0x040fe200078e0278 */
[----:B------:R-:W3:Y:S01]  /*4790*/  @!P5 LDG.E.U16 R143, desc[UR22][R76.64] ;  /* 0x000000164c8fd981 */ /* 0x000ee2000c1e1500 */
[----:B------:R-:W-:Y:S02]  /*47a0*/  LOP3.LUT P5, RZ, R8, 0x1, RZ, 0xc0, !PT ;  /* 0x0000000108ff7812 */ /* 0x000fe400078ac0ff */
[----:B------:R-:W-:Y:S01]  /*47b0*/  IMAD.WIDE R56, R57, 0x2, R118 ;  /* 0x0000000239387825 */ /* 0x000fe200078e0276 */
[----:B------:R-:W3:Y:S03]  /*47c0*/  @P2 LDG.E.U16 R122, desc[UR22][R58.64] ;  /* 0x000000163a7a2981 */ /* 0x000ee6000c1e1500 */
[----:B------:R-:W-:Y:S01]  /*47d0*/  VIADD R7, R250, 0xfffffffa ;  /* 0xfffffffafa077836 */ /* 0x000fe20000000000 */
[----:B------:R-:W3:Y:S01]  /*47e0*/  @P2 LDG.E.U16 R123, desc[UR22][R56.64] ;  /* 0x00000016387b2981 */ /* 0x000ee2000c1e1500 */
[----:B------:R-:W-:-:S03]  /*47f0*/  IMAD R69, R249, 0x1b, RZ ;  /* 0x0000001bf9457824 */ /* 0x000fc600078e02ff */
[----:B------:R-:W-:Y:S01]  /*4800*/  ISETP.GE.U32.AND P2, PT, R7, 0x7fffffdb, PT ;  /* 0x7fffffdb0700780c */ /* 0x000fe20003f46070 */
[----:B------:R-:W-:-:S04]  /*4810*/  IMAD.WIDE R70, R69, 0x2, R120 ;  /* 0x0000000245467825 */ /* 0x000fc800078e0278 */
[----:B------:R-:W-:Y:S01]  /*4820*/  IMAD R49, R249, 0x5, RZ ;  /* 0x00000005f9317824 */ /* 0x000fe200078e02ff */
        /* <DEDUP_REMOVED lines=26> */
[C---:B------:R-:W-:Y:S01]  /*49d0*/  IMAD.WIDE R54, R53.reuse, 0x2, R120 ;  /* 0x0000000235367825 */ /* 0x040fe200078e0278 */
[----:B------:R-:W-:Y:S02]  /*49e0*/  PRMT R124, RZ, 0x7610, R124 ;  /* 0x00007610ff7c7816 */ /* 0x000fe4000000007c */
[----:B------:R-:W-:Y:S01]  /*49f0*/  PRMT R125, RZ, 0x7610, R125 ;  /* 0x00007610ff7d7816 */ /* 0x000fe2000000007d */
[----:B------:R-:W-:Y:S01]  /*4a00*/  IMAD.WIDE R52, R53, 0x2, R118 ;  /* 0x0000000235347825 */ /* 0x000fe200078e0276 */
[----:B------:R-:W-:Y:S02]  /*4a10*/  PRMT R116, RZ, 0x7610, R116 ;  /* 0x00007610ff747816 */ /* 0x000fe40000000074 */
[----:B------:R-:W3:Y:S01]  /*4a20*/  @P5 LDG.E.U16 R124, desc[UR22][R54.64] ;  /* 0x00000016367c5981 */ /* 0x000ee2000c1e1500 */
[----:B------:R-:W-:Y:S02]  /*4a30*/  IMAD R33, R249, 0x6, RZ ;  /* 0x00000006f9217824 */ /* 0x000fe400078e02ff */
[----:B------:R-:W-:Y:S01]  /*4a40*/  VIADD R8, R250, 0xfffffff2 ;  /* 0xfffffff2fa087836 */ /* 0x000fe20000000000 */
[----:B------:R-:W3:Y:S01]  /*4a50*/  @P5 LDG.E.U16 R125, desc[UR22][R52.64] ;  /* 0x00000016347d5981 */ /* 0x000ee2000c1e1500 */
[----:B------:R-:W-:-:S03]  /*4a60*/  IMAD.WIDE R34, R33, 0x2, R120 ;  /* 0x0000000221227825 */ /* 0x000fc600078e0278 */
[----:B------:R-:W-:Y:S01]  /*4a70*/  ISETP.GE.U32.AND P5, PT, R8, 0x7fffffd3, PT ;  /* 0x7fffffd30800780c */ /* 0x000fe20003fa6070 */
[----:B------:R-:W-:Y:S01]  /*4a80*/  IMAD R45, R249, 0xd, RZ ;  /* 0x0000000df92d7824 */ /* 0x000fe200078e02ff */
[----:B------:R-:W3:Y:S01]  /*4a90*/  @!P2 LDG.E.U16 R116, desc[UR22][R34.64] ;  /* 0x000000162274a981 */ /* 0x000ee2000c1e1500 */
[----:B------:R-:W-:Y:S02]  /*4aa0*/  PRMT R236, RZ, 0x7610, R236 ;  /* 0x00007610ffec7816 */ /* 0x000fe400000000ec */
[----:B------:R-:W-:Y:S01]  /*4ab0*/  PRMT R126, RZ, 0x7610, R126 ;  /* 0x00007610ff7e7816 */ /* 0x000fe2000000007e */
[----:B------:R-:W-:Y:S01]  /*4ac0*/  IMAD.WIDE R46, R45, 0x2, R120 ;  /* 0x000000022d2e7825 */ /* 0x000fe200078e0278 */
[----:B------:R-:W-:-:S03]  /*4ad0*/  SHF.R.U32.HI R8, RZ, 0x2, R6 ;  /* 0x00000002ff087819 */ /* 0x000fc60000011606 */
[----:B------:R-:W-:-:S03]  /*4ae0*/  IMAD.WIDE R44, R45, 0x2, R118 ;  /* 0x000000022d2c7825 */ /* 0x000fc600078e0276 */
[----:B------:R-:W3:Y:S01]  /*4af0*/  @!P5 LDG.E.U16 R236, desc[UR22][R46.64] ;  /* 0x000000162eecd981 */ /* 0x000ee2000c1e1500 */
[----:B------:R-:W-:-:S03]  /*4b00*/  PRMT R251, RZ, 0x7610, R251 ;  /* 0x00007610fffb7816 */ /* 0x000fc600000000fb */
[----:B------:R-:W3:Y:S01]  /*4b10*/  @!P5 LDG.E.U16 R126, desc[UR22][R44.64] ;  /* 0x000000162c7ed981 */ /* 0x000ee2000c1e1500 */
[----:B------:R-:W-:Y:S01]  /*4b20*/  LOP3.LUT P5, RZ, R8, 0x1, RZ, 0xc0, !PT ;  /* 0x0000000108ff7812 */ /* 0x000fe200078ac0ff */
[----:B------:R-:W-:Y:S02]  /*4b30*/  IMAD R37, R249, 0x1d, RZ ;  /* 0x0000001df9257824 */ /* 0x000fe400078e02ff */
[----:B------:R-:W-:Y:S01]  /*4b40*/  IMAD.WIDE R32, R33, 0x2, R118 ;  /* 0x0000000221207825 */ /* 0x000fe200078e0276 */
[----:B------:R-:W-:Y:S02]  /*4b50*/  SHF.R.U32.HI R7, RZ, 0x9, R6 ;  /* 0x00000009ff077819 */ /* 0x000fe40000011606 */
[----:B------:R-:W-:Y:S01]  /*4b60*/  PRMT R242, RZ, 0x7610, R242 ;  /* 0x00007610fff27816 */ /* 0x000fe200000000f2 */
[----:B------:R-:W-:Y:S01]  /*4b70*/  IMAD.WIDE R38, R37, 0x2, R120 ;  /* 0x0000000225267825 */ /* 0x000fe200078e0278 */
[----:B------:R-:W-:Y:S01]  /*4b80*/  PRMT R241, RZ, 0x7610, R241 ;  /* 0x00007610fff17816 */ /* 0x000fe200000000f1 */
[----:B------:R-:W3:Y:S01]  /*4b90*/  @!P2 LDG.E.U16 R251, desc[UR22][R32.64] ;  /* 0x0000001620fba981 */ /* 0x000ee2000c1e1500 */
[----:B------:R-:W-:Y:S01]  /*4ba0*/  LOP3.LUT P2, RZ, R7, 0x1, RZ, 0xc0, !PT ;  /* 0x0000000107ff7812 */ /* 0x000fe2000784c0ff */
[----:B------:R-:W-:-:S02]  /*4bb0*/  IMAD.WIDE R36, R37, 0x2, R118 ;  /* 0x0000000225247825 */ /* 0x000fc400078e0276 */
[----:B------:R-:W3:Y:S02]  /*4bc0*/  @P5 LDG.E.U16 R242, desc[UR22][R38.64] ;  /* 0x0000001626f25981 */ /* 0x000ee4000c1e1500 */
[----:B------:R-:W-:Y:S02]  /*4bd0*/  VIADD R8, R250, 0xfffffff1 ;  /* 0xfffffff1fa087836 */ /* 0x000fe40000000000 */
[----:B------:R-:W-:Y:S01]  /*4be0*/  IMAD R25, R249, 0x16, RZ ;  /* 0x00000016f9197824 */ /* 0x000fe200078e02ff */
[----:B------:R-:W3:Y:S02]  /*4bf0*/  @P5 LDG.E.U16 R241, desc[UR22][R36.64] ;  /* 0x0000001624f15981 */ /* 0x000ee4000c1e1500 */
[----:B------:R-:W-:Y:S01]  /*4c00*/  ISETP.GE.U32.AND P5, PT, R8, 0x7fffffd2, PT ;  /* 0x7fffffd20800780c */ /* 0x000fe20003fa6070 */
[----:B------:R-:W-:Y:S01]  /*4c10*/  IMAD.WIDE R26, R25, 0x2, R120 ;  /* 0x00000002191a7825 */ /* 0x000fe200078e0278 */
[----:B------:R-:W-:Y:S02]  /*4c20*/  PRMT R252, RZ, 0x7610, R252 ;  /* 0x00007610fffc7816 */ /* 0x000fe400000000fc */
[----:B------:R-:W-:Y:S01]  /*4c30*/  PRMT R109, RZ, 0x7610, R109 ;  /* 0x00007610ff6d7816 */ /* 0x000fe2000000006d */
[----:B------:R-:W-:-:S02]  /*4c40*/  IMAD R29, R249, 0xe, RZ ;  /* 0x0000000ef91d7824 */ /* 0x000fc400078e02ff */
[----:B------:R-:W-:Y:S01]  /*4c50*/  IMAD.WIDE R24, R25, 0x2, R118 ;  /* 0x0000000219187825 */ /* 0x000fe200078e0276 */
[----:B------:R-:W-:Y:S01]  /*4c60*/  PRMT R247, RZ, 0x7610, R247 ;  /* 0x00007610fff77816 */ /* 0x000fe200000000f7 */
[----:B------:R-:W3:Y:S02]  /*4c70*/  @P2 LDG.E.U16 R252, desc[UR22][R26.64] ;  /* 0x000000161afc2981 */ /* 0x000ee4000c1e1500 */
[----:B------:R-:W-:Y:S01]  /*4c80*/  VIADD R7, R250, 0xfffffff8 ;  /* 0xfffffff8fa077836 */ /* 0x000fe20000000000 */
[----:B------:R-:W-:Y:S01]  /*4c90*/  PRMT R246, RZ, 0x7610, R246 ;  /* 0x00007610fff67816 */ /* 0x000fe200000000f6 */
[C---:B------:R-:W-:Y:S01]  /*4ca0*/  IMAD.WIDE R30, R29.reuse, 0x2, R120 ;  /* 0x000000021d1e7825 */ /* 0x040fe200078e0278 */
[----:B------:R-:W3:Y:S01]  /*4cb0*/  @P2 LDG.E.U16 R109, desc[UR22][R24.64] ;  /* 0x00000016186d2981 */ /* 0x000ee2000c1e1500 */
[----:B------:R-:W-:Y:S02]  /*4cc0*/  SHF.R.U32.HI R8, RZ, 0x1, R6 ;  /* 0x00000001ff087819 */ /* 0x000fe40000011606 */
[----:B------:R-:W-:Y:S01]  /*4cd0*/  IMAD.WIDE R28, R29, 0x2, R118 ;  /* 0x000000021d1c7825 */ /* 0x000fe200078e0276 */
[----:B------:R-:W-:Y:S01]  /*4ce0*/  ISETP.GE.U32.AND P2, PT, R7, 0x7fffffd9, PT ;  /* 0x7fffffd90700780c */ /* 0x000fe20003f46070 */
[----:B------:R-:W3:Y:S02]  /*4cf0*/  @!P5 LDG.E.U16 R247, desc[UR22][R30.64] ;  /* 0x000000161ef7d981 */ /* 0x000ee4000c1e1500 */
[----:B------:R-:W-:-:S02]  /*4d00*/  IMAD R16, R249, 0x7, RZ ;  /* 0x00000007f9107824 */ /* 0x000fc400078e02ff */
[----:B------:R-:W3:Y:S01]  /*4d10*/  @!P5 LDG.E.U16 R246, desc[UR22][R28.64] ;  /* 0x000000161cf6d981 */ /* 0x000ee2000c1e1500 */
[----:B------:R-:W-:Y:S01]  /*4d20*/  LOP3.LUT P5, RZ, R8, 0x1, RZ, 0xc0, !PT ;  /* 0x0000000108ff7812 */ /* 0x000fe200078ac0ff */
[C---:B------:R-:W-:Y:S01]  /*4d30*/  IMAD.WIDE R18, R16.reuse, 0x2, R120 ;  /* 0x0000000210127825 */ /* 0x040fe200078e0278 */
[----:B------:R-:W-:Y:S02]  /*4d40*/  PRMT R112, RZ, 0x7610, R112 ;  /* 0x00007610ff707816 */ /* 0x000fe40000000070 */
[----:B------:R-:W-:Y:S01]  /*4d50*/  PRMT R113, RZ, 0x7610, R113 ;  /* 0x00007610ff717816 */ /* 0x000fe20000000071 */
[----:B------:R-:W-:Y:S02]  /*4d60*/  IMAD R21, R249, 0x1e, RZ ;  /* 0x0000001ef9157824 */ /* 0x000fe400078e02ff */
[----:B------:R-:W-:Y:S01]  /*4d70*/  IMAD.WIDE R16, R16, 0x2, R118 ;  /* 0x0000000210107825 */ /* 0x000fe200078e0276 */
[----:B------:R-:W-:Y:S01]  /*4d80*/  SHF.R.U32.HI R6, RZ, 0x8, R6 ;  /* 0x00000008ff067819 */ /* 0x000fe20000011606 */
[----:B------:R-:W3:Y:S01]  /*4d90*/  @!P2 LDG.E.U16 R112, desc[UR22][R18.64] ;  /* 0x000000161270a981 */ /* 0x000ee2000c1e1500 */
[----:B------:R-:W-:Y:S01]  /*4da0*/  PRMT R110, RZ, 0x7610, R110 ;  /* 0x00007610ff6e7816 */ /* 0x000fe2000000006e */
[C---:B------:R-:W-:Y:S01]  /*4db0*/  IMAD.WIDE R22, R21.reuse, 0x2, R120 ;  /* 0x0000000215167825 */ /* 0x040fe200078e0278 */
        /* <DEDUP_REMOVED lines=9> */
[----:B--2---:R-:W-:Y:S01]  /*4e50*/  IMAD.MOV.U32 R235, RZ, RZ, R9 ;  /* 0x000000ffffeb7224 */ /* 0x004fe200078e0009 */
[----:B------:R1:W-:Y:S01]  /*4e60*/  STL.64 [R1], R10 ;  /* 0x0000000a01007387 */ /* 0x0003e20000100a00 */
[----:B------:R-:W-:Y:S01]  /*4e70*/  PRMT R245, RZ, 0x7610, R245 ;  /* 0x00007610fff57816 */ /* 0x000fe200000000f5 */
[----:B0-----:R-:W-:Y:S01]  /*4e80*/  IMAD R12, R249, 0xf, RZ ;  /* 0x0000000ff90c7824 */ /* 0x001fe200078e02ff */
[----:B------:R-:W-:-:S02]  /*4e90*/  PRMT R244, RZ, 0x7610, R244 ;  /* 0x00007610fff47816 */ /* 0x000fc400000000f4 */
[----:B------:R-:W-:Y:S01]  /*4ea0*/  PRMT R114, RZ, 0x7610, R114 ;  /* 0x00007610ff727816 */ /* 0x000fe20000000072 */
[----:B------:R-:W-:Y:S01]  /*4eb0*/  IMAD.WIDE R14, R12, 0x2, R120 ;  /* 0x000000020c0e7825 */ /* 0x000fe200078e0278 */
[----:B------:R-:W-:-:S03]  /*4ec0*/  PRMT R115, RZ, 0x7610, R115 ;  /* 0x00007610ff737816 */ /* 0x000fc60000000073 */
[C---:B-1----:R-:W-:Y:S01]  /*4ed0*/  IMAD.WIDE R10, R8.reuse, 0x2, R120 ;  /* 0x00000002080a7825 */ /* 0x042fe200078e0278 */
[----:B------:R-:W2:Y:S03]  /*4ee0*/  @!P5 LDG.E.U16 R114, desc[UR22][R14.64] ;  /* 0x000000160e72d981 */ /* 0x000ea6000c1e1500 */
[--C-:B------:R-:W-:Y:S01]  /*4ef0*/  IMAD.WIDE R8, R8, 0x2, R118.reuse ;  /* 0x0000000208087825 */ /* 0x100fe200078e0276 */
[----:B------:R-:W2:Y:S03]  /*4f00*/  @P2 LDG.E.U16 R245, desc[UR22][R10.64] ;  /* 0x000000160af52981 */ /* 0x000ea6000c1e1500 */
[----:B------:R-:W-:Y:S01]  /*4f10*/  IMAD.WIDE R12, R12, 0x2, R118 ;  /* 0x000000020c0c7825 */ /* 0x000fe200078e0276 */
[----:B------:R-:W2:Y:S01]  /*4f20*/  @P2 LDG.E.U16 R244, desc[UR22][R8.64] ;  /* 0x0000001608f42981 */ /* 0x000ea2000c1e1500 */
[----:B------:R-:W-:-:S02]  /*4f30*/  ISETP.GE.AND P2, PT, R4, RZ, PT ;  /* 0x000000ff0400720c */ /* 0x000fc40003f46270 */
[----:B------:R-:W-:Y:S01]  /*4f40*/  IMAD R4, R249, 0x1f, RZ ;  /* 0x0000001ff9047824 */ /* 0x000fe200078e02ff */
[----:B------:R-:W2:Y:S01]  /*4f50*/  @!P5 LDG.E.U16 R115, desc[UR22][R12.64] ;  /* 0x000000160c73d981 */ /* 0x000ea2000c1e1500 */
[----:B------:R-:W-:Y:S02]  /*4f60*/  PRMT R240, RZ, 0x7610, R240 ;  /* 0x00007610fff07816 */ /* 0x000fe400000000f0 */
[----:B------:R-:W-:Y:S01]  /*4f70*/  ISETP.GE.AND P5, PT, R5, RZ, PT ;  /* 0x000000ff0500720c */ /* 0x000fe20003fa6270 */
[----:B------:R-:W-:Y:S01]  /*4f80*/  IMAD.WIDE R6, R4, 0x2, R120 ;  /* 0x0000000204067825 */ /* 0x000fe200078e0278 */
[----:B------:R-:W-:-:S03]  /*4f90*/  PRMT R239, RZ, 0x7610, R239 ;  /* 0x00007610ffef7816 */ /* 0x000fc600000000ef */
[----:B------:R-:W-:Y:S01]  /*4fa0*/  IMAD.WIDE R4, R4, 0x2, R118 ;  /* 0x0000000204047825 */ /* 0x000fe200078e0276 */
[----:B------:R-:W2:Y:S04]  /*4fb0*/  @!P4 LDG.E.U16 R240, desc[UR22][R6.64] ;  /* 0x0000001606f0c981 */ /* 0x000ea8000c1e1500 */
[----:B------:R-:W2:Y:S01]  /*4fc0*/  @!P4 LDG.E.U16 R239, desc[UR22][R4.64] ;  /* 0x0000001604efc981 */ /* 0x000ea2000c1e1500 */
[----:B------:R-:W-:Y:S01]  /*4fd0*/  @!P0 IMAD.MOV R234, RZ, RZ, -R234 ;  /* 0x000000ffffea8224 */ /* 0x000fe200078e0aea */
[----:B------:R-:W-:Y:S01]  /*4fe0*/  ISETP.GE.AND P0, PT, R206, RZ, PT ;  /* 0x000000ffce00720c */ /* 0x000fe20003f06270 */
[----:B------:R-:W-:-:S04]  /*4ff0*/  IMAD.MOV.U32 R206, RZ, RZ, R3 ;  /* 0x000000ffffce7224 */ /* 0x000fc800078e0003 */
[----:B------:R-:W-:Y:S01]  /*5000*/  @!P3 IMAD.MOV R206, RZ, RZ, -R206 ;  /* 0x000000ffffceb224 */ /* 0x000fe200078e0ace */
[----:B------:R-:W-:Y:S01]  /*5010*/  ISETP.GE.AND P3, PT, R208, RZ, PT ;  /* 0x000000ffd000720c */ /* 0x000fe20003f66270 */
[----:B------:R-:W-:Y:S02]  /*5020*/  IMAD.MOV.U32 R249, RZ, RZ, R235 ;  /* 0x000000fffff97224 */ /* 0x000fe400078e00eb */
[----:B------:R-:W-:Y:S01]  /*5030*/  IMAD.MOV.U32 R235, RZ, RZ, R2 ;  /* 0x000000ffffeb7224 */ /* 0x000fe200078e0002 */
[----:B------:R-:W-:Y:S01]  /*5040*/  SHF.R.S32.HI R2, RZ, 0x6, R248 ;  /* 0x00000006ff027819 */ /* 0x000fe200000114f8 */
[----:B------:R-:W-:-:S08]  /*5050*/  IMAD.SHL.U32 R3, R248, 0x2, RZ ;  /* 0x00000002f8037824 */ /* 0x000fd000078e00ff */
[----:B------:R-:W-:Y:S01]  /*5060*/  @!P3 IMAD.MOV R213, RZ, RZ, -R213 ;  /* 0x000000ffffd5b224 */ /* 0x000fe200078e0ad5 */
[----:B------:R-:W-:Y:S02]  /*5070*/  ISETP.NE.AND P3, PT, R175, RZ, PT ;  /* 0x000000ffaf00720c */ /* 0x000fe40003f65270 */
[----:B------:R-:W-:-:S04]  /*5080*/  LOP3.LUT R175, RZ, R175, RZ, 0x33, !PT ;  /* 0x000000afffaf7212 */ /* 0x000fc800078e33ff */
[C---:B------:R-:W-:Y:S02]  /*5090*/  SEL R0, R175.reuse, R149, !P3 ;  /* 0x00000095af007207 */ /* 0x040fe40005800000 */
[C---:B------:R-:W-:Y:S02]  /*50a0*/  SEL R149, R175.reuse, R166, !P3 ;  /* 0x000000a6af957207 */ /* 0x040fe40005800000 */
[----:B------:R-:W-:Y:S02]  /*50b0*/  SEL R166, R175, R167, !P3 ;  /* 0x000000a7afa67207 */ /* 0x000fe40005800000 */
[----:B------:R-:W-:Y:S02]  /*50c0*/  ISETP.GE.AND P4, PT, R207, RZ, PT ;  /* 0x000000ffcf00720c */ /* 0x000fe40003f86270 */
[----:B------:R-:W-:Y:S02]  /*50d0*/  LOP3.LUT R3, R3, 0x7e, RZ, 0xc0, !PT ;  /* 0x0000007e03037812 */ /* 0x000fe400078ec0ff */
[----:B------:R-:W-:-:S02]  /*50e0*/  SGXT R2, R2, 0x1 ;  /* 0x000000010202781a */ /* 0x000fc40000000200 */
[----:B------:R-:W-:Y:S01]  /*50f0*/  LOP3.LUT R207, R248, 0x40, RZ, 0xc0, !PT ;  /* 0x00000040f8cf7812 */ /* 0x000fe200078ec0ff */
[----:B------:R-:W-:-:S04]  /*5100*/  @!UP1 UIADD3 UR4, UPT, UPT, -UR5, 0x100000, URZ ;  /* 0x0010000005049890 */ /* 0x000fc8000fffe1ff */
[----:B------:R-:W-:Y:S02]  /*5110*/  @!UP1 USHF.L.U32 UR5, UR4, 0xb, URZ ;  /* 0x0000000b04059899 */ /* 0x000fe400080006ff */
[----:B------:R-:W-:Y:S01]  /*5120*/  @!UP1 USHF.L.U32 UR4, UR4, 0x1, URZ ;  /* 0x0000000104049899 */ /* 0x000fe200080006ff */
[----:B------:R-:W-:Y:S01]  /*5130*/  LOP3.LUT R2, R3, 0x90, R2, 0x78, !PT ;  /* 0x0000009003027812 */ /* 0x000fe200078e7802 */
[----:B------:R-:W-:Y:S01]  /*5140*/  IMAD R3, R207, 0x40, R3 ;  /* 0x00000040cf037824 */ /* 0x000fe200078e0203 */
[C---:B------:R-:W-:Y:S01]  /*5150*/  SEL R117, R175.reuse, R169, !P3 ;  /* 0x000000a9af757207 */ /* 0x040fe20005800000 */
[----:B------:R-:W-:Y:S01]  /*5160*/  VOTEU.ALL UP2, P1 ;  /* 0x0000000000ff7886 */ /* 0x000fe20000840000 */
[C---:B------:R-:W-:Y:S02]  /*5170*/  SEL R169, R175.reuse, R188, !P3 ;  /* 0x000000bcafa97207 */ /* 0x040fe40005800000 */
[C---:B------:R-:W-:Y:S02]  /*5180*/  SEL R207, R175.reuse, R160, !P3 ;  /* 0x000000a0afcf7207 */ /* 0x040fe40005800000 */
[----:B------:R-:W-:-:S03]  /*5190*/  SEL R160, R175, R178, !P3 ;  /* 0x000000b2afa07207 */ /* 0x000fc60005800000 */
[----:B------:R0:W1:Y:S01]  /*51a0*/  @!UP2 SYNCS.EXCH.64 URZ, [UR9+0x10008], UR4 ;  /* 0x0100080409ffa5b2 */ /* 0x0000620008000100 */
[----:B----4-:R-:W-:Y:S01]  /*51b0*/  STS.U16 [R3+UR9], R220 ;  /* 0x000000dc03007988 */ /* 0x010fe20008000409 */
[----:B------:R-:W-:-:S03]  /*51c0*/  SEL R178, R175, R191, !P3 ;  /* 0x000000bfafb27207 */ /* 0x000fc60005800000 */
[----:B------:R-:W-:Y:S01]  /*51d0*/  STS.U16 [R3+UR9+0x2000], R221 ;  /* 0x002000dd03007988 */ /* 0x000fe20008000409 */
[----:B------:R-:W-:-:S03]  /*51e0*/  SEL R191, R175, R159, !P3 ;  /* 0x0000009fafbf7207 */ /* 0x000fc60005800000 */
[----:B---3--:R-:W-:Y:S01]  /*51f0*/  STS.U16 [R3+UR9+0x400], R222 ;  /* 0x000400de03007988 */ /* 0x008fe20008000409 */
[----:B------:R-:W-:Y:S01]  /*5200*/  @!P4 IMAD.MOV R212, RZ, RZ, -R212 ;  /* 0x000000ffffd4c224 */ /* 0x000fe200078e0ad4 */
[----:B------:R-:W-:Y:S01]  /*5210*/  SEL R208, R175, R179, !P3 ;  /* 0x000000b3afd07207 */ /* 0x000fe20005800000 */
[----:B0-----:R-:W0:Y:S01]  /*5220*/  LDCU UR4, c[0x0][0x3b0] ;  /* 0x00007600ff0477ac */ /* 0x001e220008000800 */
[----:B------:R-:W-:Y:S04]  /*5230*/  STS.U16 [R3+UR9+0x2400], R223 ;  /* 0x002400df03007988 */ /* 0x000fe80008000409 */
[----:B------:R-:W-:Y:S04]  /*5240*/  STS.U16 [R3+UR9+0x800], R224 ;  /* 0x000800e003007988 */ /* 0x000fe80008000409 */
[----:B------:R-:W-:Y:S04]  /*5250*/  STS.U16 [R3+UR9+0x2800], R225 ;  /* 0x002800e103007988 */ /* 0x000fe80008000409 */
[----:B------:R-:W-:Y:S04]  /*5260*/  STS.U16 [R3+UR9+0xc00], R226 ;  /* 0x000c00e203007988 */ /* 0x000fe80008000409 */
[----:B------:R-:W-:Y:S01]  /*5270*/  STS.U16 [R3+UR9+0x2c00], R227 ;  /* 0x002c00e303007988 */ /* 0x000fe20008000409 */
[----:B------:R-:W-:-:S02]  /*5280*/  LOP3.LUT R159, R3, 0x20, RZ, 0x3c, !PT ;  /* 0x00000020039f7812 */ /* 0x000fc400078e3cff */
[----:B------:R-:W-:Y:S02]  /*5290*/  ISETP.GE.AND P4, PT, R219, RZ, PT ;  /* 0x000000ffdb00720c */ /* 0x000fe40003f86270 */
[C---:B------:R-:W-:Y:S02]  /*52a0*/  SEL R219, R175.reuse, R171, !P3 ;  /* 0x000000abafdb7207 */ /* 0x040fe40005800000 */
[C---:B------:R-:W-:Y:S02]  /*52b0*/  SEL R171, R175.reuse, R189, !P3 ;  /* 0x000000bdafab7207 */ /* 0x040fe40005800000 */
[----:B------:R-:W-:Y:S02]  /*52c0*/  SEL R189, R175, R151, !P3 ;  /* 0x00000097afbd7207 */ /* 0x000fe40005800000 */
[----:B------:R-:W-:Y:S01]  /*52d0*/  LOP3.LUT R151, R3, 0x30, RZ, 0x3c, !PT ;  /* 0x0000003003977812 */ /* 0x000fe200078e3cff */
[----:B------:R-:W-:Y:S01]  /*52e0*/  @!P5 IMAD.MOV R209, RZ, RZ, -R209 ;  /* 0x000000ffffd1d224 */ /* 0x000fe200078e0ad1 */
[----:B------:R-:W-:Y:S01]  /*52f0*/  SEL R179, R175, R193, !P3 ;  /* 0x000000c1afb37207 */ /* 0x000fe20005800000 */
[----:B------:R-:W-:Y:S01]  /*5300*/  @!P0 IMAD.MOV R211, RZ, RZ, -R211 ;  /* 0x000000ffffd38224 */ /* 0x000fe200078e0ad3 */
[----:B------:R-:W-:-:S02]  /*5310*/  ISETP.GE.AND P5, PT, R214, RZ, PT ;  /* 0x000000ffd600720c */ /* 0x000fc40003fa6270 */
[----:B------:R-:W-:Y:S02]  /*5320*/  ISETP.GE.AND P0, PT, R216, RZ, PT ;  /* 0x000000ffd800720c */ /* 0x000fe40003f06270 */
[C---:B------:R-:W-:Y:S02]  /*5330*/  SEL R214, R175.reuse, R177, !P3 ;  /* 0x000000b1afd67207 */ /* 0x040fe40005800000 */
[C---:B------:R-:W-:Y:S01]  /*5340*/  SEL R177, R175.reuse, R192, !P3 ;  /* 0x000000c0afb17207 */ /* 0x040fe20005800000 */
[----:B------:R-:W-:Y:S01]  /*5350*/  @!P6 IMAD.MOV R235, RZ, RZ, -R235 ;  /* 0x000000ffffebe224 */ /* 0x000fe200078e0aeb */
[C---:B------:R-:W-:Y:S01]  /*5360*/  SEL R216, R175.reuse, R173, !P3 ;  /* 0x000000adafd87207 */ /* 0x040fe20005800000 */
[----:B------:R-:W-:Y:S01]  /*5370*/  @!P2 IMAD.MOV R210, RZ, RZ, -R210 ;  /* 0x000000ffffd2a224 */ /* 0x000fe200078e0ad2 */
[----:B------:R-:W-:Y:S02]  /*5380*/  SEL R173, R175, R190, !P3 ;  /* 0x000000beafad7207 */ /* 0x000fe40005800000 */
[----:B------:R-:W-:Y:S01]  /*5390*/  ISETP.GE.AND P2, PT, R215, RZ, PT ;  /* 0x000000ffd700720c */ /* 0x000fe20003f46270 */
[----:B------:R-:W-:Y:S01]  /*53a0*/  IMAD.MOV.U32 R167, RZ, RZ, R116 ;  /* 0x000000ffffa77224 */ /* 0x000fe200078e0074 */
[C---:B------:R-:W-:Y:S01]  /*53b0*/  SEL R116, R175.reuse, R168, !P3 ;  /* 0x000000a8af747207 */ /* 0x040fe20005800000 */
[----:B------:R-:W-:Y:S01]  /*53c0*/  IMAD.MOV.U32 R168, RZ, RZ, R0 ;  /* 0x000000ffffa87224 */ /* 0x000fe200078e0000 */
[----:B------:R-:W-:-:S02]  /*53d0*/  SEL R0, R175, R170, !P3 ;  /* 0x000000aaaf007207 */ /* 0x000fc40005800000 */
[C---:B------:R-:W-:Y:S01]  /*53e0*/  SEL R170, R175.reuse, R180, !P3 ;  /* 0x000000b4afaa7207 */ /* 0x040fe20005800000 */
[----:B------:R-:W-:Y:S01]  /*53f0*/  IMAD.MOV.U32 R180, RZ, RZ, R166 ;  /* 0x000000ffffb47224 */ /* 0x000fe200078e00a6 */
[----:B------:R-:W-:Y:S01]  /*5400*/  SEL R166, R175, R181, !P3 ;  /* 0x000000b5afa67207 */ /* 0x000fe20005800000 */
[----:B------:R-:W-:-:S04]  /*5410*/  IMAD.MOV.U32 R181, RZ, RZ, R168 ;  /* 0x000000ffffb57224 */ /* 0x000fc800078e00a8 */
[----:B------:R-:W-:Y:S01]  /*5420*/  IMAD.MOV.U32 R188, RZ, RZ, R181 ;  /* 0x000000ffffbc7224 */ /* 0x000fe200078e00b5 */
[----:B------:R-:W-:Y:S02]  /*5430*/  SEL R181, R175, R194, !P3 ;  /* 0x000000c2afb57207 */ /* 0x000fe40005800000 */
[----:B------:R-:W-:-:S05]  /*5440*/  LOP3.LUT R194, R3, 0x10, RZ, 0x3c, !PT ;  /* 0x0000001003c27812 */ /* 0x000fca00078e3cff */
[----:B------:R-:W-:Y:S04]  /*5450*/  STS.U16 [R194+UR9+0x480], R228 ;  /* 0x000480e4c2007988 */ /* 0x000fe80008000409 */
        /* <DEDUP_REMOVED lines=11> */
[----:B------:R3:W-:Y:S04]  /*5510*/  STS.U16 [R159+UR9+0x900], R136 ;  /* 0x000900889f007988 */ /* 0x0007e80008000409 */
[----:B------:R-:W-:Y:S04]  /*5520*/  STS.U16 [R159+UR9+0x2900], R137 ;  /* 0x002900899f007988 */ /* 0x000fe80008000409 */
[----:B------:R-:W-:Y:S04]  /*5530*/  STS.U16 [R159+UR9+0xd00], R138 ;  /* 0x000d008a9f007988 */ /* 0x000fe80008000409 */
[----:B------:R-:W-:Y:S01]  /*5540*/  STS.U16 [R159+UR9+0x2d00], R139 ;  /* 0x002d008b9f007988 */ /* 0x000fe20008000409 */
[----:B---3--:R-:W-:-:S03]  /*5550*/  LOP3.LUT R136, R3, 0x40, RZ, 0x3c, !PT ;  /* 0x0000004003887812 */ /* 0x008fc600078e3cff */
        /* <DEDUP_REMOVED lines=9> */
[----:B------:R-:W-:Y:S01]  /*55f0*/  STS.U16 [R136+UR9+0x200], R132 ;  /* 0x0002008488007988 */ /* 0x000fe20008000409 */
[----:B------:R-:W-:-:S03]  /*5600*/  SEL R168, R175, R182, !P3 ;  /* 0x000000b6afa87207 */ /* 0x000fc60005800000 */
[----:B------:R-:W-:Y:S01]  /*5610*/  STS.U16 [R136+UR9+0x2200], R133 ;  /* 0x0022008588007988 */ /* 0x000fe20008000409 */
[----:B------:R-:W-:-:S03]  /*5620*/  IMAD.MOV.U32 R182, RZ, RZ, R207 ;  /* 0x000000ffffb67224 */ /* 0x000fc600078e00cf */
[----:B------:R-:W-:Y:S01]  /*5630*/  STS.U16 [R136+UR9+0x600], R134 ;  /* 0x0006008688007988 */ /* 0x000fe20008000409 */
[----:B------:R-:W-:-:S03]  /*5640*/  SEL R207, R175, R183, !P3 ;  /* 0x000000b7afcf7207 */ /* 0x000fc60005800000 */
[----:B------:R-:W-:Y:S01]  /*5650*/  STS.U16 [R136+UR9+0x2600], R135 ;  /* 0x0026008788007988 */ /* 0x000fe20008000409 */
[----:B------:R-:W-:-:S03]  /*5660*/  IMAD.MOV.U32 R183, RZ, RZ, R167 ;  /* 0x000000ffffb77224 */ /* 0x000fc600078e00a7 */
[----:B------:R-:W-:Y:S04]  /*5670*/  STS.U16 [R136+UR9+0xa00], R122 ;  /* 0x000a007a88007988 */ /* 0x000fe80008000409 */
[----:B------:R3:W-:Y:S04]  /*5680*/  STS.U16 [R136+UR9+0x2a00], R123 ;  /* 0x002a007b88007988 */ /* 0x0007e80008000409 */
[----:B------:R-:W-:Y:S04]  /*5690*/  STS.U16 [R136+UR9+0xe00], R124 ;  /* 0x000e007c88007988 */ /* 0x000fe80008000409 */
[----:B------:R-:W-:Y:S01]  /*56a0*/  STS.U16 [R136+UR9+0x2e00], R125 ;  /* 0x002e007d88007988 */ /* 0x000fe20008000409 */
[----:B------:R-:W-:-:S03]  /*56b0*/  IMAD.MOV.U32 R193, RZ, RZ, R183 ;  /* 0x000000ffffc17224 */ /* 0x000fc600078e00b7 */
[----:B------:R-:W-:Y:S01]  /*56c0*/  STS.U16 [R128+UR9+0x280], R238 ;  /* 0x000280ee80007988 */ /* 0x000fe20008000409 */
[----:B---3--:R-:W-:-:S03]  /*56d0*/  LOP3.LUT R123, R3, 0x60, RZ, 0x3c, !PT ;  /* 0x00000060037b7812 */ /* 0x008fc600078e3cff */
[----:B------:R-:W-:Y:S04]  /*56e0*/  STS.U16 [R128+UR9+0x2280], R237 ;  /* 0x002280ed80007988 */ /* 0x000fe80008000409 */
[----:B------:R-:W-:Y:S04]  /*56f0*/  STS.U16 [R128+UR9+0x680], R236 ;  /* 0x000680ec80007988 */ /* 0x000fe80008000409 */
[----:B------:R-:W-:Y:S01]  /*5700*/  STS.U16 [R128+UR9+0x2680], R126 ;  /* 0x0026807e80007988 */ /* 0x000fe20008000409 */
[----:B------:R-:W-:-:S03]  /*5710*/  IMAD.MOV.U32 R192, RZ, RZ, R252 ;  /* 0x000000ffffc07224 */ /* 0x000fc600078e00fc */
[----:B------:R-:W-:Y:S04]  /*5720*/  STS.U16 [R128+UR9+0xa80], R127 ;  /* 0x000a807f80007988 */ /* 0x000fe80008000409 */
[----:B------:R-:W-:Y:S01]  /*5730*/  STS.U16 [R128+UR9+0x2a80], R243 ;  /* 0x002a80f380007988 */ /* 0x000fe20008000409 */
[----:B------:R-:W-:-:S03]  /*5740*/  LOP3.LUT R252, R248, 0x1f, RZ, 0xc0, !PT ;  /* 0x0000001ff8fc7812 */ /* 0x000fc600078ec0ff */
[----:B------:R-:W-:Y:S04]  /*5750*/  STS.U16 [R128+UR9+0xe80], R242 ;  /* 0x000e80f280007988 */ /* 0x000fe80008000409 */
[----:B------:R-:W-:Y:S01]  /*5760*/  STS.U16 [R128+UR9+0x2e80], R241 ;  /* 0x002e80f180007988 */ /* 0x000fe20008000409 */
[----:B------:R-:W-:-:S03]  /*5770*/  LOP3.LUT R122, R3, 0x70, RZ, 0x3c, !PT ;  /* 0x00000070037a7812 */ /* 0x000fc600078e3cff */
[----:B------:R-:W-:Y:S04]  /*5780*/  STS.U16 [R123+UR9+0x300], R193 ;  /* 0x000300c17b007988 */ /* 0x000fe80008000409 */
[----:B------:R-:W-:Y:S04]  /*5790*/  STS.U16 [R123+UR9+0x2300], R251 ;  /* 0x002300fb7b007988 */ /* 0x000fe80008000409 */
[----:B------:R-:W-:Y:S01]  /*57a0*/  STS.U16 [R123+UR9+0x700], R247 ;  /* 0x000700f77b007988 */ /* 0x000fe20008000409 */
[----:B------:R-:W-:-:S03]  /*57b0*/  IMAD R249, R252, R249, RZ ;  /* 0x000000f9fcf97224 */ /* 0x000fc600078e02ff */
[----:B------:R-:W-:Y:S01]  /*57c0*/  STS.U16 [R123+UR9+0x2700], R246 ;  /* 0x002700f67b007988 */ /* 0x000fe20008000409 */
[----:B------:R-:W-:-:S03]  /*57d0*/  ISETP.GE.AND P6, PT, R217, RZ, PT ;  /* 0x000000ffd900720c */ /* 0x000fc60003fc6270 */
[----:B------:R-:W-:Y:S01]  /*57e0*/  STS.U16 [R123+UR9+0xb00], R192 ;  /* 0x000b00c07b007988 */ /* 0x000fe20008000409 */
[----:B------:R-:W-:Y:S01]  /*57f0*/  SEL R150, R175, R150, !P3 ;  /* 0x00000096af967207 */ /* 0x000fe20005800000 */
[----:B------:R-:W-:Y:S02]  /*5800*/  IMAD.MOV.U32 R190, RZ, RZ, R182 ;  /* 0x000000ffffbe7224 */ /* 0x000fe400078e00b6 */
[----:B------:R-:W-:Y:S04]  /*5810*/  STS.U16 [R123+UR9+0x2b00], R109 ;  /* 0x002b006d7b007988 */ /* 0x000fe80008000409 */
[----:B------:R-:W-:Y:S01]  /*5820*/  STS.U16 [R123+UR9+0xf00], R110 ;  /* 0x000f006e7b007988 */ /* 0x000fe20008000409 */
[----:B------:R-:W-:-:S03]  /*5830*/  @!P0 IMAD.MOV R152, RZ, RZ, -R152 ;  /* 0x000000ffff988224 */ /* 0x000fc600078e0a98 */
[----:B------:R0:W-:Y:S01]  /*5840*/  STS.U16 [R123+UR9+0x2f00], R111 ;  /* 0x002f006f7b007988 */ /* 0x0001e20008000409 */
[----:B------:R-:W-:-:S03]  /*5850*/  SEL R215, R175, R176, !P3 ;  /* 0x000000b0afd77207 */ /* 0x000fc60005800000 */
[----:B------:R-:W-:Y:S01]  /*5860*/  STS.U16 [R122+UR9+0x380], R112 ;  /* 0x000380707a007988 */ /* 0x000fe20008000409 */
[----:B------:R-:W-:-:S03]  /*5870*/  SEL R176, R175, R186, !P3 ;  /* 0x000000baafb07207 */ /* 0x000fc60005800000 */
[----:B------:R-:W-:Y:S01]  /*5880*/  STS.U16 [R122+UR9+0x2380], R113 ;  /* 0x002380717a007988 */ /* 0x000fe20008000409 */
[C---:B------:R-:W-:Y:S01]  /*5890*/  LEA R248, P0, R249.reuse, UR14, 0x1 ;  /* 0x0000000ef9f87c11 */ /* 0x040fe2000f8008ff */
[----:B0-----:R-:W-:Y:S02]  /*58a0*/  IMAD R123, R190, UR4, RZ ;  /* 0x00000004be7b7c24 */ /* 0x001fe4000f8e02ff */
[----:B--2---:R-:W-:Y:S01]  /*58b0*/  STS.U16 [R122+UR9+0x780], R114 ;  /* 0x000780727a007988 */ /* 0x004fe20008000409 */
[----:B------:R-:W-:Y:S02]  /*58c0*/  IMAD.MOV.U32 R186, RZ, RZ, R150 ;  /* 0x000000ffffba7224 */ /* 0x000fe400078e0096 */
[----:B------:R-:W-:Y:S01]  /*58d0*/  IMAD.MOV.U32 R182, RZ, RZ, R149 ;  /* 0x000000ffffb67224 */ /* 0x000fe200078e0095 */
[----:B------:R-:W-:Y:S01]  /*58e0*/  STS.U16 [R122+UR9+0x2780], R115 ;  /* 0x002780737a007988 */ /* 0x000fe20008000409 */
[----:B------:R-:W-:-:S03]  /*58f0*/  LEA.HI.X.SX32 R249, R249, UR15, 0x1, P0 ;  /* 0x0000000ff9f97c11 */ /* 0x000fc600080f0eff */
[----:B------:R-:W-:Y:S01]  /*5900*/  STS.U16 [R122+UR9+0xb80], R245 ;  /* 0x000b80f57a007988 */ /* 0x000fe20008000409 */
[----:B------:R-:W-:-:S03]  /*5910*/  SEL R217, R175, R172, !P3 ;  /* 0x000000acafd97207 */ /* 0x000fc60005800000 */
[----:B------:R-:W-:Y:S01]  /*5920*/  STS.U16 [R122+UR9+0x2b80], R244 ;  /* 0x002b80f47a007988 */ /* 0x000fe20008000409 */
[----:B------:R-:W-:-:S03]  /*5930*/  IMAD R125, R188, UR4, RZ ;  /* 0x00000004bc7d7c24 */ /* 0x000fc6000f8e02ff */
[----:B------:R-:W-:Y:S01]  /*5940*/  STS.U16 [R122+UR9+0xf80], R240 ;  /* 0x000f80f07a007988 */ /* 0x000fe20008000409 */
[----:B------:R-:W-:Y:S02]  /*5950*/  IMAD R127, R186, UR4, RZ ;  /* 0x00000004ba7f7c24 */ /* 0x000fe4000f8e02ff */
[----:B------:R-:W-:Y:S01]  /*5960*/  IMAD R129, R182, UR4, RZ ;  /* 0x00000004b6817c24 */ /* 0x000fe2000f8e02ff */
[----:B------:R0:W-:Y:S01]  /*5970*/  STS.U16 [R122+UR9+0x2f80], R239 ;  /* 0x002f80ef7a007988 */ /* 0x0001e20008000409 */
[----:B------:R-:W-:Y:S02]  /*5980*/  @!P2 IMAD.MOV R156, RZ, RZ, -R156 ;  /* 0x000000ffff9ca224 */ /* 0x000fe400078e0a9c */
[----:B------:R-:W-:Y:S01]  /*5990*/  @!P6 IMAD.MOV R158, RZ, RZ, -R158 ;  /* 0x000000ffff9ee224 */ /* 0x000fe200078e0a9e */
[----:B------:R-:W-:Y:S01]  /*59a0*/  LEA R124, P6, R125, R248, 0x1 ;  /* 0x000000f87d7c7211 */ /* 0x000fe200078c08ff */
[----:B------:R-:W-:Y:S02]  /*59b0*/  @!P4 IMAD.MOV R148, RZ, RZ, -R148 ;  /* 0x000000ffff94c224 */ /* 0x000fe400078e0a94 */
[----:B------:R-:W-:-:S02]  /*59c0*/  IMAD R137, R0, UR4, RZ ;  /* 0x0000000400897c24 */ /* 0x000fc4000f8e02ff */
[----:B------:R-:W-:Y:S01]  /*59d0*/  IMAD R139, R219, UR4, RZ ;  /* 0x00000004db8b7c24 */ /* 0x000fe2000f8e02ff */
[-C--:B0-----:R-:W-:Y:S01]  /*59e0*/  LEA R122, P0, R123, R248.reuse, 0x1 ;  /* 0x000000f87b7a7211 */ /* 0x081fe200078008ff */
[----:B------:R-:W-:Y:S01]  /*59f0*/  IMAD R141, R217, UR4, RZ ;  /* 0x00000004d98d7c24 */ /* 0x000fe2000f8e02ff */
[-C--:B------:R-:W-:Y:S01]  /*5a00*/  LEA R128, P2, R129, R248.reuse, 0x1 ;  /* 0x000000f881807211 */ /* 0x080fe200078408ff */
[----:B------:R-:W-:Y:S01]  /*5a10*/  @!P5 IMAD.MOV R218, RZ, RZ, -R218 ;  /* 0x000000ffffdad224 */ /* 0x000fe200078e0ada */
[----:B------:R-:W-:Y:S01]  /*5a20*/  LEA.HI.X.SX32 R123, R123, R249, 0x1, P0 ;  /* 0x000000f97b7b7211 */ /* 0x000fe200000f0eff */
[----:B------:R-:W-:Y:S01]  /*5a30*/  IMAD R131, R180, UR4, RZ ;  /* 0x00000004b4837c24 */ /* 0x000fe2000f8e02ff */
[----:B------:R-:W-:Y:S01]  /*5a40*/  LEA R126, P0, R127, R248, 0x1 ;  /* 0x000000f87f7e7211 */ /* 0x000fe200078008ff */
[----:B------:R-:W-:Y:S01]  /*5a50*/  IMAD R160, R160, UR4, RZ ;  /* 0x00000004a0a07c24 */ /* 0x000fe2000f8e02ff */
[C---:B------:R-:W-:Y:S01]  /*5a60*/  SEL R172, R175.reuse, R184, !P3 ;  /* 0x000000b8afac7207 */ /* 0x040fe20005800000 */
[----:B------:R-:W-:Y:S01]  /*5a70*/  IMAD R151, R208, UR4, RZ ;  /* 0x00000004d0977c24 */ /* 0x000fe2000f8e02ff */
[C---:B------:R-:W-:Y:S01]  /*5a80*/  SEL R150, R175.reuse, R213, !P3 ;  /* 0x000000d5af967207 */ /* 0x040fe20005800000 */
[----:B------:R-:W-:Y:S01]  /*5a90*/  IMAD R170, R170, UR4, RZ ;  /* 0x00000004aaaa7c24 */ /* 0x000fe2000f8e02ff */
[C---:B------:R-:W-:Y:S01]  /*5aa0*/  SEL R152, R175.reuse, R152, !P3 ;  /* 0x00000098af987207 */ /* 0x040fe20005800000 */
[----:B------:R-:W-:Y:S01]  /*5ab0*/  IMAD R143, R216, UR4, RZ ;  /* 0x00000004d88f7c24 */ /* 0x000fe2000f8e02ff */
[----:B------:R-:W-:-:S02]  /*5ac0*/  SEL R148, R175, R148, !P3 ;  /* 0x00000094af947207 */ /* 0x000fc40005800000 */
[C---:B------:R-:W-:Y:S02]  /*5ad0*/  SEL R144, R175.reuse, R144, !P3 ;  /* 0x00000090af907207 */ /* 0x040fe40005800000 */
[C---:B------:R-:W-:Y:S02]  /*5ae0*/  SEL R153, R175.reuse, R153, !P3 ;  /* 0x00000099af997207 */ /* 0x040fe40005800000 */
[C---:B------:R-:W-:Y:S02]  /*5af0*/  SEL R155, R175.reuse, R155, !P3 ;  /* 0x0000009baf9b7207 */ /* 0x040fe40005800000 */
[C---:B------:R-:W-:Y:S02]  /*5b00*/  SEL R146, R175.reuse, R146, !P3 ;  /* 0x00000092af927207 */ /* 0x040fe40005800000 */
[C---:B------:R-:W-:Y:S02]  /*5b10*/  SEL R147, R175.reuse, R147, !P3 ;  /* 0x00000093af937207 */ /* 0x040fe40005800000 */
        /* <DEDUP_REMOVED lines=16> */
[----:B------:R-:W-:Y:S01]  /*5c20*/  SEL R212, R175, R212, !P3 ;  /* 0x000000d4afd47207 */ /* 0x000fe20005800000 */
[----:B------:R-:W-:Y:S01]  /*5c30*/  IMAD R159, R207, UR4, RZ ;  /* 0x00000004cf9f7c24 */ /* 0x000fe2000f8e02ff */
[-C--:B------:R-:W-:Y:S01]  /*5c40*/  LEA.HI.X.SX32 R125, R125, R249.reuse, 0x1, P6 ;  /* 0x000000f97d7d7211 */ /* 0x080fe200030f0eff */
[----:B------:R-:W-:Y:S01]  /*5c50*/  IMAD R166, R166, UR4, RZ ;  /* 0x00000004a6a67c24 */ /* 0x000fe2000f8e02ff */
[-C--:B------:R-:W-:Y:S01]  /*5c60*/  LEA.HI.X.SX32 R127, R127, R249.reuse, 0x1, P0 ;  /* 0x000000f97f7f7211 */ /* 0x080fe200000f0eff */
[----:B------:R-:W-:Y:S01]  /*5c70*/  IMAD R173, R173, UR4, RZ ;  /* 0x00000004adad7c24 */ /* 0x000fe2000f8e02ff */
[----:B------:R-:W-:Y:S01]  /*5c80*/  LEA.HI.X.SX32 R129, R129, R249, 0x1, P2 ;  /* 0x000000f981817211 */ /* 0x000fe200010f0eff */
[----:B------:R-:W-:Y:S01]  /*5c90*/  IMAD R177, R177, UR4, RZ ;  /* 0x00000004b1b17c24 */ /* 0x000fe2000f8e02ff */
[----:B------:R-:W-:Y:S01]  /*5ca0*/  SEL R184, R175, R185, !P3 ;  /* 0x000000b9afb87207 */ /* 0x000fe20005800000 */
[----:B------:R-:W-:Y:S01]  /*5cb0*/  IMAD R189, R189, UR4, RZ ;  /* 0x00000004bdbd7c24 */ /* 0x000fe2000f8e02ff */
[-C--:B------:R-:W-:Y:S01]  /*5cc0*/  LEA R136, P6, R137, R248.reuse, 0x1 ;  /* 0x000000f889887211 */ /* 0x080fe200078c08ff */
[----:B------:R-:W-:Y:S01]  /*5cd0*/  IMAD R179, R179, UR4, RZ ;  /* 0x00000004b3b37c24 */ /* 0x000fe2000f8e02ff */
[-C--:B------:R-:W-:Y:S01]  /*5ce0*/  LEA R138, P0, R139, R248.reuse, 0x1 ;  /* 0x000000f88b8a7211 */ /* 0x080fe200078008ff */
[----:B------:R-:W-:Y:S01]  /*5cf0*/  IMAD R191, R191, UR4, RZ ;  /* 0x00000004bfbf7c24 */ /* 0x000fe2000f8e02ff */
[----:B------:R-:W-:-:S02]  /*5d00*/  LEA R140, P2, R141, R248, 0x1 ;  /* 0x000000f88d8c7211 */ /* 0x000fc400078408ff */
[C---:B------:R-:W-:Y:S01]  /*5d10*/  SEL R167, R175.reuse, R187, !P3 ;  /* 0x000000bbafa77207 */ /* 0x040fe20005800000 */
[----:B------:R-:W-:Y:S01]  /*5d20*/  IMAD R241, R150, UR4, RZ ;  /* 0x0000000496f17c24 */ /* 0x000fe2000f8e02ff */
[C---:B------:R-:W-:Y:S01]  /*5d30*/  SEL R183, R175.reuse, R195, !P3 ;  /* 0x000000c3afb77207 */ /* 0x040fe20005800000 */
[----:B------:R-:W-:Y:S01]  /*5d40*/  IMAD R247, R152, UR4, RZ ;  /* 0x0000000498f77c24 */ /* 0x000fe2000f8e02ff */
[C---:B------:R-:W-:Y:S01]  /*5d50*/  SEL R185, R175.reuse, R196, !P3 ;  /* 0x000000c4afb97207 */ /* 0x040fe20005800000 */
[----:B------:R-:W-:Y:S01]  /*5d60*/  IMAD R233, R148, UR4, RZ ;  /* 0x0000000494e97c24 */ /* 0x000fe2000f8e02ff */
[----:B------:R-:W-:Y:S01]  /*5d70*/  SEL R187, R175, R197, !P3 ;  /* 0x000000c5afbb7207 */ /* 0x000fe20005800000 */
[----:B------:R-:W-:Y:S01]  /*5d80*/  IMAD R135, R117, UR4, RZ ;  /* 0x0000000475877c24 */ /* 0x000fe2000f8e02ff */
[----:B------:R-:W-:Y:S01]  /*5d90*/  SEL R149, R175, R205, !P3 ;  /* 0x000000cdaf957207 */ /* 0x000fe20005800000 */
[----:B------:R-:W-:Y:S01]  /*5da0*/  IMAD R171, R171, UR4, RZ ;  /* 0x00000004abab7c24 */ /* 0x000fe2000f8e02ff */
[C---:B------:R-:W-:Y:S01]  /*5db0*/  SEL R218, R175.reuse, R218, !P3 ;  /* 0x000000daafda7207 */ /* 0x040fe20005800000 */
[----:B------:R-:W-:Y:S01]  /*5dc0*/  IMAD R133, R116, UR4, RZ ;  /* 0x0000000474857c24 */ /* 0x000fe2000f8e02ff */
[C---:B------:R-:W-:Y:S01]  /*5dd0*/  SEL R156, R175.reuse, R156, !P3 ;  /* 0x0000009caf9c7207 */ /* 0x040fe20005800000 */
[----:B------:R-:W-:Y:S01]  /*5de0*/  IMAD R168, R168, UR4, RZ ;  /* 0x00000004a8a87c24 */ /* 0x000fe2000f8e02ff */
[----:B------:R-:W-:Y:S01]  /*5df0*/  SEL R158, R175, R158, !P3 ;  /* 0x0000009eaf9e7207 */ /* 0x000fe20005800000 */
[----:B------:R-:W-:Y:S01]  /*5e00*/  IMAD R172, R172, UR4, RZ ;  /* 0x00000004acac7c24 */ /* 0x000fe2000f8e02ff */
[-C--:B------:R-:W-:Y:S01]  /*5e10*/  LEA R130, P3, R131, R248.reuse, 0x1 ;  /* 0x000000f883827211 */ /* 0x080fe200078608ff */
[----:B------:R-:W-:Y:S01]  /*5e20*/  IMAD R174, R184, UR4, RZ ;  /* 0x00000004b8ae7c24 */ /* 0x000fe2000f8e02ff */
[-C--:B------:R-:W-:Y:S01]  /*5e30*/  LEA.HI.X.SX32 R137, R137, R249.reuse, 0x1, P6 ;  /* 0x000000f989897211 */ /* 0x080fe200030f0eff */
[----:B------:R-:W-:Y:S01]  /*5e40*/  IMAD R176, R176, UR4, RZ ;  /* 0x00000004b0b07c24 */ /* 0x000fe2000f8e02ff */
[-C--:B------:R-:W-:Y:S01]  /*5e50*/  LEA.HI.X.SX32 R139, R139, R249.reuse, 0x1, P0 ;  /* 0x000000f98b8b7211 */ /* 0x080fe200000f0eff */
[----:B------:R-:W-:Y:S01]  /*5e60*/  IMAD R169, R169, UR4, RZ ;  /* 0x00000004a9a97c24 */ /* 0x000fe2000f8e02ff */
[----:B------:R-:W-:Y:S01]  /*5e70*/  LEA.HI.X.SX32 R141, R141, R249, 0x1, P2 ;  /* 0x000000f98d8d7211 */ /* 0x000fe200010f0eff */
[----:B------:R-:W-:Y:S01]  /*5e80*/  IMAD R181, R181, UR4, RZ ;  /* 0x00000004b5b57c24 */ /* 0x000fe2000f8e02ff */
[-C--:B------:R-:W-:Y:S01]  /*5e90*/  LEA R148, P6, R160, R248.reuse, 0x1 ;  /* 0x000000f8a0947211 */ /* 0x080fe200078c08ff */
[----:B------:R0:W5:Y:S01]  /*5ea0*/  LDL.LU R109, [R1+0x1b8] ;  /* 0x0001b800016d7983 */ /* 0x0001620000300800 */
[----:B------:R-:W-:-:S02]  /*5eb0*/  LEA R150, P0, R151, R248, 0x1 ;  /* 0x000000f897967211 */ /* 0x000fc400078008ff */
[-C--:B------:R-:W-:Y:S01]  /*5ec0*/  LEA R152, P2, R170, R248.reuse, 0x1 ;  /* 0x000000f8aa987211 */ /* 0x080fe200078408ff */
[----:B------:R-:W-:Y:S01]  /*5ed0*/  IMAD R180, R214, UR4, RZ ;  /* 0x00000004d6b47c24 */ /* 0x000fe2000f8e02ff */
[-C--:B------:R-:W-:Y:S01]  /*5ee0*/  LEA.HI.X.SX32 R131, R131, R249.reuse, 0x1, P3 ;  /* 0x000000f983837211 */ /* 0x080fe200018f0eff */
[----:B------:R-:W-:Y:S01]  /*5ef0*/  IMAD R195, R153, UR4, RZ ;  /* 0x0000000499c37c24 */ /* 0x000fe2000f8e02ff */
[-C--:B------:R-:W-:Y:S01]  /*5f00*/  LEA R142, P3, R143, R248.reuse, 0x1 ;  /* 0x000000f88f8e7211 */ /* 0x080fe200078608ff */
[----:B------:R-:W-:Y:S01]  /*5f10*/  IMAD R219, R149, UR4, RZ ;  /* 0x0000000495db7c24 */ /* 0x000fe2000f8e02ff */
[-C--:B------:R-:W-:Y:S01]  /*5f20*/  LEA.HI.X.SX32 R149, R160, R249.reuse, 0x1, P6 ;  /* 0x000000f9a0957211 */ /* 0x080fe200030f0eff */
[----:B------:R-:W-:Y:S01]  /*5f30*/  IMAD R207, R164, UR4, RZ ;  /* 0x00000004a4cf7c24 */ /* 0x000fe2000f8e02ff */
[-C--:B------:R-:W-:Y:S01]  /*5f40*/  LEA.HI.X.SX32 R151, R151, R249.reuse, 0x1, P0 ;  /* 0x000000f997977211 */ /* 0x080fe200000f0eff */
[----:B------:R-:W-:Y:S01]  /*5f50*/  IMAD R214, R162, UR4, RZ ;  /* 0x00000004a2d67c24 */ /* 0x000fe2000f8e02ff */
[-C--:B------:R-:W-:Y:S01]  /*5f60*/  LEA.HI.X.SX32 R153, R170, R249.reuse, 0x1, P2 ;  /* 0x000000f9aa997211 */ /* 0x080fe200010f0eff */
[----:B------:R-:W-:Y:S01]  /*5f70*/  IMAD R175, R178, UR4, RZ ;  /* 0x00000004b2af7c24 */ /* 0x000fe2000f8e02ff */
[-C--:B------:R-:W-:Y:S01]  /*5f80*/  LEA R160, P6, R172, R248.reuse, 0x1 ;  /* 0x000000f8aca07211 */ /* 0x080fe200078c08ff */
[----:B------:R-:W-:Y:S01]  /*5f90*/  IMAD R205, R165, UR4, RZ ;  /* 0x00000004a5cd7c24 */ /* 0x000fe2000f8e02ff */
[-C--:B------:R-:W-:Y:S01]  /*5fa0*/  LEA R162, P0, R174, R248.reuse, 0x1 ;  /* 0x000000f8aea27211 */ /* 0x080fe200078008ff */
[----:B------:R-:W-:Y:S01]  /*5fb0*/  IMAD R216, R163, UR4, RZ ;  /* 0x00000004a3d87c24 */ /* 0x000fe2000f8e02ff */
        /* <DEDUP_REMOVED lines=36> */
[----:B------:R-:W-:Y:S01]  /*6200*/  LEA R178, P3, R179, R248, 0x1 ;  /* 0x000000f8b3b27211 */ /* 0x000fe200078608ff */
[----:B------:R-:W-:Y:S01]  /*6210*/  IMAD R235, R235, UR4, RZ ;  /* 0x00000004ebeb7c24 */ /* 0x000fe2000f8e02ff */
[-C--:B------:R-:W-:Y:S01]  /*6220*/  LEA.HI.X.SX32 R185, R185, R249.reuse, 0x1, P6 ;  /* 0x000000f9b9b97211 */ /* 0x080fe200030f0eff */
[----:B------:R-:W-:Y:S01]  /*6230*/  IMAD R229, R206, UR4, RZ ;  /* 0x00000004cee57c24 */ /* 0x000fe2000f8e02ff */
[-C--:B------:R-:W-:Y:S01]  /*6240*/  LEA.HI.X.SX32 R187, R187, R249.reuse, 0x1, P0 ;  /* 0x000000f9bbbb7211 */ /* 0x080fe200000f0eff */
[----:B------:R-:W-:Y:S01]  /*6250*/  VIADD R0, R250, 0x1f ;  /* 0x0000001ffa007836 */ /* 0x000fe20000000000 */
[----:B------:R-:W-:-:S02]  /*6260*/  LEA.HI.X.SX32 R189, R189, R249, 0x1, P2 ;  /* 0x000000f9bdbd7211 */ /* 0x000fc400010f0eff */
[-C--:B------:R-:W-:Y:S01]  /*6270*/  LEA R134, P5, R135, R248.reuse, 0x1 ;  /* 0x000000f887867211 */ /* 0x080fe200078a08ff */
[----:B------:R-:W-:Y:S01]  /*6280*/  IMAD R251, R158, UR4, RZ ;  /* 0x000000049efb7c24 */ /* 0x000fe2000f8e02ff */
[-C--:B------:R-:W-:Y:S02]  /*6290*/  LEA R196, P6, R197, R248.reuse, 0x1 ;  /* 0x000000f8c5c47211 */ /* 0x080fe400078c08ff */
        /* <DEDUP_REMOVED lines=9> */
[----:B------:R0:W5:Y:S01]  /*6330*/  LDL.LU R110, [R1+0x1b4] ;  /* 0x0001b400016e7983 */ /* 0x0001620000300800 */
[----:B------:R-:W-:-:S02]  /*6340*/  LEA.HI.X.SX32 R197, R197, R249, 0x1, P6 ;  /* 0x000000f9c5c57211 */ /* 0x000fc400030f0eff */
[-C--:B------:R-:W-:Y:S01]  /*6350*/  LEA.HI.X.SX32 R199, R199, R249.reuse, 0x1, P0 ;  /* 0x000000f9c7c77211 */ /* 0x080fe200000f0eff */
[----:B------:R0:W5:Y:S01]  /*6360*/  LDL.LU R111, [R1+0x1b0] ;  /* 0x0001b000016f7983 */ /* 0x0001620000300800 */
[-C--:B------:R-:W-:Y:S02]  /*6370*/  LEA.HI.X.SX32 R201, R201, R249.reuse, 0x1, P2 ;  /* 0x000000f9c9c97211 */ /* 0x080fe400010f0eff */
[-C--:B------:R-:W-:Y:S01]  /*6380*/  LEA R208, P6, R216, R248.reuse, 0x1 ;  /* 0x000000f8d8d07211 */ /* 0x080fe200078c08ff */
[----:B------:R0:W5:Y:S01]  /*6390*/  LDL.LU R112, [R1+0x1ac] ;  /* 0x0001ac0001707983 */ /* 0x0001620000300800 */
[-C--:B------:R-:W-:Y:S02]  /*63a0*/  LEA R210, P0, R214, R248.reuse, 0x1 ;  /* 0x000000f8d6d27211 */ /* 0x080fe400078008ff */
[----:B------:R-:W-:Y:S01]  /*63b0*/  LEA R212, P2, R213, R248, 0x1 ;  /* 0x000000f8d5d47211 */ /* 0x000fe200078408ff */
[----:B------:R0:W5:Y:S01]  /*63c0*/  LDL.LU R113, [R1+0x1a8] ;  /* 0x0001a80001717983 */ /* 0x0001620000300800 */
[----:B------:R-:W-:-:S02]  /*63d0*/  LEA.HI.X.SX32 R191, R191, R249, 0x1, P3 ;  /* 0x000000f9bfbf7211 */ /* 0x000fc400018f0eff */
[-C--:B------:R-:W-:Y:S01]  /*63e0*/  LEA R202, P3, R215, R248.reuse, 0x1 ;  /* 0x000000f8d7ca7211 */ /* 0x080fe200078608ff */
[----:B------:R0:W5:Y:S01]  /*63f0*/  LDL.LU R114, [R1+0x1a4] ;  /* 0x0001a40001727983 */ /* 0x0001620000300800 */
[-C--:B------:R-:W-:Y:S02]  /*6400*/  LEA.HI.X.SX32 R209, R216, R249.reuse, 0x1, P6 ;  /* 0x000000f9d8d17211 */ /* 0x080fe400030f0eff */
[-C--:B------:R-:W-:Y:S01]  /*6410*/  LEA.HI.X.SX32 R211, R214, R249.reuse, 0x1, P0 ;  /* 0x000000f9d6d37211 */ /* 0x080fe200000f0eff */
[----:B------:R0:W5:Y:S01]  /*6420*/  LDL.LU R115, [R1+0x1a0] ;  /* 0x0001a00001737983 */ /* 0x0001620000300800 */
[----:B------:R-:W-:Y:S02]  /*6430*/  LEA.HI.X.SX32 R213, R213, R249, 0x1, P2 ;  /* 0x000000f9d5d57211 */ /* 0x000fe400010f0eff */
[-C--:B------:R-:W-:Y:S01]  /*6440*/  LEA R214, P0, R220, R248.reuse, 0x1 ;  /* 0x000000f8dcd67211 */ /* 0x080fe200078008ff */
[----:B------:R0:W5:Y:S01]  /*6450*/  LDL.LU R116, [R1+0x19c] ;  /* 0x00019c0001747983 */ /* 0x0001620000300800 */
[----:B------:R-:W-:-:S02]  /*6460*/  LEA R216, P2, R217, R248, 0x1 ;  /* 0x000000f8d9d87211 */ /* 0x000fc400078408ff */
[-C--:B------:R-:W-:Y:S01]  /*6470*/  LEA.HI.X.SX32 R203, R215, R249.reuse, 0x1, P3 ;  /* 0x000000f9d7cb7211 */ /* 0x080fe200018f0eff */
[----:B------:R0:W5:Y:S01]  /*6480*/  LDL.LU R117, [R1+0x198] ;  /* 0x0001980001757983 */ /* 0x0001620000300800 */
[-C--:B------:R-:W-:Y:S02]  /*6490*/  LEA.HI.X.SX32 R215, R220, R249.reuse, 0x1, P0 ;  /* 0x000000f9dcd77211 */ /* 0x080fe400000f0eff */
[----:B------:R-:W-:Y:S02]  /*64a0*/  LEA.HI.X.SX32 R217, R217, R249, 0x1, P2 ;  /* 0x000000f9d9d97211 */ /* 0x000fe400010f0eff */
[-C--:B------:R-:W-:Y:S02]  /*64b0*/  LEA R218, P3, R219, R248.reuse, 0x1 ;  /* 0x000000f8dbda7211 */ /* 0x080fe400078608ff */
[-C--:B------:R-:W-:Y:S02]  /*64c0*/  LEA R220, P0, R221, R248.reuse, 0x1 ;  /* 0x000000f8dddc7211 */ /* 0x080fe400078008ff */
[----:B------:R-:W-:-:S02]  /*64d0*/  LEA R222, P2, R223, R248, 0x1 ;  /* 0x000000f8dfde7211 */ /* 0x000fc400078408ff */
[-C--:B------:R-:W-:Y:S02]  /*64e0*/  LEA.HI.X.SX32 R219, R219, R249.reuse, 0x1, P3 ;  /* 0x000000f9dbdb7211 */ /* 0x080fe400018f0eff */
[-C--:B------:R-:W-:Y:S02]  /*64f0*/  LEA.HI.X.SX32 R221, R221, R249.reuse, 0x1, P0 ;  /* 0x000000f9dddd7211 */ /* 0x080fe400000f0eff */
[----:B------:R-:W-:Y:S02]  /*6500*/  LEA.HI.X.SX32 R223, R223, R249, 0x1, P2 ;  /* 0x000000f9dfdf7211 */ /* 0x000fe400010f0eff */
[-C--:B------:R-:W-:Y:S02]  /*6510*/  LEA R224, P3, R234, R248.reuse, 0x1 ;  /* 0x000000f8eae07211 */ /* 0x080fe400078608ff */
[-C--:B------:R-:W-:Y:S02]  /*6520*/  LEA R226, P0, R235, R248.reuse, 0x1 ;  /* 0x000000f8ebe27211 */ /* 0x080fe400078008ff */
[----:B------:R-:W-:-:S02]  /*6530*/  LEA R228, P2, R229, R248, 0x1 ;  /* 0x000000f8e5e47211 */ /* 0x000fc400078408ff */
[-C--:B------:R-:W-:Y:S02]  /*6540*/  LEA.HI.X.SX32 R225, R234, R249.reuse, 0x1, P3 ;  /* 0x000000f9eae17211 */ /* 0x080fe400018f0eff */
[-C--:B------:R-:W-:Y:S02]  /*6550*/  LEA.HI.X.SX32 R227, R235, R249.reuse, 0x1, P0 ;  /* 0x000000f9ebe37211 */ /* 0x080fe400000f0eff */
[-C--:B------:R-:W-:Y:S02]  /*6560*/  LEA.HI.X.SX32 R229, R229, R249.reuse, 0x1, P2 ;  /* 0x000000f9e5e57211 */ /* 0x080fe400010f0eff */
[CC--:B------:R-:W-:Y:S02]  /*6570*/  LEA R232, P0, R233.reuse, R248.reuse, 0x1 ;  /* 0x000000f8e9e87211 */ /* 0x0c0fe400078008ff */
[----:B------:R-:W-:Y:S02]  /*6580*/  LEA R234, P2, R238, R248, 0x1 ;  /* 0x000000f8eeea7211 */ /* 0x000fe400078408ff */
[----:B------:R-:W-:-:S02]  /*6590*/  LEA.HI.X.SX32 R233, R233, R249, 0x1, P0 ;  /* 0x000000f9e9e97211 */ /* 0x000fc400000f0eff */
[----:B------:R-:W-:Y:S02]  /*65a0*/  LEA.HI.X.SX32 R235, R238, R249, 0x1, P2 ;  /* 0x000000f9eeeb7211 */ /* 0x000fe400010f0eff */
[----:B------:R-:W-:-:S04]  /*65b0*/  LEA R238, P0, R239, R248, 0x1 ;  /* 0x000000f8efee7211 */ /* 0x000fc800078008ff */
[----:B------:R-:W-:Y:S02]  /*65c0*/  LEA.HI.X.SX32 R239, R239, R249, 0x1, P0 ;  /* 0x000000f9efef7211 */ /* 0x000fe400000f0eff */
[----:B------:R-:W-:-:S04]  /*65d0*/  ISETP.GT.AND P0, PT, R0, 0x1f, PT ;  /* 0x0000001f0000780c */ /* 0x000fc80003f04270 */
[----:B------:R-:W-:Y:S02]  /*65e0*/  ISETP.LT.AND P0, PT, R252, R250, P0 ;  /* 0x000000fafc00720c */ /* 0x000fe40000701270 */
[----:B------:R-:W-:-:S11]  /*65f0*/  PRMT R250, RZ, 0x7610, R250 ;  /* 0x00007610fffa7816 */ /* 0x000fd600000000fa */
[----:B------:R-:W2:Y:S04]  /*6600*/  @P0 LDG.E.U16 R250, desc[UR22][R122.64] ;  /* 0x000000167afa0981 */ /* 0x000ea8000c1e1500 */
[----:B--2---:R2:W-:Y:S02]  /*6610*/  STS.U16 [R2+UR9+0x4000], R250 ;  /* 0x004000fa02007988 */ /* 0x0045e40008000409 */
[----:B--2---:R-:W-:-:S06]  /*6620*/  PRMT R250, RZ, 0x7610, R250 ;  /* 0x00007610fffa7816 */ /* 0x004fcc00000000fa */
[----:B------:R-:W2:Y:S04]  /*6630*/  @P0 LDG.E.U16 R250, desc[UR22][R126.64] ;  /* 0x000000167efa0981 */ /* 0x000ea8000c1e1500 */
[----:B--2---:R2:W-:Y:S02]  /*6640*/  STS.U16 [R2+UR9+0x4200], R250 ;  /* 0x004200fa02007988 */ /* 0x0045e40008000409 */
[----:B--2---:R-:W-:-:S06]  /*6650*/  PRMT R250, RZ, 0x7610, R250 ;  /* 0x00007610fffa7816 */ /* 0x004fcc00000000fa */
[----:B------:R-:W2:Y:S01]  /*6660*/  @P0 LDG.E.U16 R250, desc[UR22][R130.64] ;  /* 0x0000001682fa0981 */ /* 0x000ea2000c1e1500 */
[----:B------:R-:W-:-:S03]  /*6670*/  LEA.HI.X.SX32 R135, R135, R249, 0x1, P5 ;  /* 0x000000f987877211 */ /* 0x000fc600028f0eff */
[----:B--2---:R2:W-:Y:S02]  /*6680*/  STS.U16 [R2+UR9+0x4400], R250 ;  /* 0x004400fa02007988 */ /* 0x0045e40008000409 */
[----:B--2---:R-:W-:-:S06]  /*6690*/  PRMT R250, RZ, 0x7610, R250 ;  /* 0x00007610fffa7816 */ /* 0x004fcc00000000fa */
[----:B------:R-:W2:Y:S04]  /*66a0*/  @P0 LDG.E.U16 R250, desc[UR22][R134.64] ;  /* 0x0000001686fa0981 */ /* 0x000ea8000c1e1500 */
[----:B--2---:R2:W-:Y:S02]  /*66b0*/  STS.U16 [R2+UR9+0x4600], R250 ;  /* 0x004600fa02007988 */ /* 0x0045e40008000409 */
[----:B--2---:R-:W-:-:S06]  /*66c0*/  PRMT R250, RZ, 0x7610, R250 ;  /* 0x00007610fffa7816 */ /* 0x004fcc00000000fa */
[----:B------:R-:W2:Y:S04]  /*66d0*/  @P0 LDG.E.U16 R250, desc[UR22][R138.64] ;  /* 0x000000168afa0981 */ /* 0x000ea8000c1e1500 */
[----:B--2---:R2:W-:Y:S02]  /*66e0*/  STS.U16 [R2+UR9+0x4800], R250 ;  /* 0x004800fa02007988 */ /* 0x0045e40008000409 */
[----:B--2---:R-:W-:-:S06]  /*66f0*/  PRMT R250, RZ, 0x7610, R250 ;  /* 0x00007610fffa7816 */ /* 0x004fcc00000000fa */
[----:B------:R-:W2:Y:S01]  /*6700*/  @P0 LDG.E.U16 R250, desc[UR22][R142.64] ;  /* 0x000000168efa0981 */ /* 0x000ea2000c1e1500 */
[----:B------:R-:W-:-:S04]  /*6710*/  LEA R146, P5, R180, R248, 0x1 ;  /* 0x000000f8b4927211 */ /* 0x000fc800078a08ff */
[----:B------:R-:W-:Y:S01]  /*6720*/  LEA.HI.X.SX32 R147, R180, R249, 0x1, P5 ;  /* 0x000000f9b4937211 */ /* 0x000fe200028f0eff */
        /* <DEDUP_REMOVED lines=31> */
[----:B------:R-:W2:Y:S01]  /*6920*/  @P0 LDG.E.U16 R250, desc[UR22][R178.64] ;  /* 0x00000016b2fa0981 */ /* 0x000ea2000c1e1500 */
[----:B------:R-:W-:-:S04]  /*6930*/  LEA R144, P4, R182, R248, 0x1 ;  /* 0x000000f8b6907211 */ /* 0x000fc800078808ff */
[----:B------:R-:W-:Y:S02]  /*6940*/  LEA.HI.X.SX32 R145, R182, R249, 0x1, P4 ;  /* 0x000000f9b6917211 */ /* 0x000fe400020f0eff */
        /* <DEDUP_REMOVED lines=54> */
[----:B------:R-:W-:Y:S02]  /*6cb0*/  LEA.HI.X.SX32 R237, R237, R249, 0x1, P3 ;  /* 0x000000f9eded7211 */ /* 0x000fe400018f0eff */
[----:B------:R-:W-:-:S04]  /*6cc0*/  LEA R242, P3, R243, R248, 0x1 ;  /* 0x000000f8f3f27211 */ /* 0x000fc800078608ff */
[----:B------:R-:W-:Y:S02]  /*6cd0*/  LEA.HI.X.SX32 R243, R243, R249, 0x1, P3 ;  /* 0x000000f9f3f37211 */ /* 0x000fe400018f0eff */
[----:B------:R-:W-:-:S04]  /*6ce0*/  LEA R156, P4, R168, R248, 0x1 ;  /* 0x000000f8a89c7211 */ /* 0x000fc800078808ff */
[----:B------:R-:W-:Y:S01]  /*6cf0*/  LEA.HI.X.SX32 R157, R168, R249, 0x1, P4 ;  /* 0x000000f9a89d7211 */ /* 0x000fe200020f0eff */
        /* <DEDUP_REMOVED lines=8> */
[-C--:B------:R-:W-:Y:S02]  /*6d80*/  LEA.HI.X.SX32 R193, R193, R249.reuse, 0x1, P4 ;  /* 0x000000f9c1c17211 */ /* 0x080fe400020f0eff */
[-C--:B------:R-:W-:Y:S02]  /*6d90*/  LEA R204, P4, R205, R248.reuse, 0x1 ;  /* 0x000000f8cdcc7211 */ /* 0x080fe400078808ff */
[-C--:B------:R-:W-:Y:S02]  /*6da0*/  LEA R240, P2, R241, R248.reuse, 0x1 ;  /* 0x000000f8f1f07211 */ /* 0x080fe400078408ff */
[----:B------:R-:W-:Y:S02]  /*6db0*/  LEA.HI.X.SX32 R205, R205, R249, 0x1, P4 ;  /* 0x000000f9cdcd7211 */ /* 0x000fe400020f0eff */
[-C--:B------:R-:W-:Y:S02]  /*6dc0*/  LEA R244, P4, R245, R248.reuse, 0x1 ;  /* 0x000000f8f5f47211 */ /* 0x080fe400078808ff */
[----:B------:R-:W-:-:S02]  /*6dd0*/  LEA R246, P5, R247, R248, 0x1 ;  /* 0x000000f8f7f67211 */ /* 0x000fc400078a08ff */
[----:B------:R-:W-:Y:S02]  /*6de0*/  LEA R248, P6, R251, R248, 0x1 ;  /* 0x000000f8fbf87211 */ /* 0x000fe400078c08ff */
[-C--:B------:R-:W-:Y:S02]  /*6df0*/  LEA.HI.X.SX32 R241, R241, R249.reuse, 0x1, P2 ;  /* 0x000000f9f1f17211 */ /* 0x080fe400010f0eff */
[-C--:B------:R-:W-:Y:S02]  /*6e00*/  LEA.HI.X.SX32 R245, R245, R249.reuse, 0x1, P4 ;  /* 0x000000f9f5f57211 */ /* 0x080fe400020f0eff */
[-C--:B------:R-:W-:Y:S02]  /*6e10*/  LEA.HI.X.SX32 R247, R247, R249.reuse, 0x1, P5 ;  /* 0x000000f9f7f77211 */ /* 0x080fe400028f0eff */
[----:B------:R-:W-:Y:S02]  /*6e20*/  LEA.HI.X.SX32 R249, R251, R249, 0x1, P6 ;  /* 0x000000f9fbf97211 */ /* 0x000fe400030f0eff */
[----:B------:R-:W-:-:S06]  /*6e30*/  PRMT R251, RZ, 0x7610, R251 ;  /* 0x00007610fffb7816 */ /* 0x000fcc00000000fb */
[----:B------:R-:W3:Y:S04]  /*6e40*/  @P0 LDG.E.U16 R251, desc[UR22][R124.64] ;  /* 0x000000167cfb0981 */ /* 0x000ee8000c1e1500 */
[----:B--2---:R2:W-:Y:S02]  /*6e50*/  STS.U16 [R2+UR9+0x7c00], R250 ;  /* 0x007c00fa02007988 */ /* 0x0045e40008000409 */
[----:B--2---:R-:W-:-:S06]  /*6e60*/  PRMT R250, RZ, 0x7610, R250 ;  /* 0x00007610fffa7816 */ /* 0x004fcc00000000fa */
[----:B------:R-:W2:Y:S01]  /*6e70*/  @P0 LDG.E.U16 R250, desc[UR22][R246.64] ;  /* 0x00000016f6fa0981 */ /* 0x000ea2000c1e1500 */
[----:B------:R-:W-:-:S03]  /*6e80*/  LOP3.LUT R252, R2, 0x20, RZ, 0x3c, !PT ;  /* 0x0000002002fc7812 */ /* 0x000fc600078e3cff */
[----:B--2---:R-:W-:Y:S04]  /*6e90*/  STS.U16 [R2+UR9+0x7e00], R250 ;  /* 0x007e00fa02007988 */ /* 0x004fe80008000409 */
[----:B---3--:R2:W-:Y:S02]  /*6ea0*/  STS.U16 [R252+UR9+0x4100], R251 ;  /* 0x004100fbfc007988 */ /* 0x0085e40008000409 */
[----:B--2---:R-:W-:-:S06]  /*6eb0*/  PRMT R251, RZ, 0x7610, R251 ;  /* 0x00007610fffb7816 */ /* 0x004fcc00000000fb */
[----:B------:R-:W2:Y:S01]  /*6ec0*/  @P0 LDG.E.U16 R251, desc[UR22][R128.64] ;  /* 0x0000001680fb0981 */ /* 0x000ea2000c1e1500 */
[----:B------:R-:W-:-:S06]  /*6ed0*/  PRMT R250, RZ, 0x7610, R250 ;  /* 0x00007610fffa7816 */ /* 0x000fcc00000000fa */
[----:B------:R-:W3:Y:S04]  /*6ee0*/  @P0 LDG.E.U16 R250, desc[UR22][R136.64] ;  /* 0x0000001688fa0981 */ /* 0x000ee8000c1e1500 */
[----:B--2---:R2:W-:Y:S02]  /*6ef0*/  STS.U16 [R252+UR9+0x4300], R251 ;  /* 0x004300fbfc007988 */ /* 0x0045e40008000409 */
[----:B--2---:R-:W-:-:S06]  /*6f00*/  PRMT R251, RZ, 0x7610, R251 ;  /* 0x00007610fffb7816 */ /* 0x004fcc00000000fb */
[----:B------:R-:W2:Y:S04]  /*6f10*/  @P0 LDG.E.U16 R251, desc[UR22][R132.64] ;  /* 0x0000001684fb0981 */ /* 0x000ea8000c1e1500 */
[----:B--2---:R-:W-:Y:S04]  /*6f20*/  STS.U16 [R252+UR9+0x4500], R251 ;  /* 0x004500fbfc007988 */ /* 0x004fe80008000409 */
[----:B---3--:R2:W-:Y:S02]  /*6f30*/  STS.U16 [R252+UR9+0x4700], R250 ;  /* 0x004700fafc007988 */ /* 0x0085e40008000409 */
        /* <DEDUP_REMOVED lines=77> */
[----:B------:R-:W-:-:S06]  /*7410*/  PRMT R251, RZ, 0x7610, R251 ;  /* 0x00007610fffb7816 */ /* 0x000fcc00000000fb */
[----:B------:R-:W3:Y:S04]  /*7420*/  @P0 LDG.E.U16 R251, desc[UR22][R232.64] ;  /* 0x00000016e8fb0981 */ /* 0x000ee8000c1e1500 */
[----:B--2---:R2:W-:Y:S02]  /*7430*/  STS.U16 [R252+UR9+0x7d00], R250 ;  /* 0x007d00fafc007988 */ /* 0x0045e40008000409 */
[----:B--2---:R-:W-:-:S06]  /*7440*/  PRMT R250, RZ, 0x7610, R250 ;  /* 0x00007610fffa7816 */ /* 0x004fcc00000000fa */
[----:B------:R-:W2:Y:S04]  /*7450*/  @P0 LDG.E.U16 R250, desc[UR22][R248.64] ;  /* 0x00000016f8fa0981 */ /* 0x000ea8000c1e1500 */
[----:B---3--:R3:W-:Y:S02]  /*7460*/  STS.U16 [R252+UR9+0x7700], R251 ;  /* 0x007700fbfc007988 */ /* 0x0087e40008000409 */
[----:B---3--:R-:W-:Y:S02]  /*7470*/  LOP3.LUT R251, R2, 0x20, RZ, 0x3c, !PT ;  /* 0x0000002002fb7812 */ /* 0x008fe400078e3cff */
[----:B------:R-:W-:Y:S01]  /*7480*/  ISETP.NE.U32.AND P0, PT, RZ, UR6, PT ;  /* 0x00000006ff007c0c */ /* 0x000fe2000bf05070 */
[----:B------:R-:W-:Y:S03]  /*7490*/  STL [R1+0x110], R0 ;  /* 0x0001100001007387 */ /* 0x000fe60000100800 */
[----:B------:R-:W-:Y:S01]  /*74a0*/  ISETP.LT.OR P2, PT, R0, 0x20, P0 ;  /* 0x000000200000780c */ /* 0x000fe20000741670 */
[----:B------:R0:W5:Y:S01]  /*74b0*/  LDL.LU R252, [R1+0x194] ;  /* 0x0001940001fc7983 */ /* 0x0001620000300800 */
[----:B------:R-:W-:-:S04]  /*74c0*/  UIADD3 UR4, UPT, UPT, UR9, 0x8000, URZ ;  /* 0x0000800009047890 */ /* 0x000fc8000fffe0ff */
[----:B------:R-:W-:-:S04]  /*74d0*/  USHF.R.U32.HI UR4, URZ, 0x4, UR4 ;  /* 0x00000004ff047899 */ /* 0x000fc80008011604 */
[----:B------:R-:W-:-:S04]  /*74e0*/  USGXT.U32 UR16, UR4, 0xe ;  /* 0x0000000e0410789a */ /* 0x000fc80008000000 */
[----:B------:R-:W-:Y:S01]  /*74f0*/  UIADD3 UR18, UP1, UPT, UR16, 0x1000080, URZ ;  /* 0x0100008010127890 */ /* 0x000fe2000ff3e0ff */
[----:B------:R-:W-:-:S03]  /*7500*/  UMOV UR4, URZ ;  /* 0x000000ff00047c82 */ /* 0x000fc60008000000 */
[----:B------:R-:W-:Y:S01]  /*7510*/  UIADD3.X UR19, UPT, UPT, UR4, 0x40004040, URZ, UP1, !UPT ;  /* 0x4000404004137890 */ /* 0x000fe20008ffe4ff */
[----:B--2---:R2:W-:Y:S01]  /*7520*/  STS.U16 [R251+UR9+0x7f00], R250 ;  /* 0x007f00fafb007988 */ /* 0x0045e20008000409 */
[----:B-1----:R1:W-:Y:S06]  /*7530*/  MEMBAR.ALL.CTA ;  /* 0x0000000000007992 */ /* 0x0023ec0000008000 */
[----:B-1----:R-:W1:Y:S01]  /*7540*/  FENCE.VIEW.ASYNC.S ;  /* 0x00000000000073c6 */ /* 0x002e620000000000 */
[----:B--2---:R-:W-:-:S04]  /*7550*/  SHF.R.S32.HI R250, RZ, 0x1f, R0 ;  /* 0x0000001ffffa7819 */ /* 0x004fc80000011400 */
[----:B------:R-:W-:Y:S02]  /*7560*/  LEA.HI R250, R250, R0, RZ, 0x5 ;  /* 0x00000000fafa7211 */ /* 0x000fe400078f28ff */
[----:B------:R0:W5:Y:S02]  /*7570*/  LDL.LU R0, [R1+0x190] ;  /* 0x0001900001007983 */ /* 0x0001640000300800 */
[----:B------:R-:W-:-:S04]  /*7580*/  SHF.R.S32.HI R250, RZ, 0x5, R250 ;  /* 0x00000005fffa7819 */ /* 0x000fc800000114fa */
[----:B------:R-:W-:-:S05]  /*7590*/  VIMNMX R250, PT, PT, R250, 0x1, !PT ;  /* 0x00000001fafa7848 */ /* 0x000fca0007fe0100 */
[----:B------:R-:W-:-:S05]  /*75a0*/  VIADD R251, R250, 0xffffffff ;  /* 0xfffffffffafb7836 */ /* 0x000fca0000000000 */
[----:B------:R0:W-:Y:S01]  /*75b0*/  STL [R1+0x30], R251 ;  /* 0x000030fb01007387 */ /* 0x0001e20000100800 */
[----:B-1----:R-:W-:Y:S01]  /*75c0*/  BAR.SYNC.DEFER_BLOCKING 0x0 ;  /* 0x0000000000007b1d */ /* 0x002fe20000010000 */
[----:B------:R-:W-:-:S05]  /*75d0*/  ISETP.NE.U32.AND P3, PT, R251, RZ, PT ;  /* 0x000000fffb00720c */ /* 0x000fca0003f65070 */
[----:B------:R-:W-:Y:S08]  /*75e0*/  @P2 BRA `(.L_x_6) ;  /* 0x0000000000902947 */ /* 0x000ff00003800000 */
[----:B------:R-:W-:Y:S02]  /*75f0*/  USHF.R.U32.HI UR14, URZ, 0x4, UR9 ;  /* 0x00000004ff0e7899 */ /* 0x000fe40008011609 */
[----:B------:R-:W-:Y:S02]  /*7600*/  UIADD3 UR5, UPT, UPT, UR9, 0x4000, URZ ;  /* 0x0000400009057890 */ /* 0x000fe4000fffe0ff */
[----:B------:R-:W-:Y:S02]  /*7610*/  USGXT.U32 UR14, UR14, 0xe ;  /* 0x0000000e0e0e789a */ /* 0x000fe40008000000 */
[----:B------:R-:W-:Y:S02]  /*7620*/  USHF.R.U32.HI UR5, URZ, 0x4, UR5 ;  /* 0x00000004ff057899 */ /* 0x000fe40008011605 */
[----:B------:R-:W-:Y:S01]  /*7630*/  UIADD3 UR26, UP1, UPT, UR14, 0x1000080, URZ ;  /* 0x010000800e1a7890 */ /* 0x000fe2000ff3e0ff */
[----:B------:R-:W-:Y:S01]  /*7640*/  UMOV UR4, URZ ;  /* 0x000000ff00047c82 */ /* 0x000fe20008000000 */
[----:B------:R-:W-:-:S02]  /*7650*/  USGXT.U32 UR6, UR5, 0xe ;  /* 0x0000000e0506789a */ /* 0x000fc40008000000 */
[----:B------:R-:W-:Y:S01]  /*7660*/  UIADD3.X UR27, UPT, UPT, UR4, 0x40004040, URZ, UP1, !UPT ;  /* 0x40004040041b7890 */ /* 0x000fe20008ffe4ff */
[----:B------:R-:W-:Y:S01]  /*7670*/  UMOV UR12, 0xfffffffe ;  /* 0xfffffffe000c7882 */ /* 0x000fe20000000000 */
[----:B------:R-:W-:Y:S01]  /*7680*/  UMOV UR13, 0x7fffbfdf ;  /* 0x7fffbfdf000d7882 */ /* 0x000fe20000000000 */
[----:B------:R-:W-:Y:S01]  /*7690*/  UMOV UR7, URZ ;  /* 0x000000ff00077c82 */ /* 0x000fe20008000000 */
[----:B------:R-:W-:Y:S02]  /*76a0*/  ULOP3.LUT UR14, UR14, 0x1000000, URZ, 0xfc, !UPT ;  /* 0x010000000e0e7892 */ /* 0x000fe4000f8efcff */
[----:B------:R-:W-:Y:S02]  /*76b0*/  UIADD3.64 UR12, UPT, UPT, UR6, -UR12, URZ ;  /* 0x8000000c060c7297 */ /* 0x000fe4000fffe0ff */
[----:B------:R-:W-:Y:S02]  /*76c0*/  UIADD3 UR17, UPT, UPT, UR8, 0x100, URZ ;  /* 0x0000010008117890 */ /* 0x000fe4000fffe0ff */
[----:B------:R-:W-:-:S02]  /*76d0*/  UIADD3.64 UR20, UPT, UPT, UR26, 0x180, URZ ;  /* 0x000001801a147897 */ /* 0x000fc4000fffe0ff */
[----:B------:R-:W-:Y:S02]  /*76e0*/  UIADD3 UR34, UPT, UPT, UR8, 0x100, URZ ;  /* 0x0000010008227890 */ /* 0x000fe4000fffe0ff */
[----:B------:R-:W-:Y:S01]  /*76f0*/  UIADD3.64 UR24, UPT, UPT, UR26, 0x200, URZ ;  /* 0x000002001a187897 */ /* 0x000fe2000fffe0ff */
[----:B------:R-:W-:Y:S01]  /*7700*/  UMOV UR28, 0x0 ;  /* 0x00000000001c7882 */ /* 0x000fe20000000000 */
[----:B------:R-:W-:Y:S01]  /*7710*/  UMOV UR29, 0x8408010 ;  /* 0x08408010001d7882 */ /* 0x000fe20000000000 */
[----:B------:R-:W-:Y:S01]  /*7720*/  UMOV UR7, 0x80004020 ;  /* 0x8000402000077882 */ /* 0x000fe20000000000 */
[----:B------:R-:W-:Y:S01]  /*7730*/  UMOV UR15, 0x40004040 ;  /* 0x40004040000f7882 */ /* 0x000fe20000000000 */
[----:B------:R-:W-:Y:S01]  /*7740*/  UMOV UR30, 0x0 ;  /* 0x00000000001e7882 */ /* 0x000fe20000000000 */
[----:B------:R-:W-:Y:S01]  /*7750*/  UMOV UR31, 0x8408010 ;  /* 0x08408010001f7882 */ /* 0x000fe20000000000 */
[----:B------:R-:W-:Y:S01]  /*7760*/  UMOV UR32, 0x0 ;  /* 0x0000000000207882 */ /* 0x000fe20000000000 */
[----:B------:R-:W-:Y:S01]  /*7770*/  UMOV UR33, 0x8408010 ;  /* 0x0840801000217882 */ /* 0x000fe20000000000 */
[----:B------:R-:W-:Y:S01]  /*7780*/  UMOV UR4, UR11 ;  /* 0x0000000b00047c82 */ /* 0x000fe20008000000 */
[----:B------:R-:W-:Y:S01]  /*7790*/  UMOV UR5, URZ ;  /* 0x000000ff00057c82 */ /* 0x000fe20008000000 */
[----:B------:R1:W-:Y:S01]  /*77a0*/  UTCHMMA gdesc[UR14], gdesc[UR6], tmem[UR8], tmem[UR28], idesc[UR29], !UPT ;  /* 0x00ff1c060e0075ea */ /* 0x0003e2000f800008 */
[----:B------:R-:W-:Y:S01]  /*77b0*/  UMOV UR36, 0x0 ;  /* 0x0000000000247882 */ /* 0x000fe20000000000 */
[----:B------:R-:W-:Y:S01]  /*77c0*/  UMOV UR37, 0x8408010 ;  /* 0x0840801000257882 */ /* 0x000fe20000000000 */
[----:B------:R1:W-:Y:S01]  /*77d0*/  UTCHMMA gdesc[UR26], gdesc[UR12], tmem[UR8], tmem[UR30], idesc[UR31], UPT ;  /* 0x00ff1e0c1a0075ea */ /* 0x0003e2000b800008 */
[----:B------:R-:W-:Y:S01]  /*77e0*/  UMOV UR4, UR4 ;  /* 0x0000000400047c82 */ /* 0x000fe20008000000 */
[----:B------:R1:W-:Y:S01]  /*77f0*/  UTCHMMA gdesc[UR20], gdesc[UR6], tmem[UR17], tmem[UR32], idesc[UR33], !UPT ;  /* 0x00ff2006140075ea */ /* 0x0003e2000f800011 */
[----:B------:R1:W-:Y:S01]  /*7800*/  UTCHMMA gdesc[UR24], gdesc[UR12], tmem[UR34], tmem[UR36], idesc[UR37], UPT ;  /* 0x00ff240c180075ea */ /* 0x0003e2000b800022 */
[----:B------:R1:W-:Y:S01]  /*7810*/  UTCBAR [UR4], URZ ;  /* 0x000000ff040073e9 */ /* 0x0003e200080000ff */
[----:B------:R-:W-:Y:S01]  /*7820*/  NOP ;  /* 0x0000000000007918 */ /* 0x000fe20000000000 */
.L_x_6:
[----:B0-----:R-:W2:Y:S04]  /*7830*/  LDL.LU R251, [R1+0x28] ;  /* 0x0000280001fb7983 */ /* 0x001ea80000300800 */
[----:B------:R-:W3:Y:S01]  /*7840*/  LDL.LU R250, [R1+0x2c] ;  /* 0x00002c0001fa7983 */ /* 0x000ee20000300800 */
[----:B-1----:R-:W-:Y:S01]  /*7850*/  UMOV UR4, URZ ;  /* 0x000000ff00047c82 */ /* 0x002fe20008000000 */
[----:B--2---:R-:W-:Y:S02]  /*7860*/  IMAD.SHL.U32 R251, R251, 0x20, RZ ;  /* 0x00000020fbfb7824 */ /* 0x004fe400078e00ff */
[----:B---3--:R-:W-:Y:S01]  /*7870*/  IMAD.SHL.U32 R250, R250, 0x20, RZ ;  /* 0x00000020fafa7824 */ /* 0x008fe200078e00ff */
[----:B------:R-:W-:Y:S06]  /*7880*/  @!P3 BRA `(.L_x_7) ;  /* 0x000000380008b947 */ /* 0x000fec0003800000 */
[----:B-----5:R0:W-:Y:S01]  /*7890*/  STL [R1+0x190], R0 ;  /* 0x0001900001007387 */ /* 0x0201e20000100800 */
[----:B------:R-:W-:Y:S01]  /*78a0*/  UIADD3 UR5, UPT, UPT, UR9, 0xc000, URZ ;  /* 0x0000c00009057890 */ /* 0x000fe2000fffe0ff */
[----:B------:R-:W-:Y:S01]  /*78b0*/  UMOV UR14, 0xfffffffe ;  /* 0xfffffffe000e7882 */ /* 0x000fe20000000000 */
[----:B------:R-:W-:Y:S02]  /*78c0*/  UMOV UR15, 0x7fffbfdf ;  /* 0x7fffbfdf000f7882 */ /* 0x000fe40000000000 */
[----:B------:R-:W-:Y:S01]  /*78d0*/  USHF.R.U32.HI UR5, URZ, 0x4, UR5 ;  /* 0x00000004ff057899 */ /* 0x000fe20008011605 */
[----:B------:R-:W-:Y:S01]  /*78e0*/  UMOV UR7, URZ ;  /* 0x000000ff00077c82 */ /* 0x000fe20008000000 */
[----:B------:R-:W-:Y:S01]  /*78f0*/  ULOP3.LUT UR16, UR16, 0x1000000, URZ, 0xfc, !UPT ;  /* 0x0100000010107892 */ /* 0x000fe2000f8efcff */
[----:B0-----:R-:W2:Y:S01]  /*7900*/  LDL.LU R0, [R1+0x30] ;  /* 0x0000300001007983 */ /* 0x001ea20000300800 */
[----:B------:R-:W-:Y:S02]  /*7910*/  USGXT.U32 UR6, UR5, 0xe ;  /* 0x0000000e0506789a */ /* 0x000fe40008000000 */
[----:B------:R-:W-:-:S02]  /*7920*/  UIADD3.64 UR26, UPT, UPT, UR18, 0x180, URZ ;  /* 0x00000180121a7897 */ /* 0x000fc4000fffe0ff */
[----:B------:R-:W-:Y:S02]  /*7930*/  UIADD3.64 UR28, UPT, UPT, UR18, 0x200, URZ ;  /* 0x00000200121c7897 */ /* 0x000fe4000fffe0ff */
[----:B------:R-:W-:Y:S01]  /*7940*/  UIADD3.64 UR14, UPT, UPT, UR6, -UR14, URZ ;  /* 0x8000000e060e7297 */ /* 0x000fe2000fffe0ff */
[----:B--2---:R0:W-:Y:S04]  /*7950*/  STL [R1+0xd0], R0 ;  /* 0x0000d00001007387 */ /* 0x0041e80000100800 */
[----:B0-----:R0:W5:Y:S01]  /*7960*/  LDL.LU R0, [R1+0x190] ;  /* 0x0001900001007983 */ /* 0x0011620000300800 */
[----:B------:R-:W-:Y:S01]  /*7970*/  UMOV UR24, 0x1 ;  /* 0x0000000100187882 */ /* 0x000fe20000000000 */
[----:B------:R-:W-:Y:S01]  /*7980*/  UMOV UR5, URZ ;  /* 0x000000ff00057c82 */ /* 0x000fe20008000000 */
[----:B------:R-:W-:Y:S01]  /*7990*/  UMOV UR12, UR6 ;  /* 0x00000006000c7c82 */ /* 0x000fe20008000000 */
[----:B------:R-:W-:-:S05]  /*79a0*/  UMOV UR13, 0x80004020 ;  /* 0x80004020000d7882 */ /* 0x000fca0000000000 */
.L_x_10:
[----:B------:R-:W-:Y:S01]  /*79b0*/  USHF.L.U32 UR4, UR4, 0x1f, URZ ;  /* 0x0000001f04047899 */ /* 0x000fe200080006ff */
[----:B-1---5:R1:W-:Y:S05]  /*79c0*/  STL [R1+0x190], R0 ;  /* 0x0001900001007387 */ /* 0x0223ea0000100800 */
[----:B-1----:R-:W-:-:S04]  /*79d0*/  IMAD.U32 R0, RZ, RZ, UR4 ;  /* 0x00000004ff007e24 */ /* 0x002fc8000f8e00ff */
[----:B------:R1:W2:Y:S01]  /*79e0*/  SYNCS.PHASECHK.TRANS64.TRYWAIT P2, [UR11], R0 ;  /* 0x00000000ff0075a7 */ /* 0x0002a2000804110b */
[----:B------:R1:W-:Y:S04]  /*79f0*/  STL [R1+0x28], R0 ;  /* 0x0000280001007387 */ /* 0x0003e80000100800 */
[----:B-1----:R1:W5:Y:S01]  /*7a00*/  LDL.LU R0, [R1+0x190] ;  /* 0x0001900001007983 */ /* 0x0023620000300800 */
[----:B------:R-:W-:-:S04]  /*7a10*/  IMAD.WIDE R20, R251, 0x2, R20 ;  /* 0x00000002fb147825 */ /* 0x000fc800078e0214 */
[----:B------:R-:W-:Y:S01]  /*7a20*/  IMAD.WIDE R22, R251, 0x2, R22 ;  /* 0x00000002fb167825 */ /* 0x000fe200078e0216 */
[----:B-12---:R-:W-:Y:S06]  /*7a30*/  @!P2 BRA `(.L_x_8) ;  /* 0x00000148003ca947 */ /* 0x006fec0003800000 */
.L_x_16:
[----:B------:R1:W-:Y:S04]  /*7a40*/  STL.64 [R1+0x3b8], R184 ;  /* 0x0003b8b801007387 */ /* 0x0003e80000100a00 */
[----:B-1----:R-:W2:Y:S04]  /*7a50*/  LDL.LU.64 R184, [R1+0x20] ;  /* 0x0000200001b87983 */ /* 0x002ea80000300a00 */
[----:B------:R1:W-:Y:S04]  /*7a60*/  STL.64 [R1+0x3b0], R182 ;  /* 0x0003b0b601007387 */ /* 0x0003e80000100a00 */
[----:B-1----:R-:W3:Y:S04]  /*7a70*/  LDL.LU.64 R182, [R1+0x18] ;  /* 0x0000180001b67983 */ /* 0x002ee80000300a00 */
[----:B------:R1:W-:Y:S04]  /*7a80*/  STL.64 [R1+0x3a8], R180 ;  /* 0x0003a8b401007387 */ /* 0x0003e80000100a00 */
[----:B-1----:R-:W4:Y:S04]  /*7a90*/  LDL.LU.64 R180, [R1+0x10] ;  /* 0x0000100001b47983 */ /* 0x002f280000300a00 */
[----:B------:R1:W-:Y:S04]  /*7aa0*/  STL.64 [R1+0x3a0], R178 ;  /* 0x0003a0b201007387 */ /* 0x0003e80000100a00 */
[----:B-1----:R-:W4:Y:S04]  /*7ab0*/  LDL.LU.64 R178, [R1+0x8] ;  /* 0x0000080001b27983 */ /* 0x002f280000300a00 */
[----:B------:R1:W-:Y:S04]  /*7ac0*/  STL.64 [R1+0x398], R176 ;  /* 0x000398b001007387 */ /* 0x0003e80000100a00 */
[----:B-1----:R-:W4:Y:S01]  /*7ad0*/  LDL.LU.64 R176, [R1] ;  /* 0x0000000001b07983 */ /* 0x002f220000300a00 */
[C---:B-----5:R-:W-:Y:S01]  /*7ae0*/  ISETP.GT.AND P3, PT, R0.reuse, 0x3, PT ;  /* 0x000000030000780c */ /* 0x060fe20003f64270 */
[C---:B------:R-:W-:Y:S01]  /*7af0*/  IMAD.WIDE R80, R251.reuse, 0x2, R80 ;  /* 0x00000002fb507825 */ /* 0x040fe200078e0250 */
[C---:B------:R-:W-:Y:S01]  /*7b00*/  ISETP.GT.AND P5, PT, R0.reuse, RZ, PT ;  /* 0x000000ff0000720c */ /* 0x040fe20003fa4270 */
[----:B------:R1:W-:Y:S01]  /*7b10*/  STL [R1+0x394], R175 ;  /* 0x000394af01007387 */ /* 0x0003e20000100800 */
[C---:B------:R-:W-:Y:S01]  /*7b20*/  ISETP.GT.AND P6, PT, R0.reuse, 0x1, PT ;  /* 0x000000010000780c */ /* 0x040fe20003fc4270 */
[C---:B------:R-:W-:Y:S01]  /*7b30*/  IMAD.WIDE R118, R251.reuse, 0x2, R118 ;  /* 0x00000002fb767825 */ /* 0x040fe200078e0276 */
[C---:B------:R-:W-:Y:S01]  /*7b40*/  ISETP.GT.AND P4, PT, R0.reuse, 0x4, PT ;  /* 0x000000040000780c */ /* 0x040fe20003f84270 */
[----:B------:R0:W-:Y:S01]  /*7b50*/  STL [R1+0x390], R172 ;  /* 0x000390ac01007387 */ /* 0x0001e20000100800 */
[----:B------:R-:W-:Y:S01]  /*7b60*/  ISETP.GT.AND P2, PT, R0, 0x2, PT ;  /* 0x000000020000780c */ /* 0x000fe20003f44270 */
[----:B------:R-:W-:-:S02]  /*7b70*/  IMAD.WIDE R120, R251, 0x2, R120 ;  /* 0x00000002fb787825 */ /* 0x000fc400078e0278 */
[----:B------:R-:W-:Y:S01]  /*7b80*/  STL [R1+0x384], R173 ;  /* 0x000384ad01007387 */ /* 0x000fe20000100800 */
[----:B-1----:R-:W-:Y:S01]  /*7b90*/  PRMT R175, RZ, 0x7610, R175 ;  /* 0x00007610ffaf7816 */ /* 0x002fe200000000af */
[C---:B------:R-:W-:Y:S02]  /*7ba0*/  IMAD.WIDE R64, R251.reuse, 0x2, R64 ;  /* 0x00000002fb407825 */ /* 0x040fe400078e0240 */
[----:B------:R-:W-:Y:S01]  /*7bb0*/  STL [R1+0x380], R170 ;  /* 0x000380aa01007387 */ /* 0x000fe20000100800 */
[----:B0-----:R-:W-:Y:S01]  /*7bc0*/  PRMT R172, RZ, 0x7610, R172 ;  /* 0x00007610ffac7816 */ /* 0x001fe200000000ac */
[C---:B------:R-:W-:Y:S02]  /*7bd0*/  IMAD.WIDE R66, R251.reuse, 0x2, R66 ;  /* 0x00000002fb427825 */ /* 0x040fe400078e0242 */
[----:B------:R-:W-:Y:S02]  /*7be0*/  STL [R1+0x37c], R171 ;  /* 0x00037cab01007387 */ /* 0x000fe40000100800 */
[----:B------:R-:W-:-:S02]  /*7bf0*/  IMAD.WIDE R114, R251, 0x2, R114 ;  /* 0x00000002fb727825 */ /* 0x000fc400078e0272 */
[----:B------:R-:W-:Y:S02]  /*7c00*/  STL [R1+0x378], R168 ;  /* 0x000378a801007387 */ /* 0x000fe40000100800 */
[C---:B------:R-:W-:Y:S02]  /*7c10*/  IMAD.WIDE R116, R251.reuse, 0x2, R116 ;  /* 0x00000002fb747825 */ /* 0x040fe400078e0274 */
[----:B------:R-:W-:Y:S02]  /*7c20*/  STL [R1+0x374], R169 ;  /* 0x000374a901007387 */ /* 0x000fe40000100800 */
[C---:B------:R-:W-:Y:S02]  /*7c30*/  IMAD.WIDE R48, R251.reuse, 0x2, R48 ;  /* 0x00000002fb307825 */ /* 0x040fe400078e0230 */
[----:B------:R0:W-:Y:S02]  /*7c40*/  STL [R1+0x370], R166 ;  /* 0x000370a601007387 */ /* 0x0001e40000100800 */
[----:B------:R-:W-:-:S02]  /*7c50*/  IMAD.WIDE R50, R251, 0x2, R50 ;  /* 0x00000002fb327825 */ /* 0x000fc400078e0232 */
[----:B------:R1:W-:Y:S02]  /*7c60*/  STL [R1+0x36c], R167 ;  /* 0x00036ca701007387 */ /* 0x0003e40000100800 */
[C---:B------:R-:W-:Y:S02]  /*7c70*/  IMAD.WIDE R102, R251.reuse, 0x2, R102 ;  /* 0x00000002fb667825 */ /* 0x040fe400078e0266 */
[----:B------:R-:W-:Y:S01]  /*7c80*/  STL [R1+0x368], R164 ;  /* 0x000368a401007387 */ /* 0x000fe20000100800 */
[----:B0-----:R-:W-:Y:S01]  /*7c90*/  PRMT R166, RZ, 0x7610, R166 ;  /* 0x00007610ffa67816 */ /* 0x001fe200000000a6 */
[C---:B------:R-:W-:Y:S02]  /*7ca0*/  IMAD.WIDE R104, R251.reuse, 0x2, R104 ;  /* 0x00000002fb687825 */ /* 0x040fe400078e0268 */
[----:B------:R-:W-:Y:S01]  /*7cb0*/  STL [R1+0x364], R165 ;  /* 0x000364a501007387 */ /* 0x000fe20000100800 */
[----:B-1----:R-:W-:Y:S01]  /*7cc0*/  PRMT R167, RZ, 0x7610, R167 ;  /* 0x00007610ffa77816 */ /* 0x002fe200000000a7 */
[----:B------:R-:W-:-:S02]  /*7cd0*/  IMAD.WIDE R32, R251, 0x2, R32 ;  /* 0x00000002fb207825 */ /* 0x000fc400078e0220 */
[----:B------:R-:W-:Y:S02]  /*7ce0*/  STL [R1+0x360], R162 ;  /* 0x000360a201007387 */ /* 0x000fe40000100800 */
[C---:B------:R-:W-:Y:S02]  /*7cf0*/  IMAD.WIDE R34, R251.reuse, 0x2, R34 ;  /* 0x00000002fb227825 */ /* 0x040fe400078e0222 */
[----:B------:R-:W-:Y:S02]  /*7d00*/  STL [R1+0x35c], R163 ;  /* 0x00035ca301007387 */ /* 0x000fe40000100800 */
[C---:B------:R-:W-:Y:S02]  /*7d10*/  IMAD.WIDE R60, R251.reuse, 0x2, R60 ;  /* 0x00000002fb3c7825 */ /* 0x040fe400078e023c */
[----:B------:R-:W-:Y:S02]  /*7d20*/  STL [R1+0x358], R160 ;  /* 0x000358a001007387 */ /* 0x000fe40000100800 */
        /* <DEDUP_REMOVED lines=19> */
[----:B------:R0:W-:Y:S02]  /*7e60*/  STL [R1+0x330], R150 ;  /* 0x0003309601007387 */ /* 0x0001e40000100800 */
[C---:B------:R-:W-:Y:S02]  /*7e70*/  IMAD.WIDE R30, R251.reuse, 0x2, R30 ;  /* 0x00000002fb1e7825 */ /* 0x040fe400078e021e */
[----:B------:R1:W-:Y:S02]  /*7e80*/  STL [R1+0x32c], R151 ;  /* 0x00032c9701007387 */ /* 0x0003e40000100800 */
[C---:B------:R-:W-:Y:S02]  /*7e90*/  IMAD.WIDE R86, R251.reuse, 0x2, R86 ;  /* 0x00000002fb567825 */ /* 0x040fe400078e0256 */
[----:B------:R-:W-:Y:S01]  /*7ea0*/  STL [R1+0x328], R148 ;  /* 0x0003289401007387 */ /* 0x000fe20000100800 */
[----:B0-----:R-:W-:Y:S01]  /*7eb0*/  PRMT R150, RZ, 0x7610, R150 ;  /* 0x00007610ff967816 */ /* 0x001fe20000000096 */
[----:B------:R-:W-:-:S02]  /*7ec0*/  IMAD.WIDE R88, R251, 0x2, R88 ;  /* 0x00000002fb587825 */ /* 0x000fc400078e0258 */
[----:B------:R-:W-:Y:S01]  /*7ed0*/  STL [R1+0x324], R149 ;  /* 0x0003249501007387 */ /* 0x000fe20000100800 */
[----:B-1----:R-:W-:Y:S01]  /*7ee0*/  PRMT R151, RZ, 0x7610, R151 ;  /* 0x00007610ff977816 */ /* 0x002fe20000000097 */
        /* <DEDUP_REMOVED lines=13> */
[----:B------:R-:W4:Y:S01]  /*7fc0*/  @P3 LDG.E.U16 R151, desc[UR22][R80.64] ;  /* 0x0000001650973981 */ /* 0x000f22000c1e1500 */
        /* <DEDUP_REMOVED lines=9> */
[----:B------:R-:W-:Y:S01]  /*8060*/  STL [R1+0x2fc], R139 ;  /* 0x0002fc8b01007387 */ /* 0x000fe20000100800 */
[----:B------:R-:W-:Y:S01]  /*8070*/  PRMT R173, RZ, 0x7610, R173 ;  /* 0x00007610ffad7816 */ /* 0x000fe200000000ad */
[----:B------:R-:W-:-:S02]  /*8080*/  IMAD.WIDE R58, R251, 0x2, R58 ;  /* 0x00000002fb3a7825 */ /* 0x000fc400078e023a */
[----:B------:R-:W-:Y:S01]  /*8090*/  STL [R1+0x2f8], R136 ;  /* 0x0002f88801007387 */ /* 0x000fe20000100800 */
[----:B------:R-:W-:Y:S01]  /*80a0*/  PRMT R170, RZ, 0x7610, R170 ;  /* 0x00007610ffaa7816 */ /* 0x000fe200000000aa */
[C---:B------:R-:W-:Y:S02]  /*80b0*/  IMAD.WIDE R70, R251.reuse, 0x2, R70 ;  /* 0x00000002fb467825 */ /* 0x040fe400078e0246 */
[----:B------:R-:W4:Y:S02]  /*80c0*/  @P5 LDG.E.U16 R175, desc[UR22][R120.64] ;  /* 0x0000001678af5981 */ /* 0x000f24000c1e1500 */
[C---:B------:R-:W-:Y:S02]  /*80d0*/  IMAD.WIDE R68, R251.reuse, 0x2, R68 ;  /* 0x00000002fb447825 */ /* 0x040fe400078e0244 */
[----:B------:R-:W4:Y:S01]  /*80e0*/  @P5 LDG.E.U16 R172, desc[UR22][R118.64] ;  /* 0x0000001676ac5981 */ /* 0x000f22000c1e1500 */
[----:B------:R-:W-:Y:S01]  /*80f0*/  ISETP.GT.AND P5, PT, R0, 0x5, PT ;  /* 0x000000050000780c */ /* 0x000fe20003fa4270 */
[----:B------:R-:W-:-:S02]  /*8100*/  IMAD.WIDE R40, R251, 0x2, R40 ;  /* 0x00000002fb287825 */ /* 0x000fc400078e0228 */
[----:B------:R-:W-:Y:S02]  /*8110*/  STL [R1+0x2f4], R137 ;  /* 0x0002f48901007387 */ /* 0x000fe40000100800 */
[C---:B------:R-:W-:Y:S02]  /*8120*/  IMAD.WIDE R42, R251.reuse, 0x2, R42 ;  /* 0x00000002fb2a7825 */ /* 0x040fe400078e022a */
[----:B------:R0:W-:Y:S02]  /*8130*/  STL [R1+0x2f0], R134 ;  /* 0x0002f08601007387 */ /* 0x0001e40000100800 */
[C---:B------:R-:W-:Y:S02]  /*8140*/  IMAD.WIDE R54, R251.reuse, 0x2, R54 ;  /* 0x00000002fb367825 */ /* 0x040fe400078e0236 */
[----:B------:R1:W-:Y:S02]  /*8150*/  STL [R1+0x2ec], R135 ;  /* 0x0002ec8701007387 */ /* 0x0003e40000100800 */
[----:B------:R-:W-:-:S02]  /*8160*/  IMAD.WIDE R52, R251, 0x2, R52 ;  /* 0x00000002fb347825 */ /* 0x000fc400078e0234 */
[----:B------:R-:W-:Y:S02]  /*8170*/  STL [R1+0x2e8], R132 ;  /* 0x0002e88401007387 */ /* 0x000fe40000100800 */
[C---:B------:R-:W-:Y:S02]  /*8180*/  IMAD.WIDE R38, R251.reuse, 0x2, R38 ;  /* 0x00000002fb267825 */ /* 0x040fe400078e0226 */
[----:B------:R-:W4:Y:S02]  /*8190*/  @P4 LDG.E.U16 R142, desc[UR22][R66.64] ;  /* 0x00000016428e4981 */ /* 0x000f24000c1e1500 */
[C---:B------:R-:W-:Y:S02]  /*81a0*/  IMAD.WIDE R36, R251.reuse, 0x2, R36 ;  /* 0x00000002fb247825 */ /* 0x040fe400078e0224 */
[----:B------:R-:W4:Y:S01]  /*81b0*/  @P4 LDG.E.U16 R143, desc[UR22][R64.64] ;  /* 0x00000016408f4981 */ /* 0x000f22000c1e1500 */
[----:B------:R-:W-:Y:S01]  /*81c0*/  ISETP.GT.AND P4, PT, R0, 0x9, PT ;  /* 0x000000090000780c */ /* 0x000fe20003f84270 */
[----:B------:R-:W-:-:S02]  /*81d0*/  IMAD.WIDE R26, R251, 0x2, R26 ;  /* 0x00000002fb1a7825 */ /* 0x000fc400078e021a */
[----:B------:R-:W-:Y:S01]  /*81e0*/  STL [R1+0x2e4], R133 ;  /* 0x0002e48501007387 */ /* 0x000fe20000100800 */
[----:B0-----:R-:W-:Y:S01]  /*81f0*/  PRMT R134, RZ, 0x7610, R134 ;  /* 0x00007610ff867816 */ /* 0x001fe20000000086 */
[C---:B------:R-:W-:Y:S02]  /*8200*/  IMAD.WIDE R24, R251.reuse, 0x2, R24 ;  /* 0x00000002fb187825 */ /* 0x040fe400078e0218 */
[----:B------:R-:W-:Y:S01]  /*8210*/  STL [R1+0x2e0], R130 ;  /* 0x0002e08201007387 */ /* 0x000fe20000100800 */
[----:B-1----:R-:W-:Y:S01]  /*8220*/  PRMT R135, RZ, 0x7610, R135 ;  /* 0x00007610ff877816 */ /* 0x002fe20000000087 */
[----:B------:R-:W-:Y:S02]  /*8230*/  IMAD.WIDE R18, R251, 0x2, R18 ;  /* 0x00000002fb127825 */ /* 0x000fe400078e0212 */
[----:B------:R-:W-:Y:S04]  /*8240*/  STL [R1+0x2dc], R131 ;  /* 0x0002dc8301007387 */ /* 0x000fe80000100800 */
[----:B------:R-:W-:Y:S01]  /*8250*/  STL [R1+0x2d8], R128 ;  /* 0x0002d88001007387 */ /* 0x000fe20000100800 */
[----:B------:R-:W-:-:S03]  /*8260*/  PRMT R164, RZ, 0x7610, R164 ;  /* 0x00007610ffa47816 */ /* 0x000fc600000000a4 */
[----:B------:R-:W-:Y:S01]  /*8270*/  STL [R1+0x2d4], R129 ;  /* 0x0002d48101007387 */ /* 0x000fe20000100800 */
[----:B------:R-:W-:-:S03]  /*8280*/  PRMT R165, RZ, 0x7610, R165 ;  /* 0x00007610ffa57816 */ /* 0x000fc600000000a5 */
[----:B------:R0:W-:Y:S04]  /*8290*/  STL [R1+0x2d0], R126 ;  /* 0x0002d07e01007387 */ /* 0x0001e80000100800 */
[----:B------:R1:W-:Y:S01]  /*82a0*/  STL [R1+0x2cc], R127 ;  /* 0x0002cc7f01007387 */ /* 0x0003e20000100800 */
[----:B------:R-:W-:-:S03]  /*82b0*/  PRMT R140, RZ, 0x7610, R140 ;  /* 0x00007610ff8c7816 */ /* 0x000fc6000000008c */
[----:B------:R-:W4:Y:S01]  /*82c0*/  @P5 LDG.E.U16 R134, desc[UR22][R50.64] ;  /* 0x0000001632865981 */ /* 0x000f22000c1e1500 */
[----:B0-----:R-:W-:-:S03]  /*82d0*/  PRMT R126, RZ, 0x7610, R126 ;  /* 0x00007610ff7e7816 */ /* 0x001fc6000000007e */
[----:B------:R-:W4:Y:S01]  /*82e0*/  @P5 LDG.E.U16 R135, desc[UR22][R48.64] ;  /* 0x0000001630875981 */ /* 0x000f22000c1e1500 */
[C---:B--2---:R-:W-:Y:S01]  /*82f0*/  IMAD.WIDE R184, R251.reuse, 0x2, R184 ;  /* 0x00000002fbb87825 */ /* 0x044fe200078e02b8 */
[----:B-1----:R-:W-:Y:S02]  /*8300*/  PRMT R127, RZ, 0x7610, R127 ;  /* 0x00007610ff7f7816 */ /* 0x002fe4000000007f */
[----:B------:R-:W2:Y:S04]  /*8310*/  @P4 LDG.E.U16 R164, desc[UR22][R104.64] ;  /* 0x0000001668a44981 */ /* 0x000ea8000c1e1500 */
[----:B------:R-:W2:Y:S01]  /*8320*/  @P6 LDG.E.U16 R166, desc[UR22][R184.64] ;  /* 0x00000016b8a66981 */ /* 0x000ea2000c1e1500 */
[----:B---3--:R-:W-:Y:S01]  /*8330*/  IMAD.WIDE R182, R251, 0x2, R182 ;  /* 0x00000002fbb67825 */ /* 0x008fe200078e02b6 */
[----:B------:R-:W-:-:S02]  /*8340*/  PRMT R141, RZ, 0x7610, R141 ;  /* 0x00007610ff8d7816 */ /* 0x000fc4000000008d */
[----:B------:R-:W3:Y:S04]  /*8350*/  @P4 LDG.E.U16 R165, desc[UR22][R102.64] ;  /* 0x0000001666a54981 */ /* 0x000ee8000c1e1500 */
[----:B------:R-:W2:Y:S01]  /*8360*/  @P6 LDG.E.U16 R167, desc[UR22][R182.64] ;  /* 0x00000016b6a76981 */ /* 0x000ea2000c1e1500 */
[C---:B------:R-:W-:Y:S02]  /*8370*/  ISETP.GT.AND P6, PT, R0.reuse, 0x6, PT ;  /* 0x000000060000780c */ /* 0x040fe40003fc4270 */
[C---:B------:R-:W-:Y:S01]  /*8380*/  ISETP.GT.AND P5, PT, R0.reuse, 0xa, PT ;  /* 0x0000000a0000780c */ /* 0x040fe20003fa4270 */
[----:B------:R0:W-:Y:S01]  /*8390*/  STL [R1+0x2c8], R124 ;  /* 0x0002c87c01007387 */ /* 0x0001e20000100800 */
[----:B------:R-:W-:Y:S02]  /*83a0*/  ISETP.GT.AND P4, PT, R0, 0xd, PT ;  /* 0x0000000d0000780c */ /* 0x000fe40003f84270 */
[----:B------:R-:W-:Y:S01]  /*83b0*/  PRMT R156, RZ, 0x7610, R156 ;  /* 0x00007610ff9c7816 */ /* 0x000fe2000000009c */
[----:B------:R1:W-:Y:S01]  /*83c0*/  STL [R1+0x2c4], R125 ;  /* 0x0002c47d01007387 */ /* 0x0003e20000100800 */
[----:B------:R-:W-:Y:S01]  /*83d0*/  PRMT R157, RZ, 0x7610, R157 ;  /* 0x00007610ff9d7816 */ /* 0x000fe2000000009d */
[----:B----4-:R-:W-:-:S04]  /*83e0*/  IMAD.WIDE R180, R251, 0x2, R180 ;  /* 0x00000002fbb47825 */ /* 0x010fc800078e02b4 */
[C---:B------:R-:W-:Y:S01]  /*83f0*/  IMAD.WIDE R178, R251.reuse, 0x2, R178 ;  /* 0x00000002fbb27825 */ /* 0x040fe200078e02b2 */
[----:B------:R-:W4:Y:S04]  /*8400*/  @P6 LDG.E.U16 R126, desc[UR22][R34.64] ;  /* 0x00000016227e6981 */ /* 0x000f28000c1e1500 */
[----:B------:R-:W2:Y:S01]  /*8410*/  @P6 LDG.E.U16 R127, desc[UR22][R32.64] ;  /* 0x00000016207f6981 */ /* 0x000ea2000c1e1500 */
[----:B------:R-:W-:Y:S01]  /*8420*/  IMAD.WIDE R176, R251, 0x2, R176 ;  /* 0x00000002fbb07825 */ /* 0x000fe200078e02b0 */
[----:B------:R-:W-:Y:S02]  /*8430*/  PRMT R148, RZ, 0x7610, R148 ;  /* 0x00007610ff947816 */ /* 0x000fe40000000094 */
[----:B------:R-:W2:Y:S04]  /*8440*/  @P5 LDG.E.U16 R156, desc[UR22][R92.64] ;  /* 0x000000165c9c5981 */ /* 0x000ea8000c1e1500 */
[----:B------:R-:W2:Y:S01]  /*8450*/  @P3 LDG.E.U16 R150, desc[UR22][R176.64] ;  /* 0x00000016b0963981 */ /* 0x000ea2000c1e1500 */
[----:B------:R-:W-:-:S02]  /*8460*/  ISETP.GT.AND P3, PT, R0, 0x8, PT ;  /* 0x000000080000780c */ /* 0x000fc40003f64270 */
[C---:B------:R-:W-:Y:S01]  /*8470*/  ISETP.GT.AND P6, PT, R0.reuse, 0xb, PT ;  /* 0x0000000b0000780c */ /* 0x040fe20003fc4270 */
[----:B------:R-:W2:Y:S01]  /*8480*/  @P5 LDG.E.U16 R157, desc[UR22][R90.64] ;  /* 0x000000165a9d5981 */ /* 0x000ea2000c1e1500 */
[----:B------:R-:W-:Y:S02]  /*8490*/  PRMT R149, RZ, 0x7610, R149 ;  /* 0x00007610ff957816 */ /* 0x000fe40000000095 */
[----:B------:R-:W-:Y:S01]  /*84a0*/  PRMT R132, RZ, 0x7610, R132 ;  /* 0x00007610ff847816 */ /* 0x000fe20000000084 */
[----:B------:R-:W-:Y:S06]  /*84b0*/  STL [R1+0x2c0], R122 ;  /* 0x0002c07a01007387 */ /* 0x000fec0000100800 */
[----:B------:R-:W2:Y:S04]  /*84c0*/  @P3 LDG.E.U16 R173, desc[UR22][R116.64] ;  /* 0x0000001674ad3981 */ /* 0x000ea8000c1e1500 */
[----:B------:R-:W2:Y:S01]  /*84d0*/  @P3 LDG.E.U16 R170, desc[UR22][R114.64] ;  /* 0x0000001672aa3981 */ /* 0x000ea2000c1e1500 */
[----:B------:R-:W-:-:S02]  /*84e0*/  ISETP.GT.AND P3, PT, R0, 0xc, PT ;  /* 0x0000000c0000780c */ /* 0x000fc40003f64270 */
[----:B------:R-:W-:Y:S01]  /*84f0*/  PRMT R133, RZ, 0x7610, R133 ;  /* 0x00007610ff857816 */ /* 0x000fe20000000085 */
[----:B------:R-:W2:Y:S01]  /*8500*/  @P6 LDG.E.U16 R148, desc[UR22][R78.64] ;  /* 0x000000164e946981 */ /* 0x000ea2000c1e1500 */
[----:B------:R-:W-:Y:S02]  /*8510*/  ISETP.GT.AND P5, PT, R0, 0xe, PT ;  /* 0x0000000e0000780c */ /* 0x000fe40003fa4270 */
[----:B------:R-:W-:Y:S01]  /*8520*/  PRMT R152, RZ, 0x7610, R152 ;  /* 0x00007610ff987816 */ /* 0x000fe20000000098 */
[----:B------:R-:W2:Y:S01]  /*8530*/  @P6 LDG.E.U16 R149, desc[UR22][R76.64] ;  /* 0x000000164c956981 */ /* 0x000ea2000c1e1500 */
[----:B------:R-:W-:-:S03]  /*8540*/  PRMT R162, RZ, 0x7610, R162 ;  /* 0x00007610ffa27816 */ /* 0x000fc600000000a2 */
[----:B------:R-:W2:Y:S04]  /*8550*/  @P4 LDG.E.U16 R132, desc[UR22][R46.64] ;  /* 0x000000162e844981 */ /* 0x000ea8000c1e1500 */
[----:B------:R-:W2:Y:S04]  /*8560*/  @P3 LDG.E.U16 R140, desc[UR22][R62.64] ;  /* 0x000000163e8c3981 */ /* 0x000ea8000c1e1500 */
[----:B------:R-:W2:Y:S01]  /*8570*/  @P3 LDG.E.U16 R141, desc[UR22][R60.64] ;  /* 0x000000163c8d3981 */ /* 0x000ea2000c1e1500 */
[C---:B------:R-:W-:Y:S02]  /*8580*/  ISETP.GT.AND P3, PT, R0.reuse, 0x11, PT ;  /* 0x000000110000780c */ /* 0x040fe40003f64270 */
[C---:B------:R-:W-:Y:S01]  /*8590*/  ISETP.GT.AND P6, PT, R0.reuse, 0x10, PT ;  /* 0x000000100000780c */ /* 0x040fe20003fc4270 */
[----:B------:R-:W2:Y:S01]  /*85a0*/  @P4 LDG.E.U16 R133, desc[UR22][R44.64] ;  /* 0x000000162c854981 */ /* 0x000ea2000c1e1500 */
[----:B------:R-:W-:-:S02]  /*85b0*/  ISETP.GT.AND P4, PT, R0, 0x12, PT ;  /* 0x000000120000780c */ /* 0x000fc40003f84270 */
[----:B0-----:R-:W-:Y:S01]  /*85c0*/  PRMT R124, RZ, 0x7610, R124 ;  /* 0x00007610ff7c7816 */ /* 0x001fe2000000007c */
[----:B------:R-:W-:Y:S01]  /*85d0*/  STL [R1+0x2bc], R123 ;  /* 0x0002bc7b01007387 */ /* 0x000fe20000100800 */
[----:B-1----:R-:W-:Y:S02]  /*85e0*/  PRMT R125, RZ, 0x7610, R125 ;  /* 0x00007610ff7d7816 */ /* 0x002fe4000000007d */
[----:B------:R-:W-:Y:S01]  /*85f0*/  PRMT R160, RZ, 0x7610, R160 ;  /* 0x00007610ffa07816 */ /* 0x000fe200000000a0 */
[----:B------:R-:W-:Y:S01]  /*8600*/  STL [R1+0x2b8], R248 ;  /* 0x0002b8f801007387 */ /* 0x000fe20000100800 */
[----:B------:R-:W-:-:S03]  /*8610*/  PRMT R144, RZ, 0x7610, R144 ;  /* 0x00007610ff907816 */ /* 0x000fc60000000090 */
[----:B------:R-:W2:Y:S01]  /*8620*/  @P3 LDG.E.U16 R152, desc[UR22][R100.64] ;  /* 0x0000001664983981 */ /* 0x000ea2000c1e1500 */
[----:B------:R-:W-:-:S03]  /*8630*/  PRMT R154, RZ, 0x7610, R154 ;  /* 0x00007610ff9a7816 */ /* 0x000fc6000000009a */
[----:B------:R-:W2:Y:S01]  /*8640*/  @P3 LDG.E.U16 R162, desc[UR22][R98.64] ;  /* 0x0000001662a23981 */ /* 0x000ea2000c1e1500 */
[----:B------:R-:W-:-:S03]  /*8650*/  ISETP.GT.AND P3, PT, R0, 0x18, PT ;  /* 0x000000180000780c */ /* 0x000fc60003f64270 */
[----:B------:R-:W-:Y:S01]  /*8660*/  STL [R1+0x2b4], R249 ;  /* 0x0002b4f901007387 */ /* 0x000fe20000100800 */
[----:B------:R-:W-:-:S03]  /*8670*/  PRMT R171, RZ, 0x7610, R171 ;  /* 0x00007610ffab7816 */ /* 0x000fc600000000ab */
[----:B------:R-:W-:Y:S01]  /*8680*/  STL [R1+0x290], R2 ;  /* 0x0002900201007387 */ /* 0x000fe20000100800 */
[----:B------:R-:W-:-:S03]  /*8690*/  PRMT R168, RZ, 0x7610, R168 ;  /* 0x00007610ffa87816 */ /* 0x000fc600000000a8 */
[----:B------:R-:W2:Y:S01]  /*86a0*/  @P5 LDG.E.U16 R124, desc[UR22][R30.64] ;  /* 0x000000161e7c5981 */ /* 0x000ea2000c1e1500 */
[----:B------:R-:W-:-:S03]  /*86b0*/  PRMT R169, RZ, 0x7610, R169 ;  /* 0x00007610ffa97816 */ /* 0x000fc600000000a9 */
[----:B------:R-:W2:Y:S01]  /*86c0*/  @P5 LDG.E.U16 R125, desc[UR22][R28.64] ;  /* 0x000000161c7d5981 */ /* 0x000ea2000c1e1500 */
[----:B------:R-:W-:-:S03]  /*86d0*/  ISETP.GT.AND P5, PT, R0, 0x13, PT ;  /* 0x000000130000780c */ /* 0x000fc60003fa4270 */
[----:B------:R-:W-:Y:S04]  /*86e0*/  STL [R1+0x190], R252 ;  /* 0x000190fc01007387 */ /* 0x000fe80000100800 */
[----:B------:R-:W-:Y:S04]  /*86f0*/  STL [R1+0x2b0], R252 ;  /* 0x0002b0fc01007387 */ /* 0x000fe80000100800 */
[----:B------:R-:W-:Y:S01]  /*8700*/  STL.64 [R1], R176 ;  /* 0x000000b001007387 */ /* 0x000fe20000100a00 */
[----:B------:R-:W-:-:S03]  /*8710*/  PRMT R158, RZ, 0x7610, R158 ;  /* 0x00007610ff9e7816 */ /* 0x000fc6000000009e */
[----:B------:R-:W-:Y:S04]  /*8720*/  STL.64 [R1+0x8], R178 ;  /* 0x000008b201007387 */ /* 0x000fe80000100a00 */
[----:B------:R-:W2:Y:S04]  /*8730*/  @P6 LDG.E.U16 R160, desc[UR22][R112.64] ;  /* 0x0000001670a06981 */ /* 0x000ea8000c1e1500 */
[----:B------:R-:W2:Y:S04]  /*8740*/  @P4 LDG.E.U16 R144, desc[UR22][R88.64] ;  /* 0x0000001658904981 */ /* 0x000ea8000c1e1500 */
[----:B------:R-:W2:Y:S01]  /*8750*/  @P4 LDG.E.U16 R154, desc[UR22][R86.64] ;  /* 0x00000016569a4981 */ /* 0x000ea2000c1e1500 */
[----:B------:R-:W-:-:S03]  /*8760*/  ISETP.GT.AND P4, PT, R0, 0x19, PT ;  /* 0x000000190000780c */ /* 0x000fc60003f84270 */
[----:B------:R-:W-:Y:S01]  /*8770*/  STL.64 [R1+0x10], R180 ;  /* 0x000010b401007387 */ /* 0x000fe20000100a00 */
[----:B------:R-:W-:-:S03]  /*8780*/  PRMT R159, RZ, 0x7610, R159 ;  /* 0x00007610ff9f7816 */ /* 0x000fc6000000009f */
[----:B------:R-:W-:Y:S01]  /*8790*/  STL.64 [R1+0x18], R182 ;  /* 0x000018b601007387 */ /* 0x000fe20000100a00 */
[----:B------:R-:W-:Y:S02]  /*87a0*/  PRMT R136, RZ, 0x7610, R136 ;  /* 0x00007610ff887816 */ /* 0x000fe40000000088 */
[----:B------:R-:W-:Y:S01]  /*87b0*/  PRMT R146, RZ, 0x7610, R146 ;  /* 0x00007610ff927816 */ /* 0x000fe20000000092 */
[----:B------:R0:W-:Y:S04]  /*87c0*/  STL.64 [R1+0x20], R184 ;  /* 0x000020b801007387 */ /* 0x0001e80000100a00 */
[----:B------:R-:W-:Y:S01]  /*87d0*/  STL [R1+0x198], R120 ;  /* 0x0001987801007387 */ /* 0x000fe20000100800 */
[----:B------:R-:W-:-:S03]  /*87e0*/  PRMT R163, RZ, 0x7610, R163 ;  /* 0x00007610ffa37816 */ /* 0x000fc600000000a3 */
[----:B------:R-:W-:Y:S04]  /*87f0*/  STL [R1+0x194], R121 ;  /* 0x0001947901007387 */ /* 0x000fe80000100800 */
[----:B------:R-:W2:Y:S04]  /*8800*/  @P6 LDG.E.U16 R171, desc[UR22][R110.64] ;  /* 0x000000166eab6981 */ /* 0x000ea8000c1e1500 */
[----:B------:R1:W2:Y:S04]  /*8810*/  @P3 LDG.E.U16 R168, desc[UR22][R108.64] ;  /* 0x000000166ca83981 */ /* 0x0002a8000c1e1500 */
[----:B------:R0:W2:Y:S01]  /*8820*/  @P3 LDG.E.U16 R169, desc[UR22][R106.64] ;  /* 0x000000166aa93981 */ /* 0x0000a2000c1e1500 */
[----:B------:R-:W-:-:S03]  /*8830*/  PRMT R161, RZ, 0x7610, R161 ;  /* 0x00007610ffa17816 */ /* 0x000fc600000000a1 */
[----:B------:R-:W-:Y:S04]  /*8840*/  STL [R1+0x1a0], R118 ;  /* 0x0001a07601007387 */ /* 0x000fe80000100800 */
[----:B------:R-:W-:Y:S04]  /*8850*/  STL [R1+0x19c], R119 ;  /* 0x00019c7701007387 */ /* 0x000fe80000100800 */
[----:B0-----:R-:W2:Y:S01]  /*8860*/  LDL.LU.64 R184, [R1+0x3b8] ;  /* 0x0003b80001b87983 */ /* 0x001ea20000300a00 */
[----:B------:R-:W-:-:S03]  /*8870*/  ISETP.GT.AND P6, PT, R0, 0x14, PT ;  /* 0x000000140000780c */ /* 0x000fc60003fc4270 */
[----:B------:R-:W2:Y:S04]  /*8880*/  LDL.LU.64 R182, [R1+0x3b0] ;  /* 0x0003b00001b67983 */ /* 0x000ea80000300a00 */
[----:B------:R-:W2:Y:S04]  /*8890*/  @P2 LDG.E.U16 R158, desc[UR22][R180.64] ;  /* 0x00000016b49e2981 */ /* 0x000ea8000c1e1500 */
[----:B------:R-:W2:Y:S04]  /*88a0*/  @P2 LDG.E.U16 R159, desc[UR22][R178.64] ;  /* 0x00000016b29f2981 */ /* 0x000ea8000c1e1500 */
[----:B------:R-:W2:Y:S04]  /*88b0*/  @P5 LDG.E.U16 R136, desc[UR22][R74.64] ;  /* 0x000000164a885981 */ /* 0x000ea8000c1e1500 */
[----:B------:R-:W2:Y:S04]  /*88c0*/  LDL.LU.64 R180, [R1+0x3a8] ;  /* 0x0003a80001b47983 */ /* 0x000ea80000300a00 */
[----:B------:R-:W2:Y:S01]  /*88d0*/  @P5 LDG.E.U16 R146, desc[UR22][R72.64] ;  /* 0x0000001648925981 */ /* 0x000ea2000c1e1500 */
[----:B------:R-:W-:-:S03]  /*88e0*/  ISETP.GT.AND P5, PT, R0, 0x1a, PT ;  /* 0x0000001a0000780c */ /* 0x000fc60003fa4270 */
[----:B------:R-:W2:Y:S04]  /*88f0*/  LDL.LU.64 R178, [R1+0x3a0] ;  /* 0x0003a00001b27983 */ /* 0x000ea80000300a00 */
[----:B------:R-:W2:Y:S04]  /*8900*/  LDL.LU.64 R176, [R1+0x398] ;  /* 0x0003980001b07983 */ /* 0x000ea80000300a00 */
[----:B------:R-:W-:Y:S04]  /*8910*/  STL [R1+0x1a8], R80 ;  /* 0x0001a85001007387 */ /* 0x000fe80000100800 */
[----:B------:R-:W-:Y:S04]  /*8920*/  STL [R1+0x1a4], R81 ;  /* 0x0001a45101007387 */ /* 0x000fe80000100800 */
[----:B------:R-:W2:Y:S01]  /*8930*/  @P4 LDG.E.U16 R163, desc[UR22][R96.64] ;  /* 0x0000001660a34981 */ /* 0x000ea2000c1e1500 */
[----:B------:R-:W-:-:S03]  /*8940*/  PRMT R155, RZ, 0x7610, R155 ;  /* 0x00007610ff9b7816 */ /* 0x000fc6000000009b */
[----:B------:R-:W-:Y:S04]  /*8950*/  STL [R1+0x1b0], R66 ;  /* 0x0001b04201007387 */ /* 0x000fe80000100800 */
[----:B------:R-:W2:Y:S01]  /*8960*/  @P4 LDG.E.U16 R161, desc[UR22][R94.64] ;  /* 0x000000165ea14981 */ /* 0x000ea2000c1e1500 */
[----:B------:R-:W-:-:S03]  /*8970*/  PRMT R128, RZ, 0x7610, R128 ;  /* 0x00007610ff807816 */ /* 0x000fc60000000080 */
[----:B------:R-:W-:Y:S01]  /*8980*/  STL [R1+0x1ac], R67 ;  /* 0x0001ac4301007387 */ /* 0x000fe20000100800 */
[----:B------:R-:W-:-:S03]  /*8990*/  PRMT R138, RZ, 0x7610, R138 ;  /* 0x00007610ff8a7816 */ /* 0x000fc6000000008a */
[----:B------:R-:W-:Y:S01]  /*89a0*/  STL [R1+0x1b8], R64 ;  /* 0x0001b84001007387 */ /* 0x000fe20000100800 */
[----:B------:R-:W-:-:S03]  /*89b0*/  PRMT R153, RZ, 0x7610, R153 ;  /* 0x00007610ff997816 */ /* 0x000fc60000000099 */
[----:B------:R-:W-:Y:S01]  /*89c0*/  STL [R1+0x1b4], R65 ;  /* 0x0001b44101007387 */ /* 0x000fe20000100800 */
[----:B------:R-:W-:-:S03]  /*89d0*/  ISETP.GT.AND P3, PT, R0, 0x1b, PT ;  /* 0x0000001b0000780c */ /* 0x000fc60003f64270 */
[----:B------:R-:W-:Y:S04]  /*89e0*/  STL [R1+0x1c0], R50 ;  /* 0x0001c03201007387 */ /* 0x000fe80000100800 */
[----:B------:R-:W-:Y:S04]  /*89f0*/  STL [R1+0x1bc], R51 ;  /* 0x0001bc3301007387 */ /* 0x000fe80000100800 */
[----:B------:R-:W-:Y:S04]  /*8a00*/  STL [R1+0x1c8], R48 ;  /* 0x0001c83001007387 */ /* 0x000fe80000100800 */
[----:B------:R-:W-:Y:S04]  /*8a10*/  STL [R1+0x1c4], R49 ;  /* 0x0001c43101007387 */ /* 0x000fe80000100800 */
[----:B------:R-:W-:Y:S04]  /*8a20*/  STL [R1+0x1d0], R34 ;  /* 0x0001d02201007387 */ /* 0x000fe80000100800 */
[----:B------:R-:W-:Y:S04]  /*8a30*/  STL [R1+0x1cc], R35 ;  /* 0x0001cc2301007387 */ /* 0x000fe80000100800 */
[----:B------:R-:W2:Y:S01]  /*8a40*/  @P5 LDG.E.U16 R155, desc[UR22][R84.64] ;  /* 0x00000016549b5981 */ /* 0x000ea2000c1e1500 */
[----:B------:R-:W-:-:S03]  /*8a50*/  PRMT R147, RZ, 0x7610, R147 ;  /* 0x00007610ff937816 */ /* 0x000fc60000000093 */
[----:B------:R-:W-:Y:S04]  /*8a60*/  STL [R1+0x1d8], R32 ;  /* 0x0001d82001007387 */ /* 0x000fe80000100800 */
[----:B------:R0:W2:Y:S04]  /*8a70*/  @P6 LDG.E.U16 R128, desc[UR22][R58.64] ;  /* 0x000000163a806981 */ /* 0x0000a8000c1e1500 */
[----:B------:R0:W2:Y:S01]  /*8a80*/  @P6 LDG.E.U16 R138, desc[UR22][R56.64] ;  /* 0x00000016388a6981 */ /* 0x0000a2000c1e1500 */
[----:B------:R-:W-:-:S03]  /*8a90*/  ISETP.GT.AND P6, PT, R0, 0x15, PT ;  /* 0x000000150000780c */ /* 0x000fc60003fc4270 */
[----:B------:R-:W2:Y:S01]  /*8aa0*/  @P5 LDG.E.U16 R153, desc[UR22][R82.64] ;  /* 0x0000001652995981 */ /* 0x000ea2000c1e1500 */
[----:B------:R-:W-:-:S03]  /*8ab0*/  PRMT R145, RZ, 0x7610, R145 ;  /* 0x00007610ff917816 */ /* 0x000fc60000000091 */
[----:B------:R-:W-:Y:S04]  /*8ac0*/  STL [R1+0x1d4], R33 ;  /* 0x0001d42101007387 */ /* 0x000fe80000100800 */
[----:B------:R-:W-:Y:S01]  /*8ad0*/  STL [R1+0x1e0], R116 ;  /* 0x0001e07401007387 */ /* 0x000fe20000100800 */
[----:B------:R-:W-:-:S03]  /*8ae0*/  ISETP.GT.AND P4, PT, R0, 0x1c, PT ;  /* 0x0000001c0000780c */ /* 0x000fc60003f84270 */
[----:B------:R-:W-:Y:S04]  /*8af0*/  STL [R1+0x1dc], R117 ;  /* 0x0001dc7501007387 */ /* 0x000fe80000100800 */
[----:B------:R-:W-:Y:S01]  /*8b00*/  STL [R1+0x1e8], R114 ;  /* 0x0001e87201007387 */ /* 0x000fe20000100800 */
[----:B------:R-:W-:-:S03]  /*8b10*/  PRMT R248, RZ, 0x7610, R248 ;  /* 0x00007610fff87816 */ /* 0x000fc600000000f8 */
[----:B------:R-:W-:Y:S01]  /*8b20*/  STL [R1+0x1e4], R115 ;  /* 0x0001e47301007387 */ /* 0x000fe20000100800 */
[----:B------:R-:W-:-:S03]  /*8b30*/  PRMT R130, RZ, 0x7610, R130 ;  /* 0x00007610ff827816 */ /* 0x000fc60000000082 */
[----:B------:R-:W-:Y:S04]  /*8b40*/  STL [R1+0x1f0], R104 ;  /* 0x0001f06801007387 */ /* 0x000fe80000100800 */
[----:B------:R-:W-:Y:S04]  /*8b50*/  STL [R1+0x1ec], R105 ;  /* 0x0001ec6901007387 */ /* 0x000fe80000100800 */
[----:B------:R-:W-:Y:S04]  /*8b60*/  STL [R1+0x1f8], R102 ;  /* 0x0001f86601007387 */ /* 0x000fe80000100800 */
[----:B------:R-:W-:Y:S04]  /*8b70*/  STL [R1+0x1f4], R103 ;  /* 0x0001f46701007387 */ /* 0x000fe80000100800 */
[----:B------:R-:W3:Y:S01]  /*8b80*/  @P3 LDG.E.U16 R147, desc[UR22][R70.64] ;  /* 0x0000001646933981 */ /* 0x000ee2000c1e1500 */
[----:B------:R-:W-:-:S03]  /*8b90*/  PRMT R139, RZ, 0x7610, R139 ;  /* 0x00007610ff8b7816 */ /* 0x000fc6000000008b */
[----:B------:R-:W-:Y:S04]  /*8ba0*/  STL [R1+0x200], R92 ;  /* 0x0002005c01007387 */ /* 0x000fe80000100800 */
[----:B------:R-:W3:Y:S01]  /*8bb0*/  @P3 LDG.E.U16 R145, desc[UR22][R68.64] ;  /* 0x0000001644913981 */ /* 0x000ee2000c1e1500 */
[----:B------:R-:W-:-:S03]  /*8bc0*/  PRMT R137, RZ, 0x7610, R137 ;  /* 0x00007610ff897816 */ /* 0x000fc60000000089 */
[----:B------:R-:W-:Y:S04]  /*8bd0*/  STL [R1+0x1fc], R93 ;  /* 0x0001fc5d01007387 */ /* 0x000fe80000100800 */
[----:B------:R-:W-:Y:S04]  /*8be0*/  STL [R1+0x208], R90 ;  /* 0x0002085a01007387 */ /* 0x000fe80000100800 */
[----:B------:R-:W-:Y:S04]  /*8bf0*/  STL [R1+0x204], R91 ;  /* 0x0002045b01007387 */ /* 0x000fe80000100800 */
[----:B------:R-:W-:Y:S04]  /*8c00*/  STL [R1+0x210], R78 ;  /* 0x0002104e01007387 */ /* 0x000fe80000100800 */
[----:B------:R-:W4:Y:S04]  /*8c10*/  @P6 LDG.E.U16 R248, desc[UR22][R42.64] ;  /* 0x000000162af86981 */ /* 0x000f28000c1e1500 */
[----:B------:R-:W4:Y:S01]  /*8c20*/  @P6 LDG.E.U16 R130, desc[UR22][R40.64] ;  /* 0x0000001628826981 */ /* 0x000f22000c1e1500 */
[----:B------:R-:W-:-:S03]  /*8c30*/  ISETP.GT.AND P6, PT, R0, 0x1d, PT ;  /* 0x0000001d0000780c */ /* 0x000fc60003fc4270 */
[----:B------:R-:W-:Y:S04]  /*8c40*/  STL [R1+0x20c], R79 ;  /* 0x00020c4f01007387 */ /* 0x000fe80000100800 */
[----:B------:R-:W-:Y:S04]  /*8c50*/  STL [R1+0x218], R76 ;  /* 0x0002184c01007387 */ /* 0x000fe80000100800 */
[----:B------:R-:W-:Y:S04]  /*8c60*/  STL [R1+0x214], R77 ;  /* 0x0002144d01007387 */ /* 0x000fe80000100800 */
[----:B------:R-:W-:Y:S01]  /*8c70*/  STL [R1+0x220], R62 ;  /* 0x0002203e01007387 */ /* 0x000fe20000100800 */
[----:B------:R-:W-:-:S03]  /*8c80*/  ISETP.GT.AND P5, PT, R0, 0x16, PT ;  /* 0x000000160000780c */ /* 0x000fc60003fa4270 */
[----:B------:R-:W-:Y:S01]  /*8c90*/  STL [R1+0x21c], R63 ;  /* 0x00021c3f01007387 */ /* 0x000fe20000100800 */
[----:B------:R-:W-:-:S03]  /*8ca0*/  PRMT R131, RZ, 0x7610, R131 ;  /* 0x00007610ff837816 */ /* 0x000fc60000000083 */
[----:B------:R-:W4:Y:S01]  /*8cb0*/  @P4 LDG.E.U16 R139, desc[UR22][R54.64] ;  /* 0x00000016368b4981 */ /* 0x000f22000c1e1500 */
[----:B------:R-:W-:-:S03]  /*8cc0*/  PRMT R129, RZ, 0x7610, R129 ;  /* 0x00007610ff817816 */ /* 0x000fc60000000081 */
[----:B------:R-:W-:Y:S04]  /*8cd0*/  STL [R1+0x228], R60 ;  /* 0x0002283c01007387 */ /* 0x000fe80000100800 */
[----:B------:R-:W4:Y:S04]  /*8ce0*/  @P4 LDG.E.U16 R137, desc[UR22][R52.64] ;  /* 0x0000001634894981 */ /* 0x000f28000c1e1500 */
[----:B------:R-:W-:Y:S04]  /*8cf0*/  STL [R1+0x224], R61 ;  /* 0x0002243d01007387 */ /* 0x000fe80000100800 */
[----:B------:R-:W-:Y:S04]  /*8d00*/  STL [R1+0x230], R46 ;  /* 0x0002302e01007387 */ /* 0x000fe80000100800 */
[----:B------:R-:W-:Y:S04]  /*8d10*/  STL [R1+0x22c], R47 ;  /* 0x00022c2f01007387 */ /* 0x000fe80000100800 */
[----:B------:R-:W-:Y:S04]  /*8d20*/  STL [R1+0x238], R44 ;  /* 0x0002382c01007387 */ /* 0x000fe80000100800 */
[----:B------:R-:W-:Y:S01]  /*8d30*/  STL [R1+0x234], R45 ;  /* 0x0002342d01007387 */ /* 0x000fe20000100800 */
[----:B------:R-:W-:-:S03]  /*8d40*/  PRMT R122, RZ, 0x7610, R122 ;  /* 0x00007610ff7a7816 */ /* 0x000fc6000000007a */
[----:B------:R-:W-:Y:S01]  /*8d50*/  STL [R1+0x240], R30 ;  /* 0x0002401e01007387 */ /* 0x000fe20000100800 */
[----:B------:R-:W-:-:S03]  /*8d60*/  PRMT R123, RZ, 0x7610, R123 ;  /* 0x00007610ff7b7816 */ /* 0x000fc6000000007b */
[----:B------:R-:W-:Y:S04]  /*8d70*/  STL [R1+0x23c], R31 ;  /* 0x00023c1f01007387 */ /* 0x000fe80000100800 */
[----:B------:R-:W-:Y:S04]  /*8d80*/  STL [R1+0x248], R28 ;  /* 0x0002481c01007387 */ /* 0x000fe80000100800 */
[----:B------:R-:W4:Y:S04]  /*8d90*/  @P6 LDG.E.U16 R131, desc[UR22][R38.64] ;  /* 0x0000001626836981 */ /* 0x000f28000c1e1500 */
[----:B------:R-:W-:Y:S04]  /*8da0*/  STL [R1+0x244], R29 ;  /* 0x0002441d01007387 */ /* 0x000fe80000100800 */
[----:B------:R-:W4:Y:S04]  /*8db0*/  @P6 LDG.E.U16 R129, desc[UR22][R36.64] ;  /* 0x0000001624816981 */ /* 0x000f28000c1e1500 */
[----:B------:R-:W-:Y:S04]  /*8dc0*/  STL [R1+0x250], R112 ;  /* 0x0002507001007387 */ /* 0x000fe80000100800 */
[----:B------:R-:W-:Y:S04]  /*8dd0*/  STL [R1+0x24c], R113 ;  /* 0x00024c7101007387 */ /* 0x000fe80000100800 */
[----:B------:R-:W-:Y:S04]  /*8de0*/  STL [R1+0x258], R110 ;  /* 0x0002586e01007387 */ /* 0x000fe80000100800 */
[----:B------:R-:W-:Y:S04]  /*8df0*/  STL [R1+0x254], R111 ;  /* 0x0002546f01007387 */ /* 0x000fe80000100800 */
[----:B------:R-:W-:Y:S04]  /*8e00*/  STL [R1+0x260], R100 ;  /* 0x0002606401007387 */ /* 0x000fe80000100800 */
[----:B------:R-:W-:Y:S04]  /*8e10*/  STL [R1+0x25c], R101 ;  /* 0x00025c6501007387 */ /* 0x000fe80000100800 */
[----:B------:R-:W4:Y:S04]  /*8e20*/  @P5 LDG.E.U16 R122, desc[UR22][R26.64] ;  /* 0x000000161a7a5981 */ /* 0x000f28000c1e1500 */
[----:B------:R-:W-:Y:S04]  /*8e30*/  STL [R1+0x268], R98 ;  /* 0x0002686201007387 */ /* 0x000fe80000100800 */
[----:B------:R-:W4:Y:S01]  /*8e40*/  @P5 LDG.E.U16 R123, desc[UR22][R24.64] ;  /* 0x00000016187b5981 */ /* 0x000f22000c1e1500 */
[----:B------:R-:W-:-:S03]  /*8e50*/  ISETP.GT.AND P3, PT, R0, 0x1e, PT ;  /* 0x0000001e0000780c */ /* 0x000fc60003f64270 */
[----:B------:R-:W-:Y:S04]  /*8e60*/  STL [R1+0x264], R99 ;  /* 0x0002646301007387 */ /* 0x000fe80000100800 */
[----:B------:R-:W-:Y:S04]  /*8e70*/  STL [R1+0x270], R88 ;  /* 0x0002705801007387 */ /* 0x000fe80000100800 */
[----:B------:R-:W-:Y:S04]  /*8e80*/  STL [R1+0x26c], R89 ;  /* 0x00026c5901007387 */ /* 0x000fe80000100800 */
[----:B------:R-:W-:Y:S04]  /*8e90*/  STL [R1+0x278], R86 ;  /* 0x0002785601007387 */ /* 0x000fe80000100800 */
[----:B------:R-:W-:Y:S04]  /*8ea0*/  STL [R1+0x274], R87 ;  /* 0x0002745701007387 */ /* 0x000fe80000100800 */
[----:B------:R-:W-:Y:S01]  /*8eb0*/  STL [R1+0x280], R74 ;  /* 0x0002804a01007387 */ /* 0x000fe20000100800 */
[----:B------:R-:W-:-:S03]  /*8ec0*/  ISETP.GT.AND P2, PT, R0, 0x7, PT ;  /* 0x000000070000780c */ /* 0x000fc60003f44270 */
[----:B------:R-:W-:Y:S04]  /*8ed0*/  STL [R1+0x27c], R75 ;  /* 0x00027c4b01007387 */ /* 0x000fe80000100800 */
[----:B------:R-:W-:Y:S04]  /*8ee0*/  STL [R1+0x288], R72 ;  /* 0x0002884801007387 */ /* 0x000fe80000100800 */
[----:B------:R-:W-:Y:S04]  /*8ef0*/  STL [R1+0x284], R73 ;  /* 0x0002844901007387 */ /* 0x000fe80000100800 */
[----:B------:R1:W-:Y:S01]  /*8f00*/  STL [R1+0x294], R108 ;  /* 0x0002946c01007387 */ /* 0x0003e20000100800 */
[----:B------:R-:W-:-:S02]  /*8f10*/  PRMT R249, RZ, 0x7610, R249 ;  /* 0x00007610fff97816 */ /* 0x000fc400000000f9 */
[----:B------:R-:W-:-:S04]  /*8f20*/  PRMT R252, RZ, 0x7610, R252 ;  /* 0x00007610fffc7816 */ /* 0x000fc800000000fc */
[----:B------:R-:W4:Y:S01]  /*8f30*/  @P3 LDG.E.U16 R249, desc[UR22][R20.64] ;  /* 0x0000001614f93981 */ /* 0x000f22000c1e1500 */
[----:B-1----:R-:W-:-:S03]  /*8f40*/  PRMT R108, RZ, 0x7610, R108 ;  /* 0x00007610ff6c7816 */ /* 0x002fc6000000006c */
[----:B------:R-:W4:Y:S04]  /*8f50*/  @P2 LDG.E.U16 R252, desc[UR22][R18.64] ;  /* 0x0000001612fc2981 */ /* 0x000f28000c1e1500 */
[----:B------:R-:W4:Y:S01]  /*8f60*/  @P3 LDG.E.U16 R108, desc[UR22][R22.64] ;  /* 0x00000016166c3981 */ /* 0x000f22000c1e1500 */
[C---:B------:R-:W-:Y:S02]  /*8f70*/  ISETP.GT.AND P3, PT, R0.reuse, 0xf, PT ;  /* 0x0000000f0000780c */ /* 0x040fe40003f64270 */
[C---:B------:R-:W-:Y:S01]  /*8f80*/  ISETP.GT.AND P4, PT, R0.reuse, 0x17, PT ;  /* 0x000000170000780c */ /* 0x040fe20003f84270 */
[----:B------:R-:W-:Y:S01]  /*8f90*/  STL [R1+0x28c], R109 ;  /* 0x00028c6d01007387 */ /* 0x000fe20000100800 */
[----:B------:R-:W-:-:S03]  /*8fa0*/  ISETP.GT.AND P5, PT, R0, 0x1f, PT ;  /* 0x0000001f0000780c */ /* 0x000fc60003fa4270 */
[----:B------:R1:W-:Y:S04]  /*8fb0*/  STL [R1+0x29c], R106 ;  /* 0x00029c6a01007387 */ /* 0x0003e80000100800 */
[----:B------:R0:W-:Y:S04]  /*8fc0*/  STL [R1+0x298], R107 ;  /* 0x0002986b01007387 */ /* 0x0001e80000100800 */
[----:B------:R0:W-:Y:S01]  /*8fd0*/  STL [R1+0x2a4], R58 ;  /* 0x0002a43a01007387 */ /* 0x0001e20000100800 */
[----:B------:R-:W-:-:S03]  /*8fe0*/  PRMT R2, RZ, 0x7610, R2 ;  /* 0x00007610ff027816 */ /* 0x000fc60000000002 */
[----:B------:R0:W-:Y:S01]  /*8ff0*/  STL [R1+0x2a0], R59 ;  /* 0x0002a03b01007387 */ /* 0x0001e20000100800 */
[----:B-1----:R-:W-:-:S03]  /*9000*/  PRMT R106, RZ, 0x7610, R106 ;  /* 0x00007610ff6a7816 */ /* 0x002fc6000000006a */
[----:B------:R1:W-:Y:S01]  /*9010*/  STL [R1+0x2ac], R56 ;  /* 0x0002ac3801007387 */ /* 0x0003e20000100800 */
[----:B0-----:R-:W-:Y:S01]  /*9020*/  PRMT R107, RZ, 0x7610, R107 ;  /* 0x00007610ff6b7816 */ /* 0x001fe2000000006b */
[C---:B------:R-:W-:Y:S01]  /*9030*/  IMAD.WIDE R4, R251.reuse, 0x2, R4 ;  /* 0x00000002fb047825 */ /* 0x040fe200078e0204 */
[----:B------:R-:W-:Y:S01]  /*9040*/  PRMT R58, RZ, 0x7610, R58 ;  /* 0x00007610ff3a7816 */ /* 0x000fe2000000003a */
[----:B------:R0:W-:Y:S01]  /*9050*/  STL [R1+0x2a8], R57 ;  /* 0x0002a83901007387 */ /* 0x0001e20000100800 */
[----:B------:R-:W-:Y:S01]  /*9060*/  PRMT R59, RZ, 0x7610, R59 ;  /* 0x00007610ff3b7816 */ /* 0x000fe2000000003b */
[C---:B------:R-:W-:Y:S02]  /*9070*/  IMAD.WIDE R6, R251.reuse, 0x2, R6 ;  /* 0x00000002fb067825 */ /* 0x040fe400078e0206 */
[----:B------:R-:W4:Y:S01]  /*9080*/  @P5 LDG.E.U16 R2, desc[UR22][R4.64] ;  /* 0x0000001604025981 */ /* 0x000f22000c1e1500 */
[----:B-1----:R-:W-:Y:S01]  /*9090*/  PRMT R56, RZ, 0x7610, R56 ;  /* 0x00007610ff387816 */ /* 0x002fe20000000038 */
[----:B------:R-:W-:-:S02]  /*90a0*/  IMAD.WIDE R8, R251, 0x2, R8 ;  /* 0x00000002fb087825 */ /* 0x000fc400078e0208 */
[----:B------:R-:W4:Y:S01]  /*90b0*/  @P5 LDG.E.U16 R107, desc[UR22][R6.64] ;  /* 0x00000016066b5981 */ /* 0x000f22000c1e1500 */
[----:B0-----:R-:W-:Y:S01]  /*90c0*/  PRMT R57, RZ, 0x7610, R57 ;  /* 0x00007610ff397816 */ /* 0x001fe20000000039 */
[C---:B------:R-:W-:Y:S02]  /*90d0*/  IMAD.WIDE R12, R251.reuse, 0x2, R12 ;  /* 0x00000002fb0c7825 */ /* 0x040fe400078e020c */
[----:B------:R-:W4:Y:S02]  /*90e0*/  @P4 LDG.E.U16 R106, desc[UR22][R8.64] ;  /* 0x00000016086a4981 */ /* 0x000f24000c1e1500 */
[C---:B------:R-:W-:Y:S02]  /*90f0*/  IMAD.WIDE R14, R251.reuse, 0x2, R14 ;  /* 0x00000002fb0e7825 */ /* 0x040fe400078e020e */
[----:B------:R-:W4:Y:S02]  /*9100*/  @P3 LDG.E.U16 R58, desc[UR22][R12.64] ;  /* 0x000000160c3a3981 */ /* 0x000f24000c1e1500 */
[----:B------:R-:W-:-:S02]  /*9110*/  IMAD.WIDE R16, R251, 0x2, R16 ;  /* 0x00000002fb107825 */ /* 0x000fc400078e0210 */
[----:B------:R-:W4:Y:S02]  /*9120*/  @P3 LDG.E.U16 R57, desc[UR22][R14.64] ;  /* 0x000000160e393981 */ /* 0x000f24000c1e1500 */
[----:B------:R-:W-:Y:S02]  /*9130*/  IMAD.WIDE R10, R251, 0x2, R10 ;  /* 0x00000002fb0a7825 */ /* 0x000fe400078e020a */
[----:B------:R-:W4:Y:S04]  /*9140*/  @P2 LDG.E.U16 R56, desc[UR22][R16.64] ;  /* 0x0000001610382981 */ /* 0x000f28000c1e1500 */
[----:B------:R-:W4:Y:S01]  /*9150*/  @P4 LDG.E.U16 R59, desc[UR22][R10.64] ;  /* 0x000000160a3b4981 */ /* 0x000f22000c1e1500 */
[----:B------:R-:W-:Y:S06]  /*9160*/  BAR.SYNC.DEFER_BLOCKING 0x0 ;  /* 0x0000000000007b1d */ /* 0x000fec0000010000 */
[----:B--2---:R0:W-:Y:S04]  /*9170*/  STS.U16 [R3+UR9+0x8800], R160 ;  /* 0x008800a003007988 */ /* 0x0041e80008000409 */
[----:B------:R1:W-:Y:S01]  /*9180*/  STS.U16 [R3+UR9+0x8000], R175 ;  /* 0x008000af03007988 */ /* 0x0003e20008000409 */
[----:B0-----:R-:W-:-:S03]  /*9190*/  LOP3.LUT R160, R3, 0x10, RZ, 0x3c, !PT ;  /* 0x0000001003a07812 */ /* 0x001fc600078e3cff */
[----:B------:R0:W-:Y:S04]  /*91a0*/  STS.U16 [R3+UR9+0xa000], R172 ;  /* 0x00a000ac03007988 */ /* 0x0001e80008000409 */
[----:B------:R2:W-:Y:S04]  /*91b0*/  STS.U16 [R3+UR9+0x8400], R173 ;  /* 0x008400ad03007988 */ /* 0x0005e80008000409 */
[----:B------:R-:W-:Y:S04]  /*91c0*/  STS.U16 [R3+UR9+0xa400], R170 ;  /* 0x00a400aa03007988 */ /* 0x000fe80008000409 */
[----:B------:R-:W-:Y:S04]  /*91d0*/  STS.U16 [R3+UR9+0xa800], R171 ;  /* 0x00a800ab03007988 */ /* 0x000fe80008000409 */
[----:B------:R-:W-:Y:S04]  /*91e0*/  STS.U16 [R3+UR9+0x8c00], R168 ;  /* 0x008c00a803007988 */ /* 0x000fe80008000409 */
[----:B------:R-:W-:Y:S04]  /*91f0*/  STS.U16 [R3+UR9+0xac00], R169 ;  /* 0x00ac00a903007988 */ /* 0x000fe80008000409 */
[----:B------:R-:W-:Y:S04]  /*9200*/  STS.U16 [R160+UR9+0x8080], R166 ;  /* 0x008080a6a0007988 */ /* 0x000fe80008000409 */
[----:B------:R-:W-:Y:S04]  /*9210*/  STS.U16 [R160+UR9+0xa080], R167 ;  /* 0x00a080a7a0007988 */ /* 0x000fe80008000409 */
[----:B------:R-:W-:Y:S04]  /*9220*/  STS.U16 [R160+UR9+0x8480], R164 ;  /* 0x008480a4a0007988 */ /* 0x000fe80008000409 */
[----:B---3--:R-:W-:Y:S04]  /*9230*/  STS.U16 [R160+UR9+0xa480], R165 ;  /* 0x00a480a5a0007988 */ /* 0x008fe80008000409 */
[----:B-1----:R-:W3:Y:S04]  /*9240*/  LDL.LU R175, [R1+0x394] ;  /* 0x0003940001af7983 */ /* 0x002ee80000300800 */
[----:B------:R1:W-:Y:S04]  /*9250*/  STS.U16 [R160+UR9+0x8880], R152 ;  /* 0x00888098a0007988 */ /* 0x0003e80008000409 */
[----:B0-----:R-:W3:Y:S04]  /*9260*/  LDL.LU R172, [R1+0x390] ;  /* 0x0003900001ac7983 */ /* 0x001ee80000300800 */
[----:B--2---:R-:W2:Y:S01]  /*9270*/  LDL.LU R173, [R1+0x384] ;  /* 0x0003840001ad7983 */ /* 0x004ea20000300800 */
[----:B-1----:R-:W-:-:S03]  /*9280*/  LOP3.LUT R152, R3, 0x20, RZ, 0x3c, !PT ;  /* 0x0000002003987812 */ /* 0x002fc600078e3cff */
[----:B------:R-:W2:Y:S04]  /*9290*/  LDL.LU R170, [R1+0x380] ;  /* 0x0003800001aa7983 */ /* 0x000ea80000300800 */
[----:B------:R0:W-:Y:S04]  /*92a0*/  STS.U16 [R160+UR9+0xa880], R162 ;  /* 0x00a880a2a0007988 */ /* 0x0001e80008000409 */
[----:B------:R-:W2:Y:S04]  /*92b0*/  LDL.LU R171, [R1+0x37c] ;  /* 0x00037c0001ab7983 */ /* 0x000ea80000300800 */
[----:B------:R1:W-:Y:S04]  /*92c0*/  STS.U16 [R160+UR9+0x8c80], R163 ;  /* 0x008c80a3a0007988 */ /* 0x0003e80008000409 */
[----:B------:R-:W2:Y:S04]  /*92d0*/  LDL.LU R168, [R1+0x378] ;  /* 0x0003780001a87983 */ /* 0x000ea80000300800 */
[----:B------:R-:W-:Y:S04]  /*92e0*/  STS.U16 [R160+UR9+0xac80], R161 ;  /* 0x00ac80a1a0007988 */ /* 0x000fe80008000409 */
        /* <DEDUP_REMOVED lines=9> */
[----:B------:R1:W-:Y:S04]  /*9380*/  STS.U16 [R152+UR9+0x8900], R144 ;  /* 0x0089009098007988 */ /* 0x0003e80008000409 */
[----:B0-----:R-:W2:Y:S04]  /*9390*/  LDL.LU R162, [R1+0x360] ;  /* 0x0003600001a27983 */ /* 0x001ea80000300800 */
[----:B-1----:R-:W2:Y:S01]  /*93a0*/  LDL.LU R163, [R1+0x35c] ;  /* 0x00035c0001a37983 */ /* 0x002ea20000300800 */
[----:B------:R-:W-:-:S03]  /*93b0*/  LOP3.LUT R144, R3, 0x30, RZ, 0x3c, !PT ;  /* 0x0000003003907812 */ /* 0x000fc600078e3cff */
[----:B------:R-:W2:Y:S04]  /*93c0*/  LDL.LU R160, [R1+0x358] ;  /* 0x0003580001a07983 */ /* 0x000ea80000300800 */
[----:B------:R0:W-:Y:S04]  /*93d0*/  STS.U16 [R152+UR9+0xa900], R154 ;  /* 0x00a9009a98007988 */ /* 0x0001e80008000409 */
        /* <DEDUP_REMOVED lines=10> */
[----:B0-----:R-:W2:Y:S04]  /*9480*/  LDL.LU R154, [R1+0x340] ;  /* 0x00034000019a7983 */ /* 0x001ea80000300800 */
[----:B------:R-:W-:Y:S04]  /*9490*/  STS.U16 [R144+UR9+0xa580], R149 ;  /* 0x00a5809590007988 */ /* 0x000fe80008000409 */
[----:B-1----:R-:W2:Y:S04]  /*94a0*/  LDL.LU R155, [R1+0x33c] ;  /* 0x00033c00019b7983 */ /* 0x002ea80000300800 */
[----:B------:R0:W-:Y:S04]  /*94b0*/  STS.U16 [R144+UR9+0x8980], R136 ;  /* 0x0089808890007988 */ /* 0x0001e80008000409 */
[----:B------:R-:W2:Y:S04]  /*94c0*/  LDL.LU R152, [R1+0x338] ;  /* 0x0003380001987983 */ /* 0x000ea80000300800 */
[----:B------:R-:W2:Y:S01]  /*94d0*/  LDL.LU R153, [R1+0x334] ;  /* 0x0003340001997983 */ /* 0x000ea20000300800 */
[----:B0-----:R-:W-:-:S03]  /*94e0*/  LOP3.LUT R136, R3, 0x40, RZ, 0x3c, !PT ;  /* 0x0000004003887812 */ /* 0x001fc600078e3cff */
[----:B------:R-:W2:Y:S04]  /*94f0*/  LDL.LU R150, [R1+0x330] ;  /* 0x0003300001967983 */ /* 0x000ea80000300800 */
[----:B------:R0:W-:Y:S04]  /*9500*/  STS.U16 [R144+UR9+0xa980], R146 ;  /* 0x00a9809290007988 */ /* 0x0001e80008000409 */
[----:B------:R-:W2:Y:S04]  /*9510*/  LDL.LU R151, [R1+0x32c] ;  /* 0x00032c0001977983 */ /* 0x000ea80000300800 */
[----:B------:R1:W-:Y:S04]  /*9520*/  STS.U16 [R144+UR9+0x8d80], R147 ;  /* 0x008d809390007988 */ /* 0x0003e80008000409 */
[----:B------:R-:W2:Y:S04]  /*9530*/  LDL.LU R148, [R1+0x328] ;  /* 0x0003280001947983 */ /* 0x000ea80000300800 */
[----:B------:R0:W-:Y:S04]  /*9540*/  STS.U16 [R144+UR9+0xad80], R145 ;  /* 0x00ad809190007988 */ /* 0x0001e80008000409 */
[----:B------:R-:W2:Y:S04]  /*9550*/  LDL.LU R149, [R1+0x324] ;  /* 0x0003240001957983 */ /* 0x000ea80000300800 */
[----:B------:R1:W-:Y:S04]  /*9560*/  STS.U16 [R136+UR9+0x8200], R142 ;  /* 0x0082008e88007988 */ /* 0x0003e80008000409 */
[----:B0-----:R-:W2:Y:S04]  /*9570*/  LDL.LU R146, [R1+0x320] ;  /* 0x0003200001927983 */ /* 0x001ea80000300800 */
[----:B------:R0:W-:Y:S04]  /*9580*/  STS.U16 [R136+UR9+0xa200], R143 ;  /* 0x00a2008f88007988 */ /* 0x0001e80008000409 */
[----:B-1----:R-:W2:Y:S04]  /*9590*/  LDL.LU R147, [R1+0x31c] ;  /* 0x00031c0001937983 */ /* 0x002ea80000300800 */
[----:B------:R-:W-:Y:S04]  /*95a0*/  STS.U16 [R136+UR9+0x8600], R140 ;  /* 0x0086008c88007988 */ /* 0x000fe80008000409 */
[----:B------:R-:W3:Y:S04]  /*95b0*/  LDL.LU R144, [R1+0x318] ;  /* 0x0003180001907983 */ /* 0x000ee80000300800 */
[----:B------:R-:W-:Y:S04]  /*95c0*/  STS.U16 [R136+UR9+0xa600], R141 ;  /* 0x00a6008d88007988 */ /* 0x000fe80008000409 */
[----:B------:R-:W3:Y:S04]  /*95d0*/  LDL.LU R145, [R1+0x314] ;  /* 0x0003140001917983 */ /* 0x000ee80000300800 */
[----:B------:R1:W-:Y:S04]  /*95e0*/  STS.U16 [R136+UR9+0x8a00], R128 ;  /* 0x008a008088007988 */ /* 0x0003e80008000409 */
[----:B------:R-:W3:Y:S04]  /*95f0*/  LDL.LU R142, [R1+0x310] ;  /* 0x00031000018e7983 */ /* 0x000ee80000300800 */
[----:B0-----:R-:W3:Y:S01]  /*9600*/  LDL.LU R143, [R1+0x30c] ;  /* 0x00030c00018f7983 */ /* 0x001ee20000300800 */
[----:B-1----:R-:W-:-:S03]  /*9610*/  LOP3.LUT R128, R3, 0x50, RZ, 0x3c, !PT ;  /* 0x0000005003807812 */ /* 0x002fc600078e3cff */
[----:B------:R-:W3:Y:S04]  /*9620*/  LDL.LU R140, [R1+0x308] ;  /* 0x00030800018c7983 */ /* 0x000ee80000300800 */
[----:B------:R0:W-:Y:S04]  /*9630*/  STS.U16 [R136+UR9+0xaa00], R138 ;  /* 0x00aa008a88007988 */ /* 0x0001e80008000409 */
[----:B------:R-:W3:Y:S04]  /*9640*/  LDL.LU R141, [R1+0x304] ;  /* 0x00030400018d7983 */ /* 0x000ee80000300800 */
[----:B----4-:R1:W-:Y:S04]  /*9650*/  STS.U16 [R136+UR9+0x8e00], R139 ;  /* 0x008e008b88007988 */ /* 0x0103e80008000409 */
[----:B0-----:R-:W4:Y:S04]  /*9660*/  LDL.LU R138, [R1+0x300] ;  /* 0x00030000018a7983 */ /* 0x001f280000300800 */
[----:B------:R0:W-:Y:S04]  /*9670*/  STS.U16 [R136+UR9+0xae00], R137 ;  /* 0x00ae008988007988 */ /* 0x0001e80008000409 */
[----:B-1----:R-:W4:Y:S04]  /*9680*/  LDL.LU R139, [R1+0x2fc] ;  /* 0x0002fc00018b7983 */ /* 0x002f280000300800 */
[----:B------:R1:W-:Y:S04]  /*9690*/  STS.U16 [R128+UR9+0x8280], R134 ;  /* 0x0082808680007988 */ /* 0x0003e80008000409 */
[----:B0-----:R-:W4:Y:S04]  /*96a0*/  LDL.LU R136, [R1+0x2f8] ;  /* 0x0002f80001887983 */ /* 0x001f280000300800 */
[----:B------:R0:W-:Y:S04]  /*96b0*/  STS.U16 [R128+UR9+0xa280], R135 ;  /* 0x00a2808780007988 */ /* 0x0001e80008000409 */
[----:B------:R-:W4:Y:S04]  /*96c0*/  LDL.LU R137, [R1+0x2f4] ;  /* 0x0002f40001897983 */ /* 0x000f280000300800 */
[----:B------:R0:W-:Y:S04]  /*96d0*/  STS.U16 [R128+UR9+0x8680], R132 ;  /* 0x0086808480007988 */ /* 0x0001e80008000409 */
[----:B-1----:R-:W4:Y:S04]  /*96e0*/  LDL.LU R134, [R1+0x2f0] ;  /* 0x0002f00001867983 */ /* 0x002f280000300800 */
[----:B------:R1:W-:Y:S04]  /*96f0*/  STS.U16 [R128+UR9+0xa680], R133 ;  /* 0x00a6808580007988 */ /* 0x0003e80008000409 */
[----:B0-----:R-:W4:Y:S04]  /*9700*/  LDL.LU R135, [R1+0x2ec] ;  /* 0x0002ec0001877983 */ /* 0x001f280000300800 */
[----:B------:R0:W-:Y:S04]  /*9710*/  STS.U16 [R128+UR9+0x8a80], R248 ;  /* 0x008a80f880007988 */ /* 0x0001e80008000409 */
[----:B------:R-:W4:Y:S04]  /*9720*/  LDL.LU R132, [R1+0x2e8] ;  /* 0x0002e80001847983 */ /* 0x000f280000300800 */
[----:B-1----:R-:W4:Y:S01]  /*9730*/  LDL.LU R133, [R1+0x2e4] ;  /* 0x0002e40001857983 */ /* 0x002f220000300800 */
[----:B0-----:R-:W-:-:S03]  /*9740*/  LOP3.LUT R248, R3, 0x60, RZ, 0x3c, !PT ;  /* 0x0000006003f87812 */ /* 0x001fc600078e3cff */
[----:B------:R0:W-:Y:S04]  /*9750*/  STS.U16 [R128+UR9+0xaa80], R130 ;  /* 0x00aa808280007988 */ /* 0x0001e80008000409 */
[----:B------:R1:W-:Y:S04]  /*9760*/  STS.U16 [R128+UR9+0x8e80], R131 ;  /* 0x008e808380007988 */ /* 0x0003e80008000409 */
[----:B------:R1:W-:Y:S04]  /*9770*/  STS.U16 [R128+UR9+0xae80], R129 ;  /* 0x00ae808180007988 */ /* 0x0003e80008000409 */
[----:B0-----:R-:W4:Y:S04]  /*9780*/  LDL.LU R130, [R1+0x2e0] ;  /* 0x0002e00001827983 */ /* 0x001f280000300800 */
[----:B-1----:R-:W4:Y:S04]  /*9790*/  LDL.LU R131, [R1+0x2dc] ;  /* 0x0002dc0001837983 */ /* 0x002f280000300800 */
[----:B------:R-:W4:Y:S04]  /*97a0*/  LDL.LU R128, [R1+0x2d8] ;  /* 0x0002d80001807983 */ /* 0x000f280000300800 */
[----:B------:R-:W4:Y:S04]  /*97b0*/  LDL.LU R129, [R1+0x2d4] ;  /* 0x0002d40001817983 */ /* 0x000f280000300800 */
[----:B------:R0:W-:Y:S04]  /*97c0*/  STS.U16 [R248+UR9+0x8300], R126 ;  /* 0x0083007ef8007988 */ /* 0x0001e80008000409 */
[----:B------:R1:W-:Y:S04]  /*97d0*/  STS.U16 [R248+UR9+0xa300], R127 ;  /* 0x00a3007ff8007988 */ /* 0x0003e80008000409 */
[----:B------:R1:W-:Y:S04]  /*97e0*/  STS.U16 [R248+UR9+0x8700], R124 ;  /* 0x0087007cf8007988 */ /* 0x0003e80008000409 */
[----:B0-----:R-:W4:Y:S04]  /*97f0*/  LDL.LU R126, [R1+0x2d0] ;  /* 0x0002d000017e7983 */ /* 0x001f280000300800 */
[----:B-1----:R-:W4:Y:S04]  /*9800*/  LDL.LU R127, [R1+0x2cc] ;  /* 0x0002cc00017f7983 */ /* 0x002f280000300800 */
        /* <DEDUP_REMOVED lines=8> */
[----:B------:R1:W-:Y:S01]  /*9890*/  STS.U16 [R248+UR9+0xaf00], R249 ;  /* 0x00af00f9f8007988 */ /* 0x0003e20008000409 */
[----:B0-----:R-:W-:-:S03]  /*98a0*/  LOP3.LUT R108, R3, 0x70, RZ, 0x3c, !PT ;  /* 0x00000070036c7812 */ /* 0x001fc600078e3cff */
[----:B-1----:R-:W4:Y:S04]  /*98b0*/  LDL.LU R248, [R1+0x2b8] ;  /* 0x0002b80001f87983 */ /* 0x002f280000300800 */
[----:B------:R0:W-:Y:S04]  /*98c0*/  STS.U16 [R108+UR9+0x8380], R252 ;  /* 0x008380fc6c007988 */ /* 0x0001e80008000409 */
[----:B------:R-:W4:Y:S01]  /*98d0*/  LDL.LU R249, [R1+0x2b4] ;  /* 0x0002b40001f97983 */ /* 0x000f220000300800 */
[----:B0-----:R-:W0:Y:S02]  /*98e0*/  S2R R252, SR_TID.X ;  /* 0x0000000000fc7919 */ /* 0x001e240000002100 */
[----:B0-----:R-:W-:-:S04]  /*98f0*/  LOP3.LUT R252, R252, 0x1f, RZ, 0xc0, !PT ;  /* 0x0000001ffcfc7812 */ /* 0x001fc800078ec0ff */
[----:B------:R-:W-:Y:S02]  /*9900*/  ISETP.GE.AND P2, PT, R252, R0, PT ;  /* 0x00000000fc00720c */ /* 0x000fe40003f46270 */
[----:B------:R-:W4:Y:S01]  /*9910*/  LDL.LU R252, [R1+0x2b0] ;  /* 0x0002b00001fc7983 */ /* 0x000f220000300800 */
[----:B------:R-:W-:-:S03]  /*9920*/  PRMT R109, RZ, 0x7610, R109 ;  /* 0x00007610ff6d7816 */ /* 0x000fc6000000006d */
[----:B------:R0:W-:Y:S01]  /*9930*/  STS.U16 [R108+UR9+0xa380], R56 ;  /* 0x00a380386c007988 */ /* 0x0001e20008000409 */
[----:B------:R-:W-:-:S03]  /*9940*/  PRMT R72, RZ, 0x7610, R72 ;  /* 0x00007610ff487816 */ /* 0x000fc60000000048 */
[----:B------:R1:W-:Y:S01]  /*9950*/  STS.U16 [R108+UR9+0x8780], R57 ;  /* 0x008780396c007988 */ /* 0x0003e20008000409 */
[----:B------:R-:W-:-:S03]  /*9960*/  PRMT R73, RZ, 0x7610, R73 ;  /* 0x00007610ff497816 */ /* 0x000fc60000000049 */
[----:B------:R1:W-:Y:S04]  /*9970*/  STS.U16 [R108+UR9+0xa780], R58 ;  /* 0x00a7803a6c007988 */ /* 0x0003e80008000409 */
[----:B0-----:R0:W5:Y:S01]  /*9980*/  LDL.LU R56, [R1+0x2ac] ;  /* 0x0002ac0001387983 */ /* 0x0011620000300800 */
[----:B------:R-:W-:-:S03]  /*9990*/  PRMT R74, RZ, 0x7610, R74 ;  /* 0x00007610ff4a7816 */ /* 0x000fc6000000004a */
[----:B-1----:R0:W5:Y:S01]  /*99a0*/  LDL.LU R57, [R1+0x2a8] ;  /* 0x0002a80001397983 */ /* 0x0021620000300800 */
[----:B------:R-:W-:-:S03]  /*99b0*/  PRMT R75, RZ, 0x7610, R75 ;  /* 0x00007610ff4b7816 */ /* 0x000fc6000000004b */
[----:B------:R0:W5:Y:S04]  /*99c0*/  LDL.LU R58, [R1+0x2a4] ;  /* 0x0002a400013a7983 */ /* 0x0001680000300800 */
[----:B------:R1:W-:Y:S01]  /*99d0*/  STS.U16 [R108+UR9+0x8b80], R59 ;  /* 0x008b803b6c007988 */ /* 0x0003e20008000409 */
[----:B------:R-:W-:-:S03]  /*99e0*/  PRMT R86, RZ, 0x7610, R86 ;  /* 0x00007610ff567816 */ /* 0x000fc60000000056 */
[----:B------:R0:W-:Y:S01]  /*99f0*/  STS.U16 [R108+UR9+0xab80], R106 ;  /* 0x00ab806a6c007988 */ /* 0x0001e20008000409 */
[----:B------:R-:W-:-:S03]  /*9a00*/  PRMT R87, RZ, 0x7610, R87 ;  /* 0x00007610ff577816 */ /* 0x000fc60000000057 */
[----:B------:R0:W-:Y:S04]  /*9a10*/  STS.U16 [R108+UR9+0x8f80], R107 ;  /* 0x008f806b6c007988 */ /* 0x0001e80008000409 */
[----:B-1----:R1:W5:Y:S04]  /*9a20*/  LDL.LU R59, [R1+0x2a0] ;  /* 0x0002a000013b7983 */ /* 0x0023680000300800 */
[----:B0-----:R1:W5:Y:S01]  /*9a30*/  LDL.LU R106, [R1+0x29c] ;  /* 0x00029c00016a7983 */ /* 0x0013620000300800 */
[----:B------:R-:W-:-:S03]  /*9a40*/  PRMT R88, RZ, 0x7610, R88 ;  /* 0x00007610ff587816 */ /* 0x000fc60000000058 */
[----:B------:R1:W5:Y:S04]  /*9a50*/  LDL.LU R107, [R1+0x298] ;  /* 0x00029800016b7983 */ /* 0x0003680000300800 */
[----:B------:R0:W-:Y:S01]  /*9a60*/  STS.U16 [R108+UR9+0xaf80], R2 ;  /* 0x00af80026c007988 */ /* 0x0001e20008000409 */
[----:B--2---:R-:W-:Y:S01]  /*9a70*/  IMAD.WIDE R150, R250, 0x2, R150 ;  /* 0x00000002fa967825 */ /* 0x004fe200078e0296 */
[----:B------:R-:W-:-:S03]  /*9a80*/  PRMT R89, RZ, 0x7610, R89 ;  /* 0x00007610ff597816 */ /* 0x000fc60000000059 */
[C---:B------:R-:W-:Y:S01]  /*9a90*/  IMAD.WIDE R146, R250.reuse, 0x2, R146 ;  /* 0x00000002fa927825 */ /* 0x040fe200078e0292 */
[----:B------:R-:W-:Y:S01]  /*9aa0*/  PRMT R98, RZ, 0x7610, R98 ;  /* 0x00007610ff627816 */ /* 0x000fe20000000062 */
[----:B------:R-:W2:Y:S04]  /*9ab0*/  @!P2 LDG.E.U16 R88, desc[UR22][R150.64] ;  /* 0x000000169658a981 */ /* 0x000ea8000c1e1500 */
[----:B0-----:R1:W5:Y:S01]  /*9ac0*/  LDL.LU R108, [R1+0x294] ;  /* 0x00029400016c7983 */ /* 0x0013620000300800 */
[----:B------:R-:W-:-:S03]  /*9ad0*/  IMAD.WIDE R154, R250, 0x2, R154 ;  /* 0x00000002fa9a7825 */ /* 0x000fc600078e029a */
[----:B------:R-:W2:Y:S01]  /*9ae0*/  LDL.LU R2, [R1+0x290] ;  /* 0x0002900001027983 */ /* 0x000ea20000300800 */
[C---:B------:R-:W-:Y:S01]  /*9af0*/  IMAD.WIDE R158, R250.reuse, 0x2, R158 ;  /* 0x00000002fa9e7825 */ /* 0x040fe200078e029e */
[----:B------:R-:W-:Y:S02]  /*9b00*/  PRMT R99, RZ, 0x7610, R99 ;  /* 0x00007610ff637816 */ /* 0x000fe40000000063 */
[----:B------:R-:W-:Y:S01]  /*9b10*/  PRMT R100, RZ, 0x7610, R100 ;  /* 0x00007610ff647816 */ /* 0x000fe20000000064 */
[C---:B------:R-:W-:Y:S01]  /*9b20*/  IMAD.WIDE R162, R250.reuse, 0x2, R162 ;  /* 0x00000002faa27825 */ /* 0x040fe200078e02a2 */
[----:B------:R-:W-:Y:S01]  /*9b30*/  PRMT R101, RZ, 0x7610, R101 ;  /* 0x00007610ff657816 */ /* 0x000fe20000000065 */
[----:B------:R-:W2:Y:S01]  /*9b40*/  @!P2 LDG.E.U16 R87, desc[UR22][R146.64] ;  /* 0x000000169257a981 */ /* 0x000ea2000c1e1500 */
[----:B------:R-:W-:Y:S01]  /*9b50*/  PRMT R110, RZ, 0x7610, R110 ;  /* 0x00007610ff6e7816 */ /* 0x000fe2000000006e */
[C---:B------:R-:W-:Y:S01]  /*9b60*/  IMAD.WIDE R166, R250.reuse, 0x2, R166 ;  /* 0x00000002faa67825 */ /* 0x040fe200078e02a6 */
[----:B------:R-:W-:Y:S01]  /*9b70*/  PRMT R111, RZ, 0x7610, R111 ;  /* 0x00007610ff6f7816 */ /* 0x000fe2000000006f */
[----:B------:R-:W2:Y:S02]  /*9b80*/  @!P2 LDG.E.U16 R89, desc[UR22][R154.64] ;  /* 0x000000169a59a981 */ /* 0x000ea4000c1e1500 */
[C---:B---3--:R-:W-:Y:S01]  /*9b90*/  IMAD.WIDE R142, R250.reuse, 0x2, R142 ;  /* 0x00000002fa8e7825 */ /* 0x048fe200078e028e */
[----:B------:R-:W-:Y:S01]  /*9ba0*/  PRMT R112, RZ, 0x7610, R112 ;  /* 0x00007610ff707816 */ /* 0x000fe20000000070 */
[----:B------:R-:W3:Y:S02]  /*9bb0*/  @!P2 LDG.E.U16 R98, desc[UR22][R158.64] ;  /* 0x000000169e62a981 */ /* 0x000ee4000c1e1500 */
[----:B------:R-:W-:-:S02]  /*9bc0*/  IMAD.WIDE R170, R250, 0x2, R170 ;  /* 0x00000002faaa7825 */ /* 0x000fc400078e02aa */
[----:B------:R-:W3:Y:S02]  /*9bd0*/  @!P2 LDG.E.U16 R86, desc[UR22][R142.64] ;  /* 0x000000168e56a981 */ /* 0x000ee4000c1e1500 */
[C---:B------:R-:W-:Y:S01]  /*9be0*/  IMAD.WIDE R174, R250.reuse, 0x2, R174 ;  /* 0x00000002faae7825 */ /* 0x040fe200078e02ae */
[----:B------:R-:W-:Y:S01]  /*9bf0*/  PRMT R113, RZ, 0x7610, R113 ;  /* 0x00007610ff717816 */ /* 0x000fe20000000071 */
        /* <DEDUP_REMOVED lines=13> */
[C---:B----4-:R-:W-:Y:S01]  /*9cd0*/  IMAD.WIDE R138, R250.reuse, 0x2, R138 ;  /* 0x00000002fa8a7825 */ /* 0x050fe200078e028a */
[----:B------:R-:W-:Y:S01]  /*9ce0*/  PRMT R44, RZ, 0x7610, R44 ;  /* 0x00007610ff2c7816 */ /* 0x000fe2000000002c */
[----:B------:R-:W4:Y:S04]  /*9cf0*/  @!P2 LDG.E.U16 R112, desc[UR22][R182.64] ;  /* 0x00000016b670a981 */ /* 0x000f28000c1e1500 */
[----:B------:R-:W4:Y:S01]  /*9d00*/  @!P2 LDG.E.U16 R75, desc[UR22][R138.64] ;  /* 0x000000168a4ba981 */ /* 0x000f22000c1e1500 */
[----:B------:R-:W-:Y:S01]  /*9d10*/  IMAD.WIDE R194, R250, 0x2, R194 ;  /* 0x00000002fac27825 */ /* 0x000fe200078e02c2 */
[----:B------:R-:W-:-:S02]  /*9d20*/  PRMT R45, RZ, 0x7610, R45 ;  /* 0x00007610ff2d7816 */ /* 0x000fc4000000002d */
[----:B------:R-:W4:Y:S01]  /*9d30*/  @!P2 LDG.E.U16 R113, desc[UR22][R186.64] ;  /* 0x00000016ba71a981 */ /* 0x000f22000c1e1500 */
[C---:B------:R-:W-:Y:S01]  /*9d40*/  IMAD.WIDE R198, R250.reuse, 0x2, R198 ;  /* 0x00000002fac67825 */ /* 0x040fe200078e02c6 */
[----:B------:R-:W-:Y:S02]  /*9d50*/  PRMT R46, RZ, 0x7610, R46 ;  /* 0x00007610ff2e7816 */ /* 0x000fe4000000002e */
[----:B------:R-:W4:Y:S01]  /*9d60*/  @!P2 LDG.E.U16 R28, desc[UR22][R190.64] ;  /* 0x00000016be1ca981 */ /* 0x000f22000c1e1500 */
[C---:B------:R-:W-:Y:S01]  /*9d70*/  IMAD.WIDE R202, R250.reuse, 0x2, R202 ;  /* 0x00000002faca7825 */ /* 0x040fe200078e02ca */
[----:B------:R-:W-:Y:S02]  /*9d80*/  PRMT R47, RZ, 0x7610, R47 ;  /* 0x00007610ff2f7816 */ /* 0x000fe4000000002f */
[----:B------:R-:W4:Y:S01]  /*9d90*/  @!P2 LDG.E.U16 R29, desc[UR22][R194.64] ;  /* 0x00000016c21da981 */ /* 0x000f22000c1e1500 */
[----:B------:R-:W-:Y:S01]  /*9da0*/  IMAD.WIDE R206, R250, 0x2, R206 ;  /* 0x00000002face7825 */ /* 0x000fe200078e02ce */
[----:B------:R-:W-:-:S03]  /*9db0*/  PRMT R60, RZ, 0x7610, R60 ;  /* 0x00007610ff3c7816 */ /* 0x000fc6000000003c */
[C---:B------:R-:W-:Y:S01]  /*9dc0*/  IMAD.WIDE R210, R250.reuse, 0x2, R210 ;  /* 0x00000002fad27825 */ /* 0x040fe200078e02d2 */
[----:B------:R-:W-:Y:S01]  /*9dd0*/  PRMT R121, RZ, 0x7610, R121 ;  /* 0x00007610ff797816 */ /* 0x000fe20000000079 */
[----:B------:R-:W4:Y:S02]  /*9de0*/  @!P2 LDG.E.U16 R30, desc[UR22][R198.64] ;  /* 0x00000016c61ea981 */ /* 0x000f24000c1e1500 */
[C---:B------:R-:W-:Y:S01]  /*9df0*/  IMAD.WIDE R214, R250.reuse, 0x2, R214 ;  /* 0x00000002fad67825 */ /* 0x040fe200078e02d6 */
[----:B------:R-:W-:Y:S01]  /*9e00*/  PRMT R61, RZ, 0x7610, R61 ;  /* 0x00007610ff3d7816 */ /* 0x000fe2000000003d */
[----:B------:R-:W4:Y:S02]  /*9e10*/  @!P2 LDG.E.U16 R31, desc[UR22][R202.64] ;  /* 0x00000016ca1fa981 */ /* 0x000f24000c1e1500 */
[C---:B------:R-:W-:Y:S01]  /*9e20*/  IMAD.WIDE R134, R250.reuse, 0x2, R134 ;  /* 0x00000002fa867825 */ /* 0x040fe200078e0286 */
        /* <DEDUP_REMOVED lines=21> */
[----:B------:R-:W-:-:S04]  /*9f80*/  IMAD.WIDE R130, R250, 0x2, R130 ;  /* 0x00000002fa827825 */ /* 0x000fc800078e0282 */
[C---:B------:R-:W-:Y:S01]  /*9f90*/  IMAD.WIDE R242, R250.reuse, 0x2, R242 ;  /* 0x00000002faf27825 */ /* 0x040fe200078e02f2 */
[----:B------:R-:W4:Y:S03]  /*9fa0*/  @!P2 LDG.E.U16 R73, desc[UR22][R130.64] ;  /* 0x000000168249a981 */ /* 0x000f26000c1e1500 */
[C---:B------:R-:W-:Y:S01]  /*9fb0*/  IMAD.WIDE R246, R250.reuse, 0x2, R246 ;  /* 0x00000002faf67825 */ /* 0x040fe200078e02f6 */
[----:B------:R-:W4:Y:S01]  /*9fc0*/  @!P2 LDG.E.U16 R62, desc[UR22][R230.64] ;  /* 0x00000016e63ea981 */ /* 0x000f22000c1e1500 */
[----:B------:R-:W-:Y:S02]  /*9fd0*/  PRMT R91, RZ, 0x7610, R91 ;  /* 0x00007610ff5b7816 */ /* 0x000fe4000000005b */
[----:B------:R-:W-:Y:S01]  /*9fe0*/  IMAD.WIDE R128, R250, 0x2, R128 ;  /* 0x00000002fa807825 */ /* 0x000fe200078e0280 */
[----:B------:R-:W4:Y:S01]  /*9ff0*/  @!P2 LDG.E.U16 R63, desc[UR22][R238.64] ;  /* 0x00000016ee3fa981 */ /* 0x000f22000c1e1500 */
[----:B------:R-:W-:-:S02]  /*a000*/  PRMT R92, RZ, 0x7610, R92 ;  /* 0x00007610ff5c7816 */ /* 0x000fc4000000005c */
[C---:B------:R-:W-:Y:S01]  /*a010*/  IMAD.WIDE R132, R250.reuse, 0x2, R132 ;  /* 0x00000002fa847825 */ /* 0x040fe200078e0284 */
[----:B------:R-:W4:Y:S01]  /*a020*/  @!P2 LDG.E.U16 R76, desc[UR22][R242.64] ;  /* 0x00000016f24ca981 */ /* 0x000f22000c1e1500 */
[----:B------:R-:W-:Y:S02]  /*a030*/  PRMT R93, RZ, 0x7610, R93 ;  /* 0x00007610ff5d7816 */ /* 0x000fe4000000005d */
[C---:B------:R-:W-:Y:S01]  /*a040*/  IMAD.WIDE R136, R250.reuse, 0x2, R136 ;  /* 0x00000002fa887825 */ /* 0x040fe200078e0288 */
[----:B------:R-:W4:Y:S01]  /*a050*/  @!P2 LDG.E.U16 R77, desc[UR22][R246.64] ;  /* 0x00000016f64da981 */ /* 0x000f22000c1e1500 */
[----:B------:R-:W-:Y:S02]  /*a060*/  PRMT R102, RZ, 0x7610, R102 ;  /* 0x00007610ff667816 */ /* 0x000fe40000000066 */
        /* <DEDUP_REMOVED lines=18> */
[----:B------:R-:W4:Y:S04]  /*a190*/  @!P2 LDG.E.U16 R102, desc[UR22][R148.64] ;  /* 0x000000169466a981 */ /* 0x000f28000c1e1500 */
[----:B------:R-:W4:Y:S01]  /*a1a0*/  @!P2 LDG.E.U16 R78, desc[UR22][R124.64] ;  /* 0x000000167c4ea981 */ /* 0x000f22000c1e1500 */
[C---:B------:R-:W-:Y:S01]  /*a1b0*/  IMAD.WIDE R122, R250.reuse, 0x2, R122 ;  /* 0x00000002fa7a7825 */ /* 0x040fe200078e027a */
[----:B------:R-:W-:Y:S02]  /*a1c0*/  PRMT R117, RZ, 0x7610, R117 ;  /* 0x00007610ff757816 */ /* 0x000fe40000000075 */
[----:B------:R-:W4:Y:S04]  /*a1d0*/  @!P2 LDG.E.U16 R103, desc[UR22][R152.64] ;  /* 0x000000169867a981 */ /* 0x000f28000c1e1500 */
[----:B------:R-:W4:Y:S01]  /*a1e0*/  @!P2 LDG.E.U16 R109, desc[UR22][R122.64] ;  /* 0x000000167a6da981 */ /* 0x000f22000c1e1500 */
[----:B------:R-:W-:-:S04]  /*a1f0*/  IMAD.WIDE R156, R250, 0x2, R156 ;  /* 0x00000002fa9c7825 */ /* 0x000fc800078e029c */
[C---:B------:R-:W-:Y:S01]  /*a200*/  IMAD.WIDE R160, R250.reuse, 0x2, R160 ;  /* 0x00000002faa07825 */ /* 0x040fe200078e02a0 */
[----:B------:R-:W4:Y:S03]  /*a210*/  @!P2 LDG.E.U16 R104, desc[UR22][R156.64] ;  /* 0x000000169c68a981 */ /* 0x000f26000c1e1500 */
        /* <DEDUP_REMOVED lines=54> */
[----:B------:R-:W-:-:S02]  /*a580*/  IMAD.WIDE R236, R250, 0x2, R236 ;  /* 0x00000002faec7825 */ /* 0x000fc400078e02ec */
[----:B------:R-:W4:Y:S02]  /*a590*/  @!P2 LDG.E.U16 R81, desc[UR22][R232.64] ;  /* 0x00000016e851a981 */ /* 0x000f24000c1e1500 */
[C---:B------:R-:W-:Y:S02]  /*a5a0*/  IMAD.WIDE R240, R250.reuse, 0x2, R240 ;  /* 0x00000002faf07825 */ /* 0x040fe400078e02f0 */
[----:B------:R-:W4:Y:S02]  /*a5b0*/  @!P2 LDG.E.U16 R118, desc[UR22][R236.64] ;  /* 0x00000016ec76a981 */ /* 0x000f24000c1e1500 */
[C---:B------:R-:W-:Y:S02]  /*a5c0*/  IMAD.WIDE R244, R250.reuse, 0x2, R244 ;  /* 0x00000002faf47825 */ /* 0x040fe400078e02f4 */
[----:B------:R-:W4:Y:S02]  /*a5d0*/  @!P2 LDG.E.U16 R119, desc[UR22][R240.64] ;  /* 0x00000016f077a981 */ /* 0x000f24000c1e1500 */
[----:B------:R-:W-:-:S02]  /*a5e0*/  IMAD.WIDE R248, R250, 0x2, R248 ;  /* 0x00000002faf87825 */ /* 0x000fc400078e02f8 */
[----:B------:R-:W4:Y:S04]  /*a5f0*/  @!P2 LDG.E.U16 R120, desc[UR22][R244.64] ;  /* 0x00000016f478a981 */ /* 0x000f28000c1e1500 */
[----:B------:R-:W4:Y:S04]  /*a600*/  @!P2 LDG.E.U16 R252, desc[UR22][R248.64] ;  /* 0x00000016f8fca981 */ /* 0x000f28000c1e1500 */
[----:B--2---:R-:W-:Y:S04]  /*a610*/  STS.U16 [R2+UR9+0xce00], R88 ;  /* 0x00ce005802007988 */ /* 0x004fe80008000409 */
[----:B------:R-:W-:Y:S04]  /*a620*/  STS.U16 [R2+UR9+0xcc00], R87 ;  /* 0x00cc005702007988 */ /* 0x000fe80008000409 */
[----:B------:R-:W-:Y:S04]  /*a630*/  STS.U16 [R2+UR9+0xd000], R89 ;  /* 0x00d0005902007988 */ /* 0x000fe80008000409 */
[----:B---3--:R-:W-:Y:S04]  /*a640*/  STS.U16 [R2+UR9+0xd200], R98 ;  /* 0x00d2006202007988 */ /* 0x008fe80008000409 */
[----:B------:R-:W-:Y:S04]  /*a650*/  STS.U16 [R2+UR9+0xca00], R86 ;  /* 0x00ca005602007988 */ /* 0x000fe80008000409 */
[----:B------:R-:W-:Y:S04]  /*a660*/  STS.U16 [R2+UR9+0xd400], R99 ;  /* 0x00d4006302007988 */ /* 0x000fe80008000409 */
[----:B------:R-:W-:Y:S04]  /*a670*/  STS.U16 [R2+UR9+0xd600], R100 ;  /* 0x00d6006402007988 */ /* 0x000fe80008000409 */
[----:B------:R-:W-:Y:S04]  /*a680*/  STS.U16 [R2+UR9+0xd800], R101 ;  /* 0x00d8006502007988 */ /* 0x000fe80008000409 */
[----:B------:R-:W-:Y:S04]  /*a690*/  STS.U16 [R2+UR9+0xda00], R110 ;  /* 0x00da006e02007988 */ /* 0x000fe80008000409 */
[----:B----4-:R-:W-:Y:S04]  /*a6a0*/  STS.U16 [R2+UR9+0xc800], R75 ;  /* 0x00c8004b02007988 */ /* 0x010fe80008000409 */
        /* <DEDUP_REMOVED lines=14> */
[----:B0-----:R1:W5:Y:S04]  /*a790*/  LDL.LU R109, [R1+0x28c] ;  /* 0x00028c00016d7983 */ /* 0x0013680000300800 */
[----:B------:R1:W5:Y:S04]  /*a7a0*/  LDL.LU R72, [R1+0x288] ;  /* 0x0002880001487983 */ /* 0x0003680000300800 */
        /* <DEDUP_REMOVED lines=22> */
[----:B------:R0:W-:Y:S04]  /*a910*/  STS.U16 [R2+UR9+0xf000], R47 ;  /* 0x00f0002f02007988 */ /* 0x0001e80008000409 */
[----:B------:R2:W-:Y:S04]  /*a920*/  STS.U16 [R2+UR9+0xf200], R60 ;  /* 0x00f2003c02007988 */ /* 0x0005e80008000409 */
[----:B------:R3:W-:Y:S04]  /*a930*/  STS.U16 [R2+UR9+0xf800], R121 ;  /* 0x00f8007902007988 */ /* 0x0007e80008000409 */
[----:B0-----:R1:W5:Y:S04]  /*a940*/  LDL.LU R47, [R1+0x22c] ;  /* 0x00022c00012f7983 */ /* 0x0013680000300800 */
[----:B--2---:R1:W5:Y:S01]  /*a950*/  LDL.LU R60, [R1+0x228] ;  /* 0x00022800013c7983 */ /* 0x0043620000300800 */
[----:B---3--:R-:W-:-:S03]  /*a960*/  LOP3.LUT R121, R2, 0x20, RZ, 0x3c, !PT ;  /* 0x0000002002797812 */ /* 0x008fc600078e3cff */
[----:B------:R0:W-:Y:S04]  /*a970*/  STS.U16 [R2+UR9+0xf400], R61 ;  /* 0x00f4003d02007988 */ /* 0x0001e80008000409 */
[----:B------:R2:W-:Y:S04]  /*a980*/  STS.U16 [R2+UR9+0xf600], R62 ;  /* 0x00f6003e02007988 */ /* 0x0005e80008000409 */
[----:B------:R3:W-:Y:S04]  /*a990*/  STS.U16 [R2+UR9+0xfa00], R63 ;  /* 0x00fa003f02007988 */ /* 0x0007e80008000409 */
[----:B0-----:R1:W5:Y:S04]  /*a9a0*/  LDL.LU R61, [R1+0x224] ;  /* 0x00022400013d7983 */ /* 0x0013680000300800 */
[----:B--2---:R1:W5:Y:S04]  /*a9b0*/  LDL.LU R62, [R1+0x220] ;  /* 0x00022000013e7983 */ /* 0x0043680000300800 */
[----:B---3--:R1:W5:Y:S04]  /*a9c0*/  LDL.LU R63, [R1+0x21c] ;  /* 0x00021c00013f7983 */ /* 0x0083680000300800 */
        /* <DEDUP_REMOVED lines=66> */
[----:B------:R0:W-:Y:S01]  /*adf0*/  STS.U16 [R121+UR9+0xff00], R252 ;  /* 0x00ff00fc79007988 */ /* 0x0001e20008000409 */
[----:B------:R2:W-:Y:S06]  /*ae00*/  MEMBAR.ALL.CTA ;  /* 0x0000000000007992 */ /* 0x0005ec0000008000 */
[----:B--2---:R-:W2:Y:S04]  /*ae10*/  FENCE.VIEW.ASYNC.S ;  /* 0x00000000000073c6 */ /* 0x004ea80000000000 */
[----:B0-----:R1:W5:Y:S04]  /*ae20*/  LDL.LU R121, [R1+0x194] ;  /* 0x0001940001797983 */ /* 0x0013680000300800 */
[----:B------:R1:W5:Y:S01]  /*ae30*/  LDL.LU R252, [R1+0x190] ;  /* 0x0001900001fc7983 */ /* 0x0003620000300800 */
[----:B------:R-:W-:-:S04]  /*ae40*/  ULEA UR11, UR24, UR9, 0x3 ;  /* 0x00000009180b7291 */ /* 0x000fc8000f8e18ff */
[----:B------:R-:W-:Y:S01]  /*ae50*/  UIADD3 UR11, UPT, UPT, UR11, 0x10000, URZ ;  /* 0x000100000b0b7890 */ /* 0x000fe2000fffe0ff */
[----:B--2---:R-:W-:Y:S06]  /*ae60*/  BAR.SYNC.DEFER_BLOCKING 0x0 ;  /* 0x0000000000007b1d */ /* 0x004fec0000010000 */
[----:B------:R-:W-:Y:S05]  /*ae70*/  @P0 BRA `(.L_x_9) ;  /* 0x0000000000500947 */ /* 0x000fea0003800000 */
[----:B------:R-:W-:Y:S02]  /*ae80*/  UIADD3 UR25, UPT, UPT, UR8, 0x100, URZ ;  /* 0x0000010008197890 */ /* 0x000fe4000fffe0ff */
[----:B------:R-:W-:Y:S01]  /*ae90*/  UIADD3 UR34, UPT, UPT, UR8, 0x100, URZ ;  /* 0x0000010008227890 */ /* 0x000fe2000fffe0ff */
        /* <DEDUP_REMOVED lines=9> */
[----:B------:R0:W-:Y:S01]  /*af30*/  UTCHMMA gdesc[UR16], gdesc[UR12], tmem[UR8], tmem[UR20], idesc[UR21], UPT ;  /* 0x00ff140c100075ea */ /* 0x0001e2000b800008 */
[----:B------:R-:W-:Y:S01]  /*af40*/  UMOV UR36, 0x0 ;  /* 0x0000000000247882 */ /* 0x000fe20000000000 */
[----:B------:R-:W-:Y:S01]  /*af50*/  UMOV UR37, 0x8408010 ;  /* 0x0840801000257882 */ /* 0x000fe20000000000 */
[----:B------:R0:W-:Y:S01]  /*af60*/  UTCHMMA gdesc[UR18], gdesc[UR14], tmem[UR8], tmem[UR30], idesc[UR31], UPT ;  /* 0x00ff1e0e120075ea */ /* 0x0001e2000b800008 */
[----:B------:R-:W-:Y:S01]  /*af70*/  UMOV UR4, UR6 ;  /* 0x0000000600047c82 */ /* 0x000fe20008000000 */
[----:B------:R0:W-:Y:S01]  /*af80*/  UTCHMMA gdesc[UR26], gdesc[UR12], tmem[UR25], tmem[UR32], idesc[UR33], UPT ;  /* 0x00ff200c1a0075ea */ /* 0x0001e2000b800019 */
[----:B------:R0:W-:Y:S01]  /*af90*/  UTCHMMA gdesc[UR28], gdesc[UR14], tmem[UR34], tmem[UR36], idesc[UR37], UPT ;  /* 0x00ff240e1c0075ea */ /* 0x0001e2000b800022 */
[----:B------:R0:W-:Y:S01]  /*afa0*/  UTCBAR [UR4], URZ ;  /* 0x000000ff040073e9 */ /* 0x0001e200080000ff */
[----:B------:R-:W-:Y:S01]  /*afb0*/  NOP ;  /* 0x0000000000007918 */ /* 0x000fe20000000000 */
.L_x_9:
[----:B------:R2:W-:Y:S04]  /*afc0*/  STL [R1+0x190], R2 ;  /* 0x0001900201007387 */ /* 0x0005e80000100800 */
[----:B--2---:R-:W2:Y:S01]  /*afd0*/  LDL.LU R2, [R1+0xd0] ;  /* 0x0000d00001027983 */ /* 0x004ea20000300800 */
[----:B------:R-:W-:-:S04]  /*afe0*/  UIADD3 UR24, UPT, UPT, UR24, 0x1, URZ ;  /* 0x0000000118187890 */ /* 0x000fc8000fffe0ff */
[----:B------:R-:W-:-:S04]  /*aff0*/  UISETP.GT.AND UP1, UPT, UR24, 0x1, UPT ;  /* 0x000000011800788c */ /* 0x000fc8000bf24270 */
[----:B0-----:R-:W-:Y:S02]  /*b000*/  USEL UR4, URZ, 0x1, !UP1 ;  /* 0x00000001ff047887 */ /* 0x001fe4000c800000 */
[----:B------:R-:W-:Y:S01]  /*b010*/  USEL UR24, UR24, URZ, !UP1 ;  /* 0x000000ff18187287 */ /* 0x000fe2000c800000 */
[----:B--2---:R-:W-:-:S05]  /*b020*/  VIADD R2, R2, 0xffffffff ;  /* 0xffffffff02027836 */ /* 0x004fca0000000000 */
[----:B------:R0:W-:Y:S01]  /*b030*/  STL [R1+0xd0], R2 ;  /* 0x0000d00201007387 */ /* 0x0001e20000100800 */
[----:B------:R-:W-:-:S03]  /*b040*/  ISETP.NE.U32.AND P2, PT, R2, RZ, PT ;  /* 0x000000ff0200720c */ /* 0x000fc60003f45070 */
[----:B0-----:R2:W5:Y:S01]  /*b050*/  LDL.LU R2, [R1+0x190] ;  /* 0x0001900001027983 */ /* 0x0015620000300800 */
[----:B------:R-:W-:Y:S01]  /*b060*/  ULOP3.LUT UR6, UR5, UR4, URZ, 0x3c, !UPT ;  /* 0x0000000405067292 */ /* 0x000fe2000f8e3cff */
[----:B------:R-:W-:Y:S02]  /*b070*/  VIADD R0, R0, 0xffffffe0 ;  /* 0xffffffe000007836 */ /* 0x000fe40000000000 */
[----:B------:R-:W-:-:S04]  /*b080*/  UMOV UR4, UR5 ;  /* 0x0000000500047c82 */ /* 0x000fc80008000000 */
[----:B------:R-:W-:Y:S02]  /*b090*/  UMOV UR5, UR6 ;  /* 0x0000000600057c82 */ /* 0x000fe40008000000 */
[----:B--2---:R-:W-:Y:S05]  /*b0a0*/  @P2 BRA `(.L_x_10) ;  /* 0xffffffc800402947 */ /* 0x004fea000383ffff */
.L_x_7:
[----:B------:R-:W2:Y:S02]  /*b0b0*/  LDL.LU R250, [R1+0x110] ;  /* 0x0001100001fa7983 */ /* 0x000ea40000300800 */
[----:B--2---:R-:W-:-:S13]  /*b0c0*/  ISETP.GE.AND P0, PT, R250, 0x20, PT ;  /* 0x00000020fa00780c */ /* 0x004fda0003f06270 */
[----:B------:R-:W-:Y:S05]  /*b0d0*/  @!P0 BRA `(.L_x_11) ;  /* 0x0000000000108947 */ /* 0x000fea0003800000 */
[----:B------:R-:W-:-:S06]  /*b0e0*/  USHF.L.U32 UR4, UR4, 0x1f, URZ ;  /* 0x0000001f04047899 */ /* 0x000fcc00080006ff */
[----:B-----5:R-:W-:-:S04]  /*b0f0*/  IMAD.U32 R0, RZ, RZ, UR4 ;  /* 0x00000004ff007e24 */ /* 0x020fc8000f8e00ff */
[----:B------:R-:W0:Y:S02]  /*b100*/  SYNCS.PHASECHK.TRANS64.TRYWAIT P0, [UR11], R0 ;  /* 0x00000000ff0075a7 */ /* 0x000e24000800110b */
[----:B0-----:R-:W-:Y:S05]  /*b110*/  @!P0 BRA `(.L_x_12) ;  /* 0x00000110009c8947 */ /* 0x001fea0003800000 */
.L_x_11:
[----:B------:R-:W-:Y:S06]  /*b120*/  BAR.SYNC.DEFER_BLOCKING 0x0 ;  /* 0x0000000000007b1d */ /* 0x000fec0000010000 */
[----:B------:R-:W0:Y:S01]  /*b130*/  LDCU.128 UR12, c[0x0][0x390] ;  /* 0x00007200ff0c77ac */ /* 0x000e220008000c00 */
[----:B------:R2:W-:Y:S01]  /*b140*/  STL [R1+0x3dc], R212 ;  /* 0x0003dcd401007387 */ /* 0x0005e20000100800 */
[----:B------:R-:W3:Y:S03]  /*b150*/  LDCU.64 UR32, c[0x0][0x398] ;  /* 0x00007300ff2077ac */ /* 0x000ee60008000a00 */
[----:B------:R4:W-:Y:S01]  /*b160*/  STL [R1+0x3d8], R210 ;  /* 0x0003d8d201007387 */ /* 0x0009e20000100800 */
[----:B------:R-:W1:Y:S03]  /*b170*/  LDCU UR30, c[0x0][0x3b8] ;  /* 0x00007700ff1e77ac */ /* 0x000e660008000800 */
[----:B------:R0:W-:Y:S01]  /*b180*/  STL [R1+0x3d4], R209 ;  /* 0x0003d4d101007387 */ /* 0x0001e20000100800 */
[----:B------:R-:W0:Y:S03]  /*b190*/  LDCU.64 UR4, c[0x0][0x398] ;  /* 0x00007300ff0477ac */ /* 0x000e260008000a00 */
[----:B------:R0:W-:Y:S01]  /*b1a0*/  STL [R1+0x3d0], R208 ;  /* 0x0003d0d001007387 */ /* 0x0001e20000100800 */
[----:B------:R-:W0:Y:S03]  /*b1b0*/  LDCU UR6, c[0x0][0x39c] ;  /* 0x00007380ff0677ac */ /* 0x000e260008000800 */
[----:B------:R0:W-:Y:S01]  /*b1c0*/  STL [R1+0x3cc], R207 ;  /* 0x0003cccf01007387 */ /* 0x0001e20000100800 */
[----:B------:R-:W0:Y:S01]  /*b1d0*/  @!P1 SYNCS.CCTL.IV [UR9+0x10000] ;  /* 0x01000000ff0099b1 */ /* 0x000e220008000009 */
[----:B------:R-:W0:Y:S02]  /*b1e0*/  LDCU.64 UR26, c[0x0][0x398] ;  /* 0x00007300ff1a77ac */ /* 0x000e240008000a00 */
[----:B------:R0:W-:Y:S01]  /*b1f0*/  STL [R1+0x3c8], R206 ;  /* 0x0003c8ce01007387 */ /* 0x0001e20000100800 */
[----:B------:R-:W0:Y:S03]  /*b200*/  LDCU.64 UR20, c[0x0][0x398] ;  /* 0x00007300ff1477ac */ /* 0x000e260008000a00 */
        /* <DEDUP_REMOVED lines=9> */
[----:B------:R-:W1:Y:S03]  /*b2a0*/  LDCU UR44, c[0x0][0x398] ;  /* 0x00007300ff2c77ac */ /* 0x000e660008000800 */
[----:B------:R0:W-:Y:S01]  /*b2b0*/  STL [R1+0x3b0], R200 ;  /* 0x0003b0c801007387 */ /* 0x0001e20000100800 */
[----:B------:R-:W1:Y:S03]  /*b2c0*/  LDCU UR38, c[0x0][0x398] ;  /* 0x00007300ff2677ac */ /* 0x000e660008000800 */
[----:B------:R0:W-:Y:S01]  /*b2d0*/  STL [R1+0x3ac], R199 ;  /* 0x0003acc701007387 */ /* 0x0001e20000100800 */
[----:B------:R-:W1:Y:S03]  /*b2e0*/  LDCU UR75, c[0x0][0x39c] ;  /* 0x00007380ff4b77ac */ /* 0x000e660008000800 */
[----:B------:R1:W-:Y:S01]  /*b2f0*/  STL [R1+0x3a8], R198 ;  /* 0x0003a8c601007387 */ /* 0x0003e20000100800 */
[----:B------:R-:W1:Y:S03]  /*b300*/  LDCU UR68, c[0x0][0x398] ;  /* 0x00007300ff4477ac */ /* 0x000e660008000800 */
[----:B------:R1:W-:Y:S01]  /*b310*/  STL [R1+0x3a4], R197 ;  /* 0x0003a4c501007387 */ /* 0x0003e20000100800 */
[----:B------:R-:W1:Y:S01]  /*b320*/  LDCU UR34, c[0x0][0x398] ;  /* 0x00007300ff2277ac */ /* 0x000e620008000800 */
[----:B0-----:R-:W-:Y:S06]  /*b330*/  BAR.SYNC.DEFER_BLOCKING 0x0 ;  /* 0x0000000000007b1d */ /* 0x001fec0000010000 */
[----:B------:R-:W0:Y:S01]  /*b340*/  LDCU UR67, c[0x0][0x398] ;  /* 0x00007300ff4377ac */ /* 0x000e220008000800 */
[----:B------:R0:W-:Y:S01]  /*b350*/  STL [R1+0x3a0], R196 ;  /* 0x0003a0c401007387 */ /* 0x0001e20000100800 */
[----:B------:R-:W0:Y:S01]  /*b360*/  LDCU UR43, c[0x0][0x398] ;  /* 0x00007300ff2b77ac */ /* 0x000e220008000800 */
[----:B-----5:R-:W0:Y:S02]  /*b370*/  LDTM.x64 R20, tmem[UR10] ;  /* 0x0000000a001479ee */ /* 0x020e240008340000 */
[----:B------:R0:W-:Y:S01]  /*b380*/  STL [R1+0x39c], R3 ;  /* 0x00039c0301007387 */ /* 0x0001e20000100800 */
[----:B------:R-:W0:Y:S03]  /*b390*/  LDCU UR48, c[0x0][0x39c] ;  /* 0x00007380ff3077ac */ /* 0x000e260008000800 */
[----:B------:R0:W-:Y:S01]  /*b3a0*/  STL [R1+0x398], R2 ;  /* 0x0003980201007387 */ /* 0x0001e20000100800 */
[----:B------:R-:W1:Y:S03]  /*b3b0*/  LDCU UR52, c[0x0][0x39c] ;  /* 0x00007380ff3477ac */ /* 0x000e660008000800 */
[----:B------:R0:W-:Y:S01]  /*b3c0*/  STL [R1+0x394], R0 ;  /* 0x0003940001007387 */ /* 0x0001e20000100800 */
[----:B------:R-:W1:Y:S01]  /*b3d0*/  LDCU UR35, c[0x0][0x39c] ;  /* 0x00007380ff2377ac */ /* 0x000e620008000800 */
[----:B------:R-:W1:Y:S02]  /*b3e0*/  @!P1 SYNCS.CCTL.IV [UR9+0x10008] ;  /* 0x01000800ff0099b1 */ /* 0x000e640008000009 */
[----:B------:R-:W-:Y:S01]  /*b3f0*/  STL [R1+0x348], R251 ;  /* 0x000348fb01007387 */ /* 0x000fe20000100800 */
[----:B------:R-:W1:Y:S03]  /*b400*/  LDCU UR9, c[0x0][0x398] ;  /* 0x00007300ff0977ac */ /* 0x000e660008000800 */
[----:B------:R-:W-:Y:S01]  /*b410*/  STL [R1+0x344], R249 ;  /* 0x000344f901007387 */ /* 0x000fe20000100800 */
[----:B------:R-:W1:Y:S03]  /*b420*/  LDCU UR76, c[0x0][0x39c] ;  /* 0x00007380ff4c77ac */ /* 0x000e660008000800 */
[----:B------:R-:W-:Y:S01]  /*b430*/  STL [R1+0x340], R247 ;  /* 0x000340f701007387 */ /* 0x000fe20000100800 */
[----:B------:R-:W1:Y:S01]  /*b440*/  LDCU UR66, c[0x0][0x398] ;  /* 0x00007300ff4277ac */ /* 0x000e620008000800 */
[----:B0-----:R-:W-:-:S02]  /*b450*/  IMAD.MOV.U32 R16, RZ, RZ, R20 ;  /* 0x000000ffff107224 */ /* 0x001fc400078e0014 */
[----:B------:R-:W-:Y:S01]  /*b460*/  STL [R1+0x33c], R245 ;  /* 0x00033cf501007387 */ /* 0x000fe20000100800 */
[----:B------:R-:W-:Y:S01]  /*b470*/  IMAD.MOV.U32 R7, RZ, RZ, R28 ;  /* 0x000000ffff077224 */ /* 0x000fe200078e001c */
[----:B------:R-:W0:Y:S01]  /*b480*/  LDCU UR77, c[0x0][0x398] ;  /* 0x00007300ff4d77ac */ /* 0x000e220008000800 */
[----:B------:R-:W-:Y:S01]  /*b490*/  IMAD.MOV.U32 R6, RZ, RZ, R21 ;  /* 0x000000ffff067224 */ /* 0x000fe200078e0015 */
[----:B------:R-:W-:Y:S01]  /*b4a0*/  STL [R1+0x338], R243 ;  /* 0x000338f301007387 */ /* 0x000fe20000100800 */
[----:B--2---:R-:W-:Y:S01]  /*b4b0*/  IMAD.MOV.U32 R212, RZ, RZ, R83 ;  /* 0x000000ffffd47224 */ /* 0x004fe200078e0053 */
[----:B------:R-:W2:Y:S01]  /*b4c0*/  LDCU UR53, c[0x0][0x398] ;  /* 0x00007300ff3577ac */ /* 0x000ea20008000800 */
[----:B----4-:R-:W-:Y:S01]  /*b4d0*/  IMAD.MOV.U32 R210, RZ, RZ, R82 ;  /* 0x000000ffffd27224 */ /* 0x010fe200078e0052 */
[----:B------:R-:W-:Y:S01]  /*b4e0*/  STL [R1+0x334], R241 ;  /* 0x000334f101007387 */ /* 0x000fe20000100800 */
[----:B------:R-:W-:Y:S01]  /*b4f0*/  IMAD.MOV.U32 R209, RZ, RZ, R81 ;  /* 0x000000ffffd17224 */ /* 0x000fe200078e0051 */
[----:B------:R-:W4:Y:S01]  /*b500*/  LDCU UR59, c[0x0][0x39c] ;  /* 0x00007380ff3b77ac */ /* 0x000f220008000800 */
[----:B------:R-:W-:Y:S01]  /*b510*/  IMAD.MOV.U32 R208, RZ, RZ, R80 ;  /* 0x000000ffffd07224 */ /* 0x000fe200078e0050 */
[----:B------:R-:W-:Y:S01]  /*b520*/  STL [R1+0x330], R239 ;  /* 0x000330ef01007387 */ /* 0x000fe20000100800 */
[----:B------:R-:W-:Y:S01]  /*b530*/  IMAD.MOV.U32 R207, RZ, RZ, R79 ;  /* 0x000000ffffcf7224 */ /* 0x000fe200078e004f */
[----:B------:R-:W0:Y:S01]  /*b540*/  LDCU UR51, c[0x0][0x398] ;  /* 0x00007300ff3377ac */ /* 0x000e220008000800 */
        /* <DEDUP_REMOVED lines=16> */
[----:B-1----:R-:W-:Y:S01]  /*b650*/  IMAD.MOV.U32 R198, RZ, RZ, R57 ;  /* 0x000000ffffc67224 */ /* 0x002fe200078e0039 */
[----:B------:R-:W-:Y:S01]  /*b660*/  STL [R1+0x31c], R229 ;  /* 0x00031ce501007387 */ /* 0x000fe20000100800 */
[----:B------:R-:W-:Y:S01]  /*b670*/  IMAD.MOV.U32 R197, RZ, RZ, R56 ;  /* 0x000000ffffc57224 */ /* 0x000fe200078e0038 */
[----:B------:R-:W1:Y:S01]  /*b680*/  LDCU UR57, c[0x0][0x398] ;  /* 0x00007300ff3977ac */ /* 0x000e620008000800 */
[----:B------:R-:W-:Y:S01]  /*b690*/  IMAD.MOV.U32 R196, RZ, RZ, R55 ;  /* 0x000000ffffc47224 */ /* 0x000fe200078e0037 */
[----:B------:R-:W-:Y:S01]  /*b6a0*/  STL [R1+0x318], R227 ;  /* 0x000318e301007387 */ /* 0x000fe20000100800 */
[----:B------:R-:W-:Y:S01]  /*b6b0*/  IMAD.MOV.U32 R3, RZ, RZ, R54 ;  /* 0x000000ffff037224 */ /* 0x000fe200078e0036 */
[----:B------:R-:W0:Y:S01]  /*b6c0*/  LDCU UR31, c[0x0][0x398] ;  /* 0x00007300ff1f77ac */ /* 0x000e220008000800 */
[----:B------:R-:W-:Y:S01]  /*b6d0*/  IMAD.MOV.U32 R2, RZ, RZ, R53 ;  /* 0x000000ffff027224 */ /* 0x000fe200078e0035 */
[----:B------:R-:W-:Y:S01]  /*b6e0*/  STL [R1+0x314], R225 ;  /* 0x000314e101007387 */ /* 0x000fe20000100800 */
[----:B------:R-:W-:Y:S01]  /*b6f0*/  IMAD.MOV.U32 R0, RZ, RZ, R52 ;  /* 0x000000ffff007224 */ /* 0x000fe200078e0034 */
[----:B------:R-:W0:Y:S02]  /*b700*/  LDCU UR73, c[0x0][0x39c] ;  /* 0x00007380ff4977ac */ /* 0x000e240008000800 */
[----:B------:R-:W-:Y:S01]  /*b710*/  STL [R1+0x310], R223 ;  /* 0x000310df01007387 */ /* 0x000fe20000100800 */
[----:B------:R-:W0:Y:S03]  /*b720*/  LDCU UR64, c[0x0][0x398] ;  /* 0x00007300ff4077ac */ /* 0x000e260008000800 */
        /* <DEDUP_REMOVED lines=10> */
[----:B------:R-:W-:Y:S01]  /*b7d0*/  STL.64 [R1+0xb0], R22 ;  /* 0x0000b01601007387 */ /* 0x000fe20000100a00 */
[----:B------:R-:W0:Y:S03]  /*b7e0*/  LDCU UR49, c[0x0][0x398] ;  /* 0x00007300ff3177ac */ /* 0x000e260008000800 */
[----:B------:R-:W-:Y:S01]  /*b7f0*/  STL.64 [R1+0xb8], R24 ;  /* 0x0000b81801007387 */ /* 0x000fe20000100a00 */
[----:B------:R-:W0:Y:S03]  /*b800*/  LDCU UR41, c[0x0][0x39c] ;  /* 0x00007380ff2977ac */ /* 0x000e260008000800 */
[----:B------:R-:W-:Y:S01]  /*b810*/  STL.64 [R1+0xc0], R26 ;  /* 0x0000c01a01007387 */ /* 0x000fe20000100a00 */
        /* <DEDUP_REMOVED lines=27> */
[----:B------:R-:W-:Y:S04]  /*b9d0*/  STL.64 [R1+0x130], R62 ;  /* 0x0001303e01007387 */ /* 0x000fe80000100a00 */
[----:B------:R-:W-:Y:S04]  /*b9e0*/  STL.64 [R1+0x138], R64 ;  /* 0x0001384001007387 */ /* 0x000fe80000100a00 */
[----:B------:R-:W-:Y:S04]  /*b9f0*/  STL.64 [R1+0x140], R66 ;  /* 0x0001404201007387 */ /* 0x000fe80000100a00 */
[----:B------:R-:W-:Y:S04]  /*ba00*/  STL.64 [R1+0x148], R68 ;  /* 0x0001484401007387 */ /* 0x000fe80000100a00 */
[----:B------:R-:W-:Y:S04]  /*ba10*/  STL.64 [R1+0x150], R70 ;  /* 0x0001504601007387 */ /* 0x000fe80000100a00 */
[----:B------:R0:W-:Y:S02]  /*ba20*/  STL [R1+0x158], R72 ;  /* 0x0001584801007387 */ /* 0x0001e40000100800 */
[----:B0-----:R-:W0:Y:S01]  /*ba30*/  LDTM.x64 R20, tmem[UR10+0x40] ;  /* 0x0000400a001479ee */ /* 0x001e220008340000 */
[----:B------:R-:W-:Y:S01]  /*ba40*/  LDTM.x64 R132, tmem[UR10+0x80] ;  /* 0x0000800a008479ee */ /* 0x000fe20008340000 */
[----:B0-----:R-:W-:Y:S01]  /*ba50*/  STL.64 [R1+0x30], R32 ;  /* 0x0000302001007387 */ /* 0x001fe20000100a00 */
[----:B------:R-:W-:-:S02]  /*ba60*/  IMAD.MOV.U32 R19, RZ, RZ, R83 ;  /* 0x000000ffff137224 */ /* 0x000fc400078e0053 */
[----:B------:R-:W-:Y:S01]  /*ba70*/  IMAD.MOV.U32 R221, RZ, RZ, R38 ;  /* 0x000000ffffdd7224 */ /* 0x000fe200078e0026 */
[----:B------:R-:W-:Y:S01]  /*ba80*/  STL.64 [R1+0x38], R54 ;  /* 0x0000383601007387 */ /* 0x000fe20000100a00 */
[----:B------:R-:W-:Y:S02]  /*ba90*/  IMAD.MOV.U32 R223, RZ, RZ, R39 ;  /* 0x000000ffffdf7224 */ /* 0x000fe400078e0027 */
[----:B------:R-:W-:Y:S01]  /*baa0*/  IMAD.MOV.U32 R225, RZ, RZ, R40 ;  /* 0x000000ffffe17224 */ /* 0x000fe200078e0028 */
[----:B------:R-:W-:Y:S01]  /*bab0*/  STL.64 [R1+0x40], R56 ;  /* 0x0000403801007387 */ /* 0x000fe20000100a00 */
[----:B------:R-:W-:Y:S02]  /*bac0*/  IMAD.MOV.U32 R227, RZ, RZ, R41 ;  /* 0x000000ffffe37224 */ /* 0x000fe400078e0029 */
[----:B------:R-:W-:Y:S01]  /*bad0*/  IMAD.MOV.U32 R229, RZ, RZ, R42 ;  /* 0x000000ffffe57224 */ /* 0x000fe200078e002a */
[----:B------:R-:W-:Y:S01]  /*bae0*/  STL.64 [R1+0x48], R58 ;  /* 0x0000483a01007387 */ /* 0x000fe20000100a00 */
        /* <DEDUP_REMOVED lines=35> */
[----:B------:R0:W-:Y:S01]  /*bd20*/  STL [R1+0xa8], R82 ;  /* 0x0000a85201007387 */ /* 0x0001e20000100800 */
[----:B------:R-:W-:-:S02]  /*bd30*/  IMAD.MOV.U32 R217, RZ, RZ, R36 ;  /* 0x000000ffffd97224 */ /* 0x000fc400078e0024 */
[----:B------:R-:W-:Y:S01]  /*bd40*/  IMAD.MOV.U32 R211, RZ, RZ, R35 ;  /* 0x000000ffffd37224 */ /* 0x000fe200078e0023 */
[----:B------:R1:W-:Y:S01]  /*bd50*/  STL [R1+0x390], R221 ;  /* 0x000390dd01007387 */ /* 0x0003e20000100800 */
[----:B------:R-:W-:-:S03]  /*bd60*/  IMAD.MOV.U32 R252, RZ, RZ, R34 ;  /* 0x000000fffffc7224 */ /* 0x000fc600078e0022 */
[----:B------:R2:W-:Y:S01]  /*bd70*/  STL [R1+0x384], R223 ;  /* 0x000384df01007387 */ /* 0x0005e20000100800 */
[----:B0-----:R-:W0:Y:S03]  /*bd80*/  LDTM.x64 R68, tmem[UR10+0xc0] ;  /* 0x0000c00a004479ee */ /* 0x001e260008340000 */
[----:B------:R3:W-:Y:S01]  /*bd90*/  STL [R1+0x380], R225 ;  /* 0x000380e101007387 */ /* 0x0007e20000100800 */
[----:B-1----:R-:W-:-:S03]  /*bda0*/  IMAD.MOV.U32 R221, RZ, RZ, R19 ;  /* 0x000000ffffdd7224 */ /* 0x002fc600078e0013 */
[----:B------:R1:W-:Y:S01]  /*bdb0*/  STL [R1+0x37c], R227 ;  /* 0x00037ce301007387 */ /* 0x0003e20000100800 */
[----:B--2---:R-:W-:-:S03]  /*bdc0*/  IMAD.MOV.U32 R223, RZ, RZ, R18 ;  /* 0x000000ffffdf7224 */ /* 0x004fc600078e0012 */
[----:B------:R2:W-:Y:S01]  /*bdd0*/  STL [R1+0x378], R229 ;  /* 0x000378e501007387 */ /* 0x0005e20000100800 */
[----:B---3--:R-:W-:-:S03]  /*bde0*/  IMAD.MOV.U32 R225, RZ, RZ, R17 ;  /* 0x000000ffffe17224 */ /* 0x008fc600078e0011 */
        /* <DEDUP_REMOVED lines=22> */
[----:B0-----:R-:W-:Y:S01]  /*bf50*/  STL [R1+0x26c], R76 ;  /* 0x00026c4c01007387 */ /* 0x001fe20000100800 */
[----:B---3--:R-:W-:-:S03]  /*bf60*/  IMAD.MOV.U32 R249, RZ, RZ, R6 ;  /* 0x000000fffff97224 */ /* 0x008fc600078e0006 */
[----:B------:R-:W-:Y:S01]  /*bf70*/  STL [R1+0x268], R77 ;  /* 0x0002684d01007387 */ /* 0x000fe20000100800 */
[----:B-1----:R-:W-:-:S03]  /*bf80*/  IMAD.MOV.U32 R251, RZ, RZ, R5 ;  /* 0x000000fffffb7224 */ /* 0x002fc600078e0005 */
[----:B------:R-:W-:Y:S04]  /*bf90*/  STL [R1+0x264], R78 ;  /* 0x0002644e01007387 */ /* 0x000fe80000100800 */
        /* <DEDUP_REMOVED lines=24> */
[----:B------:R-:W-:Y:S01]  /*c120*/  STL [R1+0x200], R103 ;  /* 0x0002006701007387 */ /* 0x000fe20000100800 */
[----:B------:R-:W0:Y:S03]  /*c130*/  LDTM.x64 R4, tmem[UR10+0x100] ;  /* 0x0001000a000479ee */ /* 0x000e260008340000 */
[----:B------:R-:W-:Y:S04]  /*c140*/  STL [R1+0x1fc], R104 ;  /* 0x0001fc6801007387 */ /* 0x000fe80000100800 */
[----:B------:R-:W-:Y:S04]  /*c150*/  STL [R1+0x1f8], R105 ;  /* 0x0001f86901007387 */ /* 0x000fe80000100800 */
[----:B------:R-:W-:Y:S04]  /*c160*/  STL [R1+0x1f4], R106 ;  /* 0x0001f46a01007387 */ /* 0x000fe80000100800 */
[----:B------:R-:W-:Y:S04]  /*c170*/  STL [R1+0x1f0], R107 ;  /* 0x0001f06b01007387 */ /* 0x000fe80000100800 */
[----:B------:R-:W-:Y:S04]  /*c180*/  STL [R1+0x1ec], R108 ;  /* 0x0001ec6c01007387 */ /* 0x000fe80000100800 */
[----:B------:R-:W-:Y:S01]  /*c190*/  STL [R1+0x1e8], R109 ;  /* 0x0001e86d01007387 */ /* 0x000fe20000100800 */
[----:B0-----:R-:W-:-:S03]  /*c1a0*/  F2FP.F16.F32.PACK_AB R67, R67, R212 ;  /* 0x000000d44343723e */ /* 0x001fc600000000ff */
        /* <DEDUP_REMOVED lines=17> */
[----:B------:R-:W-:-:S03]  /*c2c0*/  F2FP.F16.F32.PACK_AB R66, R66, R210 ;  /* 0x000000d24242723e */ /* 0x000fc600000000ff */
[----:B------:R-:W-:Y:S04]  /*c2d0*/  STL [R1+0x1a0], R127 ;  /* 0x0001a07f01007387 */ /* 0x000fe80000100800 */
[----:B------:R-:W-:Y:S04]  /*c2e0*/  STL [R1+0x19c], R128 ;  /* 0x00019c8001007387 */ /* 0x000fe80000100800 */
[----:B------:R-:W-:Y:S01]  /*c2f0*/  STL [R1+0x198], R129 ;  /* 0x0001988101007387 */ /* 0x000fe20000100800 */
[----:B------:R-:W-:-:S03]  /*c300*/  F2FP.F16.F32.PACK_AB R65, R65, R209 ;  /* 0x000000d14141723e */ /* 0x000fc600000000ff */
[----:B------:R-:W-:Y:S04]  /*c310*/  STL [R1+0x194], R130 ;  /* 0x0001948201007387 */ /* 0x000fe80000100800 */
[----:B------:R0:W2:Y:S04]  /*c320*/  LDL.LU R212, [R1+0x3dc] ;  /* 0x0003dc0001d47983 */ /* 0x0000a80000300800 */
[----:B------:R1:W-:Y:S01]  /*c330*/  STL [R1+0x184], R67 ;  /* 0x0001844301007387 */ /* 0x0003e20000100800 */
[----:B------:R-:W-:Y:S02]  /*c340*/  F2FP.F16.F32.PACK_AB R64, R64, R208 ;  /* 0x000000d04040723e */ /* 0x000fe400000000ff */
[----:B------:R-:W-:Y:S01]  /*c350*/  F2FP.F16.F32.PACK_AB R63, R63, R207 ;  /* 0x000000cf3f3f723e */ /* 0x000fe200000000ff */
[----:B-1----:R-:W3:Y:S04]  /*c360*/  LDL.LU R67, [R1+0xb0] ;  /* 0x0000b00001437983 */ /* 0x002ee80000300800 */
[----:B------:R0:W2:Y:S04]  /*c370*/  LDL.LU R210, [R1+0x3d8] ;  /* 0x0003d80001d27983 */ /* 0x0000a80000300800 */
[----:B------:R1:W-:Y:S01]  /*c380*/  STL [R1+0x180], R66 ;  /* 0x0001804201007387 */ /* 0x0003e20000100800 */
[----:B------:R-:W-:-:S02]  /*c390*/  F2FP.F16.F32.PACK_AB R62, R62, R206 ;  /* 0x000000ce3e3e723e */ /* 0x000fc400000000ff */
[----:B------:R-:W-:Y:S01]  /*c3a0*/  F2FP.F16.F32.PACK_AB R61, R61, R205 ;  /* 0x000000cd3d3d723e */ /* 0x000fe200000000ff */
[----:B-1----:R-:W2:Y:S04]  /*c3b0*/  LDL.LU R66, [R1+0xb4] ;  /* 0x0000b40001427983 */ /* 0x002ea80000300800 */
[----:B------:R0:W2:Y:S04]  /*c3c0*/  LDL.LU R209, [R1+0x3d4] ;  /* 0x0003d40001d17983 */ /* 0x0000a80000300800 */
[----:B------:R1:W-:Y:S01]  /*c3d0*/  STL [R1+0x17c], R65 ;  /* 0x00017c4101007387 */ /* 0x0003e20000100800 */
[----:B------:R-:W-:-:S03]  /*c3e0*/  F2FP.F16.F32.PACK_AB R60, R60, R204 ;  /* 0x000000cc3c3c723e */ /* 0x000fc600000000ff */
        /* <DEDUP_REMOVED lines=10> */
[----:B------:R1:W-:Y:S04]  /*c490*/  STL [R1+0x170], R62 ;  /* 0x0001703e01007387 */ /* 0x0003e80000100800 */
[----:B-1----:R-:W2:Y:S04]  /*c4a0*/  LDL.LU R62, [R1+0xc4] ;  /* 0x0000c400013e7983 */ /* 0x002ea80000300800 */
[----:B------:R0:W2:Y:S04]  /*c4b0*/  LDL.LU R205, [R1+0x3c4] ;  /* 0x0003c40001cd7983 */ /* 0x0000a80000300800 */
[----:B------:R1:W-:Y:S04]  /*c4c0*/  STL [R1+0x16c], R61 ;  /* 0x00016c3d01007387 */ /* 0x0003e80000100800 */
[----:B-1----:R-:W2:Y:S04]  /*c4d0*/  LDL.LU R61, [R1+0x14c] ;  /* 0x00014c00013d7983 */ /* 0x002ea80000300800 */
[----:B------:R0:W3:Y:S04]  /*c4e0*/  LDL.LU R204, [R1+0x3c0] ;  /* 0x0003c00001cc7983 */ /* 0x0000e80000300800 */
[----:B------:R1:W-:Y:S04]  /*c4f0*/  STL [R1+0x168], R60 ;  /* 0x0001683c01007387 */ /* 0x0003e80000100800 */
[----:B-1----:R-:W3:Y:S04]  /*c500*/  LDL.LU R60, [R1+0x150] ;  /* 0x00015000013c7983 */ /* 0x002ee80000300800 */
[----:B------:R0:W4:Y:S04]  /*c510*/  LDL.LU R203, [R1+0x3bc] ;  /* 0x0003bc0001cb7983 */ /* 0x0001280000300800 */
[----:B------:R1:W-:Y:S04]  /*c520*/  STL [R1+0x164], R59 ;  /* 0x0001643b01007387 */ /* 0x0003e80000100800 */
[----:B-1----:R-:W4:Y:S04]  /*c530*/  LDL.LU R59, [R1+0x154] ;  /* 0x00015400013b7983 */ /* 0x002f280000300800 */
[----:B------:R0:W4:Y:S04]  /*c540*/  LDL.LU R202, [R1+0x3b8] ;  /* 0x0003b80001ca7983 */ /* 0x0001280000300800 */
[----:B------:R1:W-:Y:S04]  /*c550*/  STL [R1+0x160], R58 ;  /* 0x0001603a01007387 */ /* 0x0003e80000100800 */
[----:B-1----:R-:W4:Y:S01]  /*c560*/  LDL.LU R58, [R1+0x158] ;  /* 0x00015800013a7983 */ /* 0x002f220000300800 */
[----:B------:R-:W-:-:S03]  /*c570*/  F2FP.F16.F32.PACK_AB R57, R57, R201 ;  /* 0x000000c93939723e */ /* 0x000fc600000000ff */
[----:B------:R0:W4:Y:S04]  /*c580*/  LDL.LU R201, [R1+0x3b4] ;  /* 0x0003b40001c97983 */ /* 0x0001280000300800 */
[----:B------:R-:W-:Y:S01]  /*c590*/  STL [R1+0x15c], R57 ;  /* 0x00015c3901007387 */ /* 0x000fe20000100800 */
[----:B--2---:R-:W-:Y:S02]  /*c5a0*/  F2FP.F16.F32.PACK_AB R53, R53, R61 ;  /* 0x0000003d3535723e */ /* 0x004fe400000000ff */
[----:B---3--:R-:W-:Y:S02]  /*c5b0*/  F2FP.F16.F32.PACK_AB R54, R54, R60 ;  /* 0x0000003c3636723e */ /* 0x008fe400000000ff */
[----:B----4-:R-:W-:Y:S02]  /*c5c0*/  F2FP.F16.F32.PACK_AB R55, R55, R59 ;  /* 0x0000003b3737723e */ /* 0x010fe400000000ff */
[----:B------:R-:W-:-:S05]  /*c5d0*/  F2FP.F16.F32.PACK_AB R56, R56, R58 ;  /* 0x0000003a3838723e */ /* 0x000fca00000000ff */
[----:B------:R-:W-:Y:S04]  /*c5e0*/  STL [R1+0x158], R56 ;  /* 0x0001583801007387 */ /* 0x000fe80000100800 */
[----:B------:R-:W-:Y:S04]  /*c5f0*/  STL [R1+0x154], R55 ;  /* 0x0001543701007387 */ /* 0x000fe80000100800 */
[----:B------:R-:W-:Y:S04]  /*c600*/  STL [R1+0x150], R54 ;  /* 0x0001503601007387 */ /* 0x000fe80000100800 */
[----:B------:R1:W-:Y:S04]  /*c610*/  STL [R1+0x14c], R53 ;  /* 0x00014c3501007387 */ /* 0x0003e80000100800 */
[----:B-1----:R-:W2:Y:S04]  /*c620*/  LDL.LU R53, [R1+0x148] ;  /* 0x0001480001357983 */ /* 0x002ea80000300800 */
[----:B------:R-:W3:Y:S04]  /*c630*/  LDL.LU R54, [R1+0x144] ;  /* 0x0001440001367983 */ /* 0x000ee80000300800 */
[----:B------:R-:W4:Y:S04]  /*c640*/  LDL.LU R55, [R1+0x140] ;  /* 0x0001400001377983 */ /* 0x000f280000300800 */
[----:B------:R-:W4:Y:S04]  /*c650*/  LDL.LU R56, [R1+0x13c] ;  /* 0x00013c0001387983 */ /* 0x000f280000300800 */
[----:B------:R-:W4:Y:S04]  /*c660*/  LDL.LU R57, [R1+0x138] ;  /* 0x0001380001397983 */ /* 0x000f280000300800 */
[----:B------:R-:W4:Y:S04]  /*c670*/  LDL.LU R58, [R1+0x134] ;  /* 0x00013400013a7983 */ /* 0x000f280000300800 */
[----:B------:R-:W4:Y:S04]  /*c680*/  LDL.LU R59, [R1+0x130] ;  /* 0x00013000013b7983 */ /* 0x000f280000300800 */
[----:B------:R-:W4:Y:S04]  /*c690*/  LDL.LU R60, [R1+0x12c] ;  /* 0x00012c00013c7983 */ /* 0x000f280000300800 */
[----:B------:R-:W4:Y:S01]  /*c6a0*/  LDL.LU R61, [R1+0x128] ;  /* 0x00012800013d7983 */ /* 0x000f220000300800 */
[----:B------:R-:W-:-:S02]  /*c6b0*/  F2FP.F16.F32.PACK_AB R250, R43, R200 ;  /* 0x000000c82bfa723e */ /* 0x000fc400000000ff */
[----:B------:R-:W-:Y:S02]  /*c6c0*/  F2FP.F16.F32.PACK_AB R248, R42, R199 ;  /* 0x000000c72af8723e */ /* 0x000fe400000000ff */
[----:B------:R-:W-:Y:S02]  /*c6d0*/  F2FP.F16.F32.PACK_AB R246, R41, R198 ;  /* 0x000000c629f6723e */ /* 0x000fe400000000ff */
[----:B------:R-:W-:Y:S02]  /*c6e0*/  F2FP.F16.F32.PACK_AB R244, R40, R197 ;  /* 0x000000c528f4723e */ /* 0x000fe400000000ff */
[----:B------:R-:W-:Y:S02]  /*c6f0*/  F2FP.F16.F32.PACK_AB R242, R39, R196 ;  /* 0x000000c427f2723e */ /* 0x000fe400000000ff */
[----:B------:R-:W-:Y:S02]  /*c700*/  F2FP.F16.F32.PACK_AB R240, R38, R3 ;  /* 0x0000000326f0723e */ /* 0x000fe400000000ff */
[----:B------:R-:W-:-:S02]  /*c710*/  F2FP.F16.F32.PACK_AB R238, R37, R2 ;  /* 0x0000000225ee723e */ /* 0x000fc400000000ff */
[----:B------:R-:W-:Y:S02]  /*c720*/  F2FP.F16.F32.PACK_AB R236, R36, R0 ;  /* 0x0000000024ec723e */ /* 0x000fe400000000ff */
[----:B--2---:R-:W-:Y:S02]  /*c730*/  F2FP.F16.F32.PACK_AB R52, R52, R53 ;  /* 0x000000353434723e */ /* 0x004fe400000000ff */
[----:B---3--:R-:W-:-:S03]  /*c740*/  F2FP.F16.F32.PACK_AB R51, R51, R54 ;  /* 0x000000363333723e */ /* 0x008fc600000000ff */
[----:B------:R-:W-:Y:S01]  /*c750*/  STL [R1+0x148], R52 ;  /* 0x0001483401007387 */ /* 0x000fe20000100800 */
[----:B----4-:R-:W-:-:S03]  /*c760*/  F2FP.F16.F32.PACK_AB R50, R50, R55 ;  /* 0x000000373232723e */ /* 0x010fc600000000ff */
[----:B------:R-:W-:Y:S01]  /*c770*/  STL [R1+0x144], R51 ;  /* 0x0001443301007387 */ /* 0x000fe20000100800 */
[----:B------:R-:W-:-:S03]  /*c780*/  F2FP.F16.F32.PACK_AB R49, R49, R56 ;  /* 0x000000383131723e */ /* 0x000fc600000000ff */
        /* <DEDUP_REMOVED lines=9> */
[----:B------:R-:W-:Y:S01]  /*c820*/  IMAD.MOV.U32 R60, RZ, RZ, R245 ;  /* 0x000000ffff3c7224 */ /* 0x000fe200078e00f5 */
[----:B------:R-:W-:Y:S01]  /*c830*/  F2FP.F16.F32.PACK_AB R44, R44, R61 ;  /* 0x0000003d2c2c723e */ /* 0x000fe200000000ff */
[----:B------:R-:W-:Y:S01]  /*c840*/  IMAD.MOV.U32 R61, RZ, RZ, R62 ;  /* 0x000000ffff3d7224 */ /* 0x000fe200078e003e */
[----:B------:R-:W-:Y:S01]  /*c850*/  STL [R1+0x12c], R45 ;  /* 0x00012c2d01007387 */ /* 0x000fe20000100800 */
[----:B------:R-:W-:Y:S02]  /*c860*/  IMAD.MOV.U32 R62, RZ, RZ, R63 ;  /* 0x000000ffff3e7224 */ /* 0x000fe400078e003f */
[----:B------:R-:W-:Y:S01]  /*c870*/  IMAD.MOV.U32 R63, RZ, RZ, R64 ;  /* 0x000000ffff3f7224 */ /* 0x000fe200078e0040 */
[----:B------:R1:W-:Y:S01]  /*c880*/  STL [R1+0x128], R44 ;  /* 0x0001282c01007387 */ /* 0x0003e20000100800 */
[----:B------:R-:W-:Y:S02]  /*c890*/  IMAD.MOV.U32 R64, RZ, RZ, R65 ;  /* 0x000000ffff407224 */ /* 0x000fe400078e0041 */
[----:B------:R-:W-:-:S02]  /*c8a0*/  IMAD.MOV.U32 R65, RZ, RZ, R66 ;  /* 0x000000ffff417224 */ /* 0x000fc400078e0042 */
[----:B------:R-:W-:Y:S02]  /*c8b0*/  IMAD.MOV.U32 R66, RZ, RZ, R67 ;  /* 0x000000ffff427224 */ /* 0x000fe400078e0043 */
[----:B------:R-:W-:Y:S02]  /*c8c0*/  IMAD.MOV.U32 R67, RZ, RZ, R249 ;  /* 0x000000ffff437224 */ /* 0x000fe400078e00f9 */
[----:B------:R-:W-:Y:S02]  /*c8d0*/  IMAD.MOV.U32 R249, RZ, RZ, R237 ;  /* 0x000000fffff97224 */ /* 0x000fe400078e00ed */
[----:B------:R-:W-:Y:S02]  /*c8e0*/  IMAD.MOV.U32 R237, RZ, RZ, R223 ;  /* 0x000000ffffed7224 */ /* 0x000fe400078e00df */
[----:B------:R-:W-:Y:S01]  /*c8f0*/  IMAD.MOV.U32 R245, RZ, RZ, R239 ;  /* 0x000000fffff57224 */ /* 0x000fe200078e00ef */
[----:B------:R-:W2:Y:S01]  /*c900*/  LDL.LU R223, [R1+0xa8] ;  /* 0x0000a80001df7983 */ /* 0x000ea20000300800 */
[----:B------:R-:W-:-:S03]  /*c910*/  IMAD.MOV.U32 R239, RZ, RZ, R225 ;  /* 0x000000ffffef7224 */ /* 0x000fc600078e00e1 */
[----:B------:R-:W3:Y:S04]  /*c920*/  LDL.LU R225, [R1+0xa4] ;  /* 0x0000a40001e17983 */ /* 0x000ee80000300800 */
[----:B-1----:R-:W4:Y:S04]  /*c930*/  LDL.LU R44, [R1+0x108] ;  /* 0x00010800012c7983 */ /* 0x002f280000300800 */
[----:B------:R-:W2:Y:S04]  /*c940*/  LDL.LU R45, [R1+0x104] ;  /* 0x00010400012d7983 */ /* 0x000ea80000300800 */
[----:B------:R-:W3:Y:S04]  /*c950*/  LDL.LU R46, [R1+0x100] ;  /* 0x00010000012e7983 */ /* 0x000ee80000300800 */
        /* <DEDUP_REMOVED lines=13> */
[----:B------:R0:W3:Y:S04]  /*ca30*/  LDL.LU R200, [R1+0x3b0] ;  /* 0x0003b00001c87983 */ /* 0x0000e80000300800 */
        /* <DEDUP_REMOVED lines=13> */
[----:B------:R0:W3:Y:S01]  /*cb10*/  LDL.LU R0, [R1+0x394] ;  /* 0x0003940001007983 */ /* 0x0000e20000300800 */
[----:B------:R-:W-:-:S02]  /*cb20*/  F2FP.F16.F32.PACK_AB R201, R12, R60 ;  /* 0x0000003c0cc9723e */ /* 0x000fc400000000ff */
[----:B----4-:R-:W-:Y:S02]  /*cb30*/  F2FP.F16.F32.PACK_AB R220, R28, R44 ;  /* 0x0000002c1cdc723e */ /* 0x010fe400000000ff */
[----:B--2---:R-:W-:Y:S02]  /*cb40*/  F2FP.F16.F32.PACK_AB R218, R27, R45 ;  /* 0x0000002d1bda723e */ /* 0x004fe400000000ff */
[----:B---3--:R-:W-:Y:S02]  /*cb50*/  F2FP.F16.F32.PACK_AB R216, R26, R46 ;  /* 0x0000002e1ad8723e */ /* 0x008fe400000000ff */
[----:B------:R-:W-:Y:S02]  /*cb60*/  F2FP.F16.F32.PACK_AB R215, R25, R47 ;  /* 0x0000002f19d7723e */ /* 0x000fe400000000ff */
[----:B------:R-:W-:Y:S02]  /*cb70*/  F2FP.F16.F32.PACK_AB R214, R24, R48 ;  /* 0x0000003018d6723e */ /* 0x000fe400000000ff */
        /* <DEDUP_REMOVED lines=26> */
[----:B------:R-:W2:Y:S01]  /*cd20*/  LDL.LU R227, [R1+0xa0] ;  /* 0x0000a00001e37983 */ /* 0x000ea20000300800 */
[----:B------:R-:W1:Y:S02]  /*cd30*/  LDTM.x64 R4, tmem[UR10+0x140] ;  /* 0x0001400a000479ee */ /* 0x000e640008340000 */
[----:B-1----:R-:W-:Y:S02]  /*cd40*/  F2FP.F16.F32.PACK_AB R67, R67, R221 ;  /* 0x000000dd4343723e */ /* 0x002fe400000000ff */
[----:B------:R-:W3:Y:S02]  /*cd50*/  LDL.LU R221, [R1+0x390] ;  /* 0x0003900001dd7983 */ /* 0x000ee40000300800 */
[C---:B------:R-:W-:Y:S02]  /*cd60*/  PRMT R129, R67.reuse, 0x7610, R129 ;  /* 0x0000761043817816 */ /* 0x040fe40000000081 */
[----:B------:R-:W-:Y:S01]  /*cd70*/  PRMT R130, R67, 0x7632, R130 ;  /* 0x0000763243827816 */ /* 0x000fe20000000082 */
[----:B------:R-:W-:Y:S01]  /*cd80*/  IMAD.MOV.U32 R67, RZ, RZ, R243 ;  /* 0x000000ffff437224 */ /* 0x000fe200078e00f3 */
[----:B------:R-:W-:Y:S01]  /*cd90*/  F2FP.F16.F32.PACK_AB R66, R66, R223 ;  /* 0x000000df4242723e */ /* 0x000fe200000000ff */
[----:B------:R-:W-:-:S02]  /*cda0*/  IMAD.MOV.U32 R243, RZ, RZ, R229 ;  /* 0x000000fffff37224 */ /* 0x000fc400078e00e5 */
[----:B------:R-:W4:Y:S01]  /*cdb0*/  LDL.LU R229, [R1+0x9c] ;  /* 0x00009c0001e57983 */ /* 0x000f220000300800 */
[C---:B------:R-:W-:Y:S02]  /*cdc0*/  PRMT R127, R66.reuse, 0x7610, R127 ;  /* 0x00007610427f7816 */ /* 0x040fe4000000007f */
[----:B------:R-:W-:Y:S01]  /*cdd0*/  PRMT R128, R66, 0x7632, R128 ;  /* 0x0000763242807816 */ /* 0x000fe20000000080 */
[----:B------:R-:W-:Y:S01]  /*cde0*/  STL [R1+0x274], R130 ;  /* 0x0002748201007387 */ /* 0x000fe20000100800 */
[----:B------:R-:W-:Y:S02]  /*cdf0*/  IMAD.MOV.U32 R66, RZ, RZ, R245 ;  /* 0x000000ffff427224 */ /* 0x000fe400078e00f5 */
[----:B------:R-:W-:Y:S01]  /*ce00*/  IMAD.MOV.U32 R245, RZ, RZ, R231 ;  /* 0x000000fffff57224 */ /* 0x000fe200078e00e7 */
[----:B------:R1:W-:Y:S04]  /*ce10*/  STL [R1+0x270], R129 ;  /* 0x0002708101007387 */ /* 0x0003e80000100800 */
[----:B------:R-:W3:Y:S04]  /*ce20*/  LDL.LU R223, [R1+0x384] ;  /* 0x0003840001df7983 */ /* 0x000ee80000300800 */
[----:B------:R-:W3:Y:S01]  /*ce30*/  LDL.LU R231, [R1+0x98] ;  /* 0x0000980001e77983 */ /* 0x000ee20000300800 */
[----:B------:R-:W-:-:S03]  /*ce40*/  F2FP.F16.F32.PACK_AB R65, R65, R225 ;  /* 0x000000e14141723e */ /* 0x000fc600000000ff */
[----:B------:R-:W-:Y:S01]  /*ce50*/  STL [R1+0x27c], R128 ;  /* 0x00027c8001007387 */ /* 0x000fe20000100800 */
[C---:B------:R-:W-:Y:S02]  /*ce60*/  PRMT R125, R65.reuse, 0x7610, R125 ;  /* 0x00007610417d7816 */ /* 0x040fe4000000007d */
[----:B------:R-:W-:Y:S01]  /*ce70*/  PRMT R126, R65, 0x7632, R126 ;  /* 0x00007632417e7816 */ /* 0x000fe2000000007e */
[----:B------:R-:W-:Y:S01]  /*ce80*/  IMAD.MOV.U32 R65, RZ, RZ, R66 ;  /* 0x000000ffff417224 */ /* 0x000fe200078e0042 */
[----:B------:R0:W-:Y:S01]  /*ce90*/  STL [R1+0x278], R127 ;  /* 0x0002787f01007387 */ /* 0x0001e20000100800 */
[----:B------:R-:W-:Y:S02]  /*cea0*/  IMAD.MOV.U32 R66, RZ, RZ, R67 ;  /* 0x000000ffff427224 */ /* 0x000fe400078e0043 */
[----:B------:R-:W-:Y:S01]  /*ceb0*/  IMAD.MOV.U32 R67, RZ, RZ, R247 ;  /* 0x000000ffff437224 */ /* 0x000fe200078e00f7 */
[----:B------:R-:W3:Y:S01]  /*cec0*/  LDL.LU R225, [R1+0x380] ;  /* 0x0003800001e17983 */ /* 0x000ee20000300800 */
[----:B------:R-:W-:-:S03]  /*ced0*/  IMAD.MOV.U32 R247, RZ, RZ, R233 ;  /* 0x000000fffff77224 */ /* 0x000fc600078e00e9 */
[----:B------:R-:W3:Y:S04]  /*cee0*/  LDL.LU R233, [R1+0x94] ;  /* 0x0000940001e97983 */ /* 0x000ee80000300800 */
[----:B------:R-:W-:Y:S04]  /*cef0*/  STL [R1+0x284], R126 ;  /* 0x0002847e01007387 */ /* 0x000fe80000100800 */
[----:B------:R0:W-:Y:S01]  /*cf00*/  STL [R1+0x280], R125 ;  /* 0x0002807d01007387 */ /* 0x0001e20000100800 */
[----:B--2---:R-:W-:-:S03]  /*cf10*/  F2FP.F16.F32.PACK_AB R64, R64, R227 ;  /* 0x000000e34040723e */ /* 0x004fc600000000ff */
[----:B------:R-:W2:Y:S01]  /*cf20*/  LDL.LU R227, [R1+0x37c] ;  /* 0x00037c0001e37983 */ /* 0x000ea20000300800 */
[C---:B------:R-:W-:Y:S02]  /*cf30*/  PRMT R123, R64.reuse, 0x7610, R123 ;  /* 0x00007610407b7816 */ /* 0x040fe4000000007b */
[----:B------:R-:W-:Y:S01]  /*cf40*/  PRMT R124, R64, 0x7632, R124 ;  /* 0x00007632407c7816 */ /* 0x000fe2000000007c */
[----:B------:R-:W-:Y:S02]  /*cf50*/  IMAD.MOV.U32 R64, RZ, RZ, R251 ;  /* 0x000000ffff407224 */ /* 0x000fe400078e00fb */
[----:B------:R-:W-:Y:S02]  /*cf60*/  IMAD.MOV.U32 R251, RZ, RZ, R235 ;  /* 0x000000fffffb7224 */ /* 0x000fe400078e00eb */
[----:B------:R-:W2:Y:S04]  /*cf70*/  LDL.LU R235, [R1+0x90] ;  /* 0x0000900001eb7983 */ /* 0x000ea80000300800 */
[----:B------:R-:W-:Y:S04]  /*cf80*/  STL [R1+0x28c], R124 ;  /* 0x00028c7c01007387 */ /* 0x000fe80000100800 */
[----:B------:R0:W-:Y:S01]  /*cf90*/  STL [R1+0x288], R123 ;  /* 0x0002887b01007387 */ /* 0x0001e20000100800 */
[----:B----4-:R-:W-:-:S03]  /*cfa0*/  F2FP.F16.F32.PACK_AB R63, R63, R229 ;  /* 0x000000e53f3f723e */ /* 0x010fc600000000ff */
[----:B------:R-:W4:Y:S01]  /*cfb0*/  LDL.LU R229, [R1+0x378] ;  /* 0x0003780001e57983 */ /* 0x000f220000300800 */
[C---:B------:R-:W-:Y:S02]  /*cfc0*/  PRMT R122, R63.reuse, 0x7632, R122 ;  /* 0x000076323f7a7816 */ /* 0x040fe4000000007a */
[----:B------:R-:W-:Y:S01]  /*cfd0*/  PRMT R121, R63, 0x7610, R121 ;  /* 0x000076103f797816 */ /* 0x000fe20000000079 */
[----:B------:R-:W-:Y:S02]  /*cfe0*/  IMAD.MOV.U32 R63, RZ, RZ, R249 ;  /* 0x000000ffff3f7224 */ /* 0x000fe400078e00f9 */
[----:B------:R-:W-:Y:S02]  /*cff0*/  IMAD.MOV.U32 R249, RZ, RZ, R237 ;  /* 0x000000fffff97224 */ /* 0x000fe400078e00ed */
[----:B------:R-:W4:Y:S04]  /*d000*/  LDL.LU R237, [R1+0x8c] ;  /* 0x00008c0001ed7983 */ /* 0x000f280000300800 */
[----:B------:R-:W-:Y:S01]  /*d010*/  STL [R1+0x294], R122 ;  /* 0x0002947a01007387 */ /* 0x000fe20000100800 */
[----:B---3--:R-:W-:-:S03]  /*d020*/  F2FP.F16.F32.PACK_AB R62, R62, R231 ;  /* 0x000000e73e3e723e */ /* 0x008fc600000000ff */
[----:B------:R3:W-:Y:S01]  /*d030*/  STL [R1+0x290], R121 ;  /* 0x0002907901007387 */ /* 0x0007e20000100800 */
[C---:B------:R-:W-:Y:S02]  /*d040*/  PRMT R119, R62.reuse, 0x7610, R119 ;  /* 0x000076103e777816 */ /* 0x040fe40000000077 */
[----:B------:R-:W-:Y:S01]  /*d050*/  PRMT R120, R62, 0x7632, R120 ;  /* 0x000076323e787816 */ /* 0x000fe20000000078 */
[----:B------:R-:W3:Y:S01]  /*d060*/  LDL.LU R231, [R1+0x374] ;  /* 0x0003740001e77983 */ /* 0x000ee20000300800 */
[----:B------:R-:W-:-:S03]  /*d070*/  IMAD.MOV.U32 R62, RZ, RZ, R239 ;  /* 0x000000ffff3e7224 */ /* 0x000fc600078e00ef */
[----:B------:R-:W3:Y:S04]  /*d080*/  LDL.LU R239, [R1+0x88] ;  /* 0x0000880001ef7983 */ /* 0x000ee80000300800 */
[----:B------:R-:W-:Y:S01]  /*d090*/  STL [R1+0x29c], R120 ;  /* 0x00029c7801007387 */ /* 0x000fe20000100800 */
[----:B------:R-:W-:-:S03]  /*d0a0*/  F2FP.F16.F32.PACK_AB R61, R61, R233 ;  /* 0x000000e93d3d723e */ /* 0x000fc600000000ff */
[----:B------:R0:W-:Y:S01]  /*d0b0*/  STL [R1+0x298], R119 ;  /* 0x0002987701007387 */ /* 0x0001e20000100800 */
[C---:B------:R-:W-:Y:S02]  /*d0c0*/  PRMT R117, R61.reuse, 0x7610, R117 ;  /* 0x000076103d757816 */ /* 0x040fe40000000075 */
[----:B------:R-:W-:Y:S01]  /*d0d0*/  PRMT R118, R61, 0x7632, R118 ;  /* 0x000076323d767816 */ /* 0x000fe20000000076 */
        /* <DEDUP_REMOVED lines=18> */
[----:B------:R-:W4:Y:S04]  /*d200*/  LDL.LU R245, [R1+0x7c] ;  /* 0x00007c0001f57983 */ /* 0x000f280000300800 */
[----:B------:R-:W-:Y:S01]  /*d210*/  STL [R1+0x2b4], R114 ;  /* 0x0002b47201007387 */ /* 0x000fe20000100800 */
[----:B---3--:R-:W-:-:S03]  /*d220*/  F2FP.F16.F32.PACK_AB R58, R58, R239 ;  /* 0x000000ef3a3a723e */ /* 0x008fc600000000ff */
[----:B------:R3:W-:Y:S01]  /*d230*/  STL [R1+0x2b0], R113 ;  /* 0x0002b07101007387 */ /* 0x0007e20000100800 */
[----:B------:R-:W-:-:S03]  /*d240*/  PRMT R111, R58, 0x7610, R111 ;  /* 0x000076103a6f7816 */ /* 0x000fc6000000006f */
[----:B------:R-:W3:Y:S01]  /*d250*/  LDL.LU R239, [R1+0x364] ;  /* 0x0003640001ef7983 */ /* 0x000ee20000300800 */
[----:B------:R-:W-:Y:S01]  /*d260*/  PRMT R112, R58, 0x7632, R112 ;  /* 0x000076323a707816 */ /* 0x000fe20000000070 */
[----:B------:R-:W-:Y:S02]  /*d270*/  IMAD.MOV.U32 R58, RZ, RZ, R59 ;  /* 0x000000ffff3a7224 */ /* 0x000fe400078e003b */
[----:B------:R-:W-:Y:S02]  /*d280*/  IMAD.MOV.U32 R59, RZ, RZ, R60 ;  /* 0x000000ffff3b7224 */ /* 0x000fe400078e003c */
[----:B------:R-:W-:Y:S02]  /*d290*/  IMAD.MOV.U32 R60, RZ, RZ, R61 ;  /* 0x000000ffff3c7224 */ /* 0x000fe400078e003d */
[----:B------:R-:W-:Y:S02]  /*d2a0*/  IMAD.MOV.U32 R61, RZ, RZ, R62 ;  /* 0x000000ffff3d7224 */ /* 0x000fe400078e003e */
[----:B------:R-:W-:-:S02]  /*d2b0*/  IMAD.MOV.U32 R62, RZ, RZ, R63 ;  /* 0x000000ffff3e7224 */ /* 0x000fc400078e003f */
[----:B------:R-:W-:Y:S02]  /*d2c0*/  IMAD.MOV.U32 R63, RZ, RZ, R64 ;  /* 0x000000ffff3f7224 */ /* 0x000fe400078e0040 */
[----:B------:R-:W-:Y:S01]  /*d2d0*/  IMAD.MOV.U32 R64, RZ, RZ, R65 ;  /* 0x000000ffff407224 */ /* 0x000fe200078e0041 */
[----:B------:R-:W-:Y:S01]  /*d2e0*/  F2FP.F16.F32.PACK_AB R57, R57, R241 ;  /* 0x000000f13939723e */ /* 0x000fe200000000ff */
[----:B------:R-:W-:Y:S02]  /*d2f0*/  IMAD.MOV.U32 R65, RZ, RZ, R66 ;  /* 0x000000ffff417224 */ /* 0x000fe400078e0042 */
[----:B------:R-:W-:Y:S02]  /*d300*/  IMAD.MOV.U32 R66, RZ, RZ, R67 ;  /* 0x000000ffff427224 */ /* 0x000fe400078e0043 */
[----:B------:R-:W-:Y:S02]  /*d310*/  IMAD.MOV.U32 R67, RZ, RZ, R247 ;  /* 0x000000ffff437224 */ /* 0x000fe400078e00f7 */
[----:B------:R-:W3:Y:S01]  /*d320*/  LDL.LU R247, [R1+0x78] ;  /* 0x0000780001f77983 */ /* 0x000ee20000300800 */
[----:B------:R-:W-:-:S02]  /*d330*/  PRMT R109, R57, 0x7610, R109 ;  /* 0x00007610396d7816 */ /* 0x000fc4000000006d */
[----:B------:R-:W-:Y:S01]  /*d340*/  PRMT R110, R57, 0x7632, R110 ;  /* 0x00007632396e7816 */ /* 0x000fe2000000006e */
[----:B------:R-:W-:Y:S01]  /*d350*/  STL [R1+0x2bc], R112 ;  /* 0x0002bc7001007387 */ /* 0x000fe20000100800 */
[----:B------:R-:W-:-:S03]  /*d360*/  IMAD.MOV.U32 R57, RZ, RZ, R251 ;  /* 0x000000ffff397224 */ /* 0x000fc600078e00fb */
[----:B------:R0:W-:Y:S04]  /*d370*/  STL [R1+0x2b8], R111 ;  /* 0x0002b86f01007387 */ /* 0x0001e80000100800 */
[----:B------:R-:W3:Y:S04]  /*d380*/  LDL.LU R241, [R1+0x360] ;  /* 0x0003600001f17983 */ /* 0x000ee80000300800 */
        /* <DEDUP_REMOVED lines=14> */
[----:B------:R-:W-:Y:S02]  /*d470*/  PRMT R105, R55, 0x7610, R105 ;  /* 0x0000761037697816 */ /* 0x000fe40000000069 */
[----:B------:R-:W4:Y:S04]  /*d480*/  LDL.LU R55, [R1+0x30] ;  /* 0x0000300001377983 */ /* 0x000f280000300800 */
[----:B------:R-:W-:Y:S04]  /*d490*/  STL [R1+0x2d4], R106 ;  /* 0x0002d46a01007387 */ /* 0x000fe80000100800 */
[----:B------:R0:W-:Y:S01]  /*d4a0*/  STL [R1+0x2d0], R105 ;  /* 0x0002d06901007387 */ /* 0x0001e20000100800 */
[----:B---3--:R-:W-:-:S03]  /*d4b0*/  F2FP.F16.F32.PACK_AB R54, R54, R247 ;  /* 0x000000f73636723e */ /* 0x008fc600000000ff */
[----:B------:R-:W3:Y:S01]  /*d4c0*/  LDL.LU R247, [R1+0x354] ;  /* 0x0003540001f77983 */ /* 0x000ee20000300800 */
[C---:B------:R-:W-:Y:S02]  /*d4d0*/  PRMT R104, R54.reuse, 0x7632, R104 ;  /* 0x0000763236687816 */ /* 0x040fe40000000068 */
[----:B------:R-:W-:Y:S02]  /*d4e0*/  PRMT R103, R54, 0x7610, R103 ;  /* 0x0000761036677816 */ /* 0x000fe40000000067 */
[----:B------:R-:W3:Y:S04]  /*d4f0*/  LDL.LU R54, [R1+0x34] ;  /* 0x0000340001367983 */ /* 0x000ee80000300800 */
[----:B------:R-:W-:Y:S01]  /*d500*/  STL [R1+0x2dc], R104 ;  /* 0x0002dc6801007387 */ /* 0x000fe20000100800 */
[----:B------:R-:W-:-:S03]  /*d510*/  F2FP.F16.F32.PACK_AB R53, R53, R251 ;  /* 0x000000fb3535723e */ /* 0x000fc600000000ff */
[----:B------:R0:W-:Y:S01]  /*d520*/  STL [R1+0x2d8], R103 ;  /* 0x0002d86701007387 */ /* 0x0001e20000100800 */
[C---:B------:R-:W-:Y:S02]  /*d530*/  PRMT R102, R53.reuse, 0x7632, R102 ;  /* 0x0000763235667816 */ /* 0x040fe40000000066 */
[----:B------:R-:W-:Y:S02]  /*d540*/  PRMT R101, R53, 0x7610, R101 ;  /* 0x0000761035657816 */ /* 0x000fe40000000065 */
[----:B------:R-:W3:Y:S04]  /*d550*/  LDL.LU R53, [R1+0x68] ;  /* 0x0000680001357983 */ /* 0x000ee80000300800 */
[----:B------:R-:W4:Y:S04]  /*d560*/  LDL.LU R251, [R1+0x64] ;  /* 0x0000640001fb7983 */ /* 0x000f280000300800 */
[----:B------:R-:W-:Y:S04]  /*d570*/  STL [R1+0x2e4], R102 ;  /* 0x0002e46601007387 */ /* 0x000fe80000100800 */
[----:B------:R0:W-:Y:S01]  /*d580*/  STL [R1+0x2e0], R101 ;  /* 0x0002e06501007387 */ /* 0x0001e20000100800 */
[----:B--2---:R-:W-:-:S03]  /*d590*/  F2FP.F16.F32.PACK_AB R52, R52, R249 ;  /* 0x000000f93434723e */ /* 0x004fc600000000ff */
[----:B------:R-:W2:Y:S01]  /*d5a0*/  LDL.LU R249, [R1+0x350] ;  /* 0x0003500001f97983 */ /* 0x000ea20000300800 */
[C---:B------:R-:W-:Y:S02]  /*d5b0*/  PRMT R99, R52.reuse, 0x7610, R99 ;  /* 0x0000761034637816 */ /* 0x040fe40000000063 */
[----:B------:R-:W-:Y:S02]  /*d5c0*/  PRMT R100, R52, 0x7632, R100 ;  /* 0x0000763234647816 */ /* 0x000fe40000000064 */
[----:B------:R-:W2:Y:S04]  /*d5d0*/  LDL.LU R52, [R1+0x6c] ;  /* 0x00006c0001347983 */ /* 0x000ea80000300800 */
[----:B------:R-:W-:Y:S04]  /*d5e0*/  STL [R1+0x2ec], R100 ;  /* 0x0002ec6401007387 */ /* 0x000fe80000100800 */
[----:B------:R0:W-:Y:S01]  /*d5f0*/  STL [R1+0x2e8], R99 ;  /* 0x0002e86301007387 */ /* 0x0001e20000100800 */
[----:B---3--:R-:W-:-:S04]  /*d600*/  F2FP.F16.F32.PACK_AB R50, R50, R53 ;  /* 0x000000353232723e */ /* 0x008fc800000000ff */
[C---:B------:R-:W-:Y:S02]  /*d610*/  PRMT R95, R50.reuse, 0x7610, R95 ;  /* 0x00007610325f7816 */ /* 0x040fe4000000005f */
[----:B------:R-:W-:Y:S02]  /*d620*/  PRMT R96, R50, 0x7632, R96 ;  /* 0x0000763232607816 */ /* 0x000fe40000000060 */
[----:B----4-:R-:W-:Y:S02]  /*d630*/  F2FP.F16.F32.PACK_AB R49, R49, R251 ;  /* 0x000000fb3131723e */ /* 0x010fe400000000ff */
[----:B--2---:R-:W-:-:S04]  /*d640*/  F2FP.F16.F32.PACK_AB R51, R51, R52 ;  /* 0x000000343333723e */ /* 0x004fc800000000ff */
[C---:B------:R-:W-:Y:S02]  /*d650*/  PRMT R98, R51.reuse, 0x7632, R98 ;  /* 0x0000763233627816 */ /* 0x040fe40000000062 */
[----:B------:R-:W-:Y:S02]  /*d660*/  PRMT R97, R51, 0x7610, R97 ;  /* 0x0000761033617816 */ /* 0x000fe40000000061 */
[----:B------:R-:W2:Y:S04]  /*d670*/  LDL.LU R51, [R1+0x5c] ;  /* 0x00005c0001337983 */ /* 0x000ea80000300800 */
[----:B------:R-:W3:Y:S04]  /*d680*/  LDL.LU R52, [R1+0x58] ;  /* 0x0000580001347983 */ /* 0x000ee80000300800 */
[----:B------:R-:W-:Y:S04]  /*d690*/  STL [R1+0x2f4], R98 ;  /* 0x0002f46201007387 */ /* 0x000fe80000100800 */
[----:B------:R4:W-:Y:S04]  /*d6a0*/  STL [R1+0x2f0], R97 ;  /* 0x0002f06101007387 */ /* 0x0009e80000100800 */
[----:B------:R-:W3:Y:S04]  /*d6b0*/  LDL.LU R50, [R1+0x60] ;  /* 0x0000600001327983 */ /* 0x000ee80000300800 */
[----:B------:R-:W4:Y:S04]  /*d6c0*/  LDL.LU R53, [R1+0x54] ;  /* 0x0000540001357983 */ /* 0x000f280000300800 */
[----:B------:R0:W-:Y:S04]  /*d6d0*/  STL [R1+0x2f8], R95 ;  /* 0x0002f85f01007387 */ /* 0x0001e80000100800 */
[----:B------:R-:W4:Y:S01]  /*d6e0*/  LDL.LU R251, [R1+0x34c] ;  /* 0x00034c0001fb7983 */ /* 0x000f220000300800 */
[----:B------:R-:W-:-:S02]  /*d6f0*/  PRMT R93, R49, 0x7610, R93 ;  /* 0x00007610315d7816 */ /* 0x000fc4000000005d */
[----:B------:R-:W-:Y:S02]  /*d700*/  PRMT R94, R49, 0x7632, R94 ;  /* 0x00007632315e7816 */ /* 0x000fe4000000005e */
[----:B------:R-:W-:Y:S02]  /*d710*/  F2FP.F16.F32.PACK_AB R36, R36, R249 ;  /* 0x000000f92424723e */ /* 0x000fe400000000ff */
[----:B------:R-:W-:Y:S02]  /*d720*/  F2FP.F16.F32.PACK_AB R35, R35, R247 ;  /* 0x000000f72323723e */ /* 0x000fe400000000ff */
[----:B------:R-:W-:Y:S02]  /*d730*/  F2FP.F16.F32.PACK_AB R34, R34, R245 ;  /* 0x000000f52222723e */ /* 0x000fe400000000ff */
[----:B--2---:R-:W-:-:S04]  /*d740*/  F2FP.F16.F32.PACK_AB R47, R47, R51 ;  /* 0x000000332f2f723e */ /* 0x004fc800000000ff */
[C---:B------:R-:W-:Y:S02]  /*d750*/  PRMT R89, R47.reuse, 0x7610, R89 ;  /* 0x000076102f597816 */ /* 0x040fe40000000059 */
[----:B------:R-:W-:Y:S02]  /*d760*/  PRMT R90, R47, 0x7632, R90 ;  /* 0x000076322f5a7816 */ /* 0x000fe4000000005a */
[----:B---3--:R-:W-:-:S04]  /*d770*/  F2FP.F16.F32.PACK_AB R48, R48, R50 ;  /* 0x000000323030723e */ /* 0x008fc800000000ff */
[C---:B------:R-:W-:Y:S02]  /*d780*/  PRMT R91, R48.reuse, 0x7610, R91 ;  /* 0x00007610305b7816 */ /* 0x040fe4000000005b */
[----:B------:R-:W-:Y:S02]  /*d790*/  PRMT R92, R48, 0x7632, R92 ;  /* 0x00007632305c7816 */ /* 0x000fe4000000005c */
[----:B------:R-:W2:Y:S01]  /*d7a0*/  LDL.LU R48, [R1+0x4c] ;  /* 0x00004c0001307983 */ /* 0x000ea20000300800 */
[----:B------:R-:W-:-:S03]  /*d7b0*/  F2FP.F16.F32.PACK_AB R46, R46, R52 ;  /* 0x000000342e2e723e */ /* 0x000fc600000000ff */
[----:B------:R-:W3:Y:S01]  /*d7c0*/  LDL.LU R47, [R1+0x50] ;  /* 0x00005000012f7983 */ /* 0x000ee20000300800 */
[----:B----4-:R-:W-:-:S03]  /*d7d0*/  F2FP.F16.F32.PACK_AB R45, R45, R53 ;  /* 0x000000352d2d723e */ /* 0x010fc600000000ff */
[----:B------:R-:W4:Y:S01]  /*d7e0*/  LDL.LU R49, [R1+0x48] ;  /* 0x0000480001317983 */ /* 0x000f220000300800 */
[----:B------:R-:W-:-:S03]  /*d7f0*/  F2FP.F16.F32.PACK_AB R37, R37, R251 ;  /* 0x000000fb2525723e */ /* 0x000fc600000000ff */
[----:B------:R-:W2:Y:S01]  /*d800*/  LDL.LU R50, [R1+0x44] ;  /* 0x0000440001327983 */ /* 0x000ea20000300800 */
[----:B------:R-:W-:Y:S02]  /*d810*/  F2FP.F16.F32.PACK_AB R33, R33, R243 ;  /* 0x000000f32121723e */ /* 0x000fe400000000ff */
[----:B------:R-:W-:Y:S01]  /*d820*/  F2FP.F16.F32.PACK_AB R32, R32, R241 ;  /* 0x000000f12020723e */ /* 0x000fe200000000ff */
[----:B------:R-:W2:Y:S01]  /*d830*/  LDL.LU R51, [R1+0x40] ;  /* 0x0000400001337983 */ /* 0x000ea20000300800 */
[----:B------:R-:W-:Y:S02]  /*d840*/  F2FP.F16.F32.PACK_AB R31, R31, R239 ;  /* 0x000000ef1f1f723e */ /* 0x000fe400000000ff */
[----:B------:R-:W-:Y:S01]  /*d850*/  F2FP.F16.F32.PACK_AB R30, R30, R237 ;  /* 0x000000ed1e1e723e */ /* 0x000fe200000000ff */
[----:B------:R-:W2:Y:S01]  /*d860*/  LDL.LU R52, [R1+0x3c] ;  /* 0x00003c0001347983 */ /* 0x000ea20000300800 */
[----:B------:R-:W-:Y:S02]  /*d870*/  F2FP.F16.F32.PACK_AB R29, R29, R235 ;  /* 0x000000eb1d1d723e */ /* 0x000fe400000000ff */
[----:B------:R-:W-:Y:S01]  /*d880*/  F2FP.F16.F32.PACK_AB R28, R28, R233 ;  /* 0x000000e91c1c723e */ /* 0x000fe200000000ff */
[----:B------:R-:W2:Y:S01]  /*d890*/  LDL.LU R53, [R1+0x38] ;  /* 0x0000380001357983 */ /* 0x000ea20000300800 */
[----:B------:R-:W-:-:S02]  /*d8a0*/  F2FP.F16.F32.PACK_AB R27, R27, R231 ;  /* 0x000000e71b1b723e */ /* 0x000fc400000000ff */
[----:B------:R-:W-:Y:S01]  /*d8b0*/  F2FP.F16.F32.PACK_AB R26, R26, R229 ;  /* 0x000000e51a1a723e */ /* 0x000fe200000000ff */
[----:B------:R0:W2:Y:S01]  /*d8c0*/  LDL.LU R251, [R1+0x348] ;  /* 0x0003480001fb7983 */ /* 0x0000a20000300800 */
[----:B------:R-:W-:Y:S02]  /*d8d0*/  F2FP.F16.F32.PACK_AB R25, R25, R227 ;  /* 0x000000e31919723e */ /* 0x000fe400000000ff */
[----:B------:R-:W-:Y:S01]  /*d8e0*/  F2FP.F16.F32.PACK_AB R24, R24, R225 ;  /* 0x000000e11818723e */ /* 0x000fe200000000ff */
[----:B------:R0:W3:Y:S01]  /*d8f0*/  LDL.LU R249, [R1+0x344] ;  /* 0x0003440001f97983 */ /* 0x0000e20000300800 */
[----:B------:R-:W-:Y:S02]  /*d900*/  F2FP.F16.F32.PACK_AB R23, R23, R223 ;  /* 0x000000df1717723e */ /* 0x000fe400000000ff */
[C---:B------:R-:W-:Y:S01]  /*d910*/  PRMT R87, R46.reuse, 0x7610, R87 ;  /* 0x000076102e577816 */ /* 0x040fe20000000057 */
[----:B------:R0:W4:Y:S01]  /*d920*/  LDL.LU R247, [R1+0x340] ;  /* 0x0003400001f77983 */ /* 0x0001220000300800 */
[----:B------:R-:W-:-:S03]  /*d930*/  PRMT R88, R46, 0x7632, R88 ;  /* 0x000076322e587816 */ /* 0x000fc60000000058 */
[----:B------:R0:W4:Y:S04]  /*d940*/  LDL.LU R245, [R1+0x33c] ;  /* 0x00033c0001f57983 */ /* 0x0001280000300800 */
        /* <DEDUP_REMOVED lines=10> */
[----:B------:R0:W4:Y:S01]  /*d9f0*/  LDL.LU R223, [R1+0x310] ;  /* 0x0003100001df7983 */ /* 0x0001220000300800 */
[----:B--2---:R-:W-:-:S03]  /*da00*/  F2FP.F16.F32.PACK_AB R251, R22, R221 ;  /* 0x000000dd16fb723e */ /* 0x004fc600000000ff */
[----:B------:R2:W2:Y:S01]  /*da10*/  LDL.LU R221, [R1+0x30c] ;  /* 0x00030c0001dd7983 */ /* 0x0004a20000300800 */
[----:B---3--:R-:W-:-:S03]  /*da20*/  F2FP.F16.F32.PACK_AB R249, R21, R219 ;  /* 0x000000db15f9723e */ /* 0x008fc600000000ff */
[----:B------:R3:W3:Y:S01]  /*da30*/  LDL.LU R219, [R1+0x308] ;  /* 0x0003080001db7983 */ /* 0x0006e20000300800 */
[----:B----4-:R-:W-:-:S03]  /*da40*/  F2FP.F16.F32.PACK_AB R247, R20, R217 ;  /* 0x000000d914f7723e */ /* 0x010fc600000000ff */
[----:B------:R4:W4:Y:S01]  /*da50*/  LDL.LU R217, [R1+0x304] ;  /* 0x0003040001d97983 */ /* 0x0009220000300800 */
[----:B------:R-:W-:-:S03]  /*da60*/  F2FP.F16.F32.PACK_AB R245, R19, R211 ;  /* 0x000000d313f5723e */ /* 0x000fc600000000ff */
[----:B------:R0:W4:Y:S01]  /*da70*/  LDL.LU R211, [R1+0x300] ;  /* 0x0003000001d37983 */ /* 0x0001220000300800 */
[----:B------:R-:W-:Y:S02]  /*da80*/  F2FP.F16.F32.PACK_AB R44, R44, R47 ;  /* 0x0000002f2c2c723e */ /* 0x000fe400000000ff */
[----:B------:R-:W-:Y:S02]  /*da90*/  F2FP.F16.F32.PACK_AB R43, R43, R48 ;  /* 0x000000302b2b723e */ /* 0x000fe400000000ff */
[----:B------:R-:W-:Y:S02]  /*daa0*/  F2FP.F16.F32.PACK_AB R42, R42, R49 ;  /* 0x000000312a2a723e */ /* 0x000fe400000000ff */
[----:B------:R-:W-:Y:S02]  /*dab0*/  F2FP.F16.F32.PACK_AB R41, R41, R50 ;  /* 0x000000322929723e */ /* 0x000fe400000000ff */
[----:B------:R-:W-:Y:S02]  /*dac0*/  F2FP.F16.F32.PACK_AB R40, R40, R51 ;  /* 0x000000332828723e */ /* 0x000fe400000000ff */
[----:B------:R-:W-:-:S02]  /*dad0*/  F2FP.F16.F32.PACK_AB R39, R39, R52 ;  /* 0x000000342727723e */ /* 0x000fc400000000ff */
[----:B------:R-:W-:Y:S02]  /*dae0*/  F2FP.F16.F32.PACK_AB R38, R38, R53 ;  /* 0x000000352626723e */ /* 0x000fe400000000ff */
[C---:B------:R-:W-:Y:S02]  /*daf0*/  PRMT R85, R45.reuse, 0x7610, R85 ;  /* 0x000076102d557816 */ /* 0x040fe40000000055 */
[----:B------:R-:W-:Y:S02]  /*db00*/  PRMT R86, R45, 0x7632, R86 ;  /* 0x000076322d567816 */ /* 0x000fe40000000056 */
[C---:B------:R-:W-:Y:S02]  /*db10*/  PRMT R83, R44.reuse, 0x7610, R83 ;  /* 0x000076102c537816 */ /* 0x040fe40000000053 */
[----:B------:R-:W-:Y:S02]  /*db20*/  PRMT R84, R44, 0x7632, R84 ;  /* 0x000076322c547816 */ /* 0x000fe40000000054 */
[----:B------:R-:W-:-:S02]  /*db30*/  PRMT R81, R43, 0x7610, R81 ;  /* 0x000076102b517816 */ /* 0x000fc40000000051 */
[----:B------:R-:W-:Y:S02]  /*db40*/  PRMT R82, R43, 0x7632, R82 ;  /* 0x000076322b527816 */ /* 0x000fe40000000052 */
[C---:B------:R-:W-:Y:S02]  /*db50*/  PRMT R79, R42.reuse, 0x7610, R79 ;  /* 0x000076102a4f7816 */ /* 0x040fe4000000004f */
[----:B------:R-:W-:Y:S02]  /*db60*/  PRMT R80, R42, 0x7632, R80 ;  /* 0x000076322a507816 */ /* 0x000fe40000000050 */
[C---:B------:R-:W-:Y:S02]  /*db70*/  PRMT R77, R41.reuse, 0x7610, R77 ;  /* 0x00007610294d7816 */ /* 0x040fe4000000004d */
[----:B------:R-:W-:Y:S02]  /*db80*/  PRMT R78, R41, 0x7632, R78 ;  /* 0x00007632294e7816 */ /* 0x000fe4000000004e */
[----:B-1----:R-:W-:-:S02]  /*db90*/  PRMT R129, R40, 0x7610, R129 ;  /* 0x0000761028817816 */ /* 0x002fc40000000081 */
[----:B------:R-:W-:Y:S02]  /*dba0*/  PRMT R76, R40, 0x7632, R76 ;  /* 0x00007632284c7816 */ /* 0x000fe4000000004c */
[C---:B0-----:R-:W-:Y:S02]  /*dbb0*/  PRMT R127, R39.reuse, 0x7610, R127 ;  /* 0x00007610277f7816 */ /* 0x041fe4000000007f */
        /* <DEDUP_REMOVED lines=33> */
[----:B------:R-:W-:-:S02]  /*ddd0*/  F2FP.F16.F32.PACK_AB R243, R18, R252 ;  /* 0x000000fc12f3723e */ /* 0x000fc400000000ff */
[----:B------:R-:W-:Y:S01]  /*dde0*/  F2FP.F16.F32.PACK_AB R241, R17, R54 ;  /* 0x0000003611f1723e */ /* 0x000fe200000000ff */
[----:B------:R-:W4:Y:S01]  /*ddf0*/  LDL.LU R252, [R1+0x2fc] ;  /* 0x0002fc0001fc7983 */ /* 0x000f220000300800 */
        /* <DEDUP_REMOVED lines=9> */
[----:B--2---:R-:W-:Y:S02]  /*de90*/  F2FP.F16.F32.PACK_AB R221, R7, R64 ;  /* 0x0000004007dd723e */ /* 0x004fe400000000ff */
[----:B---3--:R-:W-:-:S02]  /*dea0*/  F2FP.F16.F32.PACK_AB R219, R6, R65 ;  /* 0x0000004106db723e */ /* 0x008fc400000000ff */
[----:B----4-:R-:W-:Y:S02]  /*deb0*/  F2FP.F16.F32.PACK_AB R217, R5, R66 ;  /* 0x0000004205d9723e */ /* 0x010fe400000000ff */
[----:B------:R-:W-:Y:S02]  /*dec0*/  F2FP.F16.F32.PACK_AB R211, R4, R67 ;  /* 0x0000004304d3723e */ /* 0x000fe400000000ff */
[----:B------:R-:W0:Y:S02]  /*ded0*/  LDTM.x64 R4, tmem[UR10+0x180] ;  /* 0x0001800a000479ee */ /* 0x000e240008340000 */
[----:B0-----:R-:W-:Y:S02]  /*dee0*/  F2FP.F16.F32.PACK_AB R195, R67, R195 ;  /* 0x000000c343c3723e */ /* 0x001fe400000000ff */
        /* <DEDUP_REMOVED lines=63> */
[----:B------:R-:W0:Y:S01]  /*e2e0*/  LDTM.x64 R4, tmem[UR10+0x1c0] ;  /* 0x0001c00a000479ee */ /* 0x000e220008340000 */
[----:B------:R-:W-:Y:S01]  /*e2f0*/  NOP ;  /* 0x0000000000007918 */ /* 0x000fe20000000000 */
[----:B------:R-:W1:Y:S01]  /*e300*/  LDCU.64 UR10, c[0x0][0x398] ;  /* 0x00007300ff0a77ac */ /* 0x000e620008000a00 */
[----:B0-----:R-:W-:Y:S02]  /*e310*/  F2FP.F16.F32.PACK_AB R67, R67, R131 ;  /* 0x000000834343723e */ /* 0x001fe400000000ff */
[----:B------:R-:W-:-:S03]  /*e320*/  F2FP.F16.F32.PACK_AB R11, R11, R75 ;  /* 0x0000004b0b0b723e */ /* 0x000fc600000000ff */
[----:B------:R0:W-:Y:S04]  /*e330*/  STL [R1+0x190], R67 ;  /* 0x0001904301007387 */ /* 0x0001e80000100800 */
[----:B0-----:R-:W2:Y:S04]  /*e340*/  LDL.LU R67, [R1+0x18c] ;  /* 0x00018c0001437983 */ /* 0x001ea80000300800 */
[----:B------:R-:W3:Y:S01]  /*e350*/  LDL R75, [R1+0x188] ;  /* 0x00018800014b7983 */ /* 0x000ee20000100800 */
[----:B------:R-:W-:Y:S02]  /*e360*/  F2FP.F16.F32.PACK_AB R10, R10, R74 ;  /* 0x0000004a0a0a723e */ /* 0x000fe400000000ff */
[----:B------:R-:W3:Y:S01]  /*e370*/  LDC R74, c[0x0][0x3b4] ;  /* 0x0000ed00ff4a7b82 */ /* 0x000ee20000000800 */
[----:B------:R-:W-:-:S02]  /*e380*/  F2FP.F16.F32.PACK_AB R71, R7, R71 ;  /* 0x000000470747723e */ /* 0x000fc400000000ff */
[----:B------:R-:W-:Y:S02]  /*e390*/  F2FP.F16.F32.PACK_AB R70, R6, R70 ;  /* 0x000000460646723e */ /* 0x000fe400000000ff */
[----:B------:R-:W-:Y:S02]  /*e3a0*/  F2FP.F16.F32.PACK_AB R69, R5, R69 ;  /* 0x000000450545723e */ /* 0x000fe400000000ff */
[----:B------:R-:W-:Y:S02]  /*e3b0*/  F2FP.F16.F32.PACK_AB R73, R9, R73 ;  /* 0x000000490949723e */ /* 0x000fe400000000ff */
[----:B------:R-:W-:Y:S02]  /*e3c0*/  F2FP.F16.F32.PACK_AB R72, R8, R72 ;  /* 0x000000480848723e */ /* 0x000fe400000000ff */
[----:B------:R-:W-:Y:S01]  /*e3d0*/  F2FP.F16.F32.PACK_AB R68, R4, R68 ;  /* 0x000000440444723e */ /* 0x000fe200000000ff */
[C---:B---3--:R-:W-:Y:S01]  /*e3e0*/  IMAD R7, R75.reuse, R74, RZ ;  /* 0x0000004a4b077224 */ /* 0x048fe200078e02ff */
[----:B------:R-:W-:-:S04]  /*e3f0*/  ISETP.GE.AND P0, PT, R75, UR14, PT ;  /* 0x0000000e4b007c0c */ /* 0x000fc8000bf06270 */
[C---:B------:R-:W-:Y:S02]  /*e400*/  LEA R6, P2, R7.reuse, UR12, 0x1 ;  /* 0x0000000c07067c11 */ /* 0x040fe4000f8408ff */
[----:B------:R-:W-:Y:S01]  /*e410*/  ISETP.LT.AND P0, PT, R252, UR33, !P0 ;  /* 0x00000021fc007c0c */ /* 0x000fe2000c701270 */
[----:B------:R-:W-:Y:S01]  /*e420*/  IMAD R5, R74, 0x80, R7 ;  /* 0x000000804a057824 */ /* 0x000fe200078e0207 */
[----:B------:R-:W-:Y:S01]  /*e430*/  LEA.HI.X.SX32 R7, R7, UR13, 0x1, P2 ;  /* 0x0000000d07077c11 */ /* 0x000fe200090f0eff */
[----:B------:R-:W-:Y:S01]  /*e440*/  IMAD R74, R252, UR30, RZ ;  /* 0x0000001efc4a7c24 */ /* 0x000fe2000f8e02ff */
[----:B------:R-:W0:Y:S03]  /*e450*/  LDCU UR33, c[0x0][0x398] ;  /* 0x00007300ff2177ac */ /* 0x000e260008000800 */
[----:B------:R-:W-:Y:S01]  /*e460*/  IMAD.WIDE R8, R74, 0x2, R6 ;  /* 0x000000024a087825 */ /* 0x000fe200078e0206 */
[----:B------:R-:W-:-:S05]  /*e470*/  LEA R4, P1, R5, UR12, 0x1 ;  /* 0x0000000c05047c11 */ /* 0x000fca000f8208ff */
[----:B------:R3:W-:Y:S01]  /*e480*/  @P0 STG.E.U16 desc[UR22][R8.64], R0 ;  /* 0x0000000008000986 */ /* 0x0007e2000c101516 */
[----:B------:R-:W-:Y:S01]  /*e490*/  ISETP.GE.AND P0, PT, R252, UR15, PT ;  /* 0x0000000ffc007c0c */ /* 0x000fe2000bf06270 */
[----:B------:R-:W4:Y:S03]  /*e4a0*/  LDCU.64 UR14, c[0x0][0x398] ;  /* 0x00007300ff0e77ac */ /* 0x000f260008000a00 */
[----:B--2---:R-:W-:Y:S01]  /*e4b0*/  ISETP.LT.AND P0, PT, R67, UR4, !P0 ;  /* 0x0000000443007c0c */ /* 0x004fe2000c701270 */
[----:B------:R-:W2:Y:S01]  /*e4c0*/  LDCU UR4, c[0x0][0x39c] ;  /* 0x00007380ff0477ac */ /* 0x000ea20008000800 */
[----:B------:R-:W-:Y:S01]  /*e4d0*/  LEA.HI.X.SX32 R5, R5, UR13, 0x1, P1 ;  /* 0x0000000d05057c11 */ /* 0x000fe200088f0eff */
[----:B------:R-:W0:Y:S01]  /*e4e0*/  LDCU.64 UR12, c[0x0][0x398] ;  /* 0x00007300ff0c77ac */ /* 0x000e220008000a00 */
[----:B---3--:R-:W-:Y:S01]  /*e4f0*/  PRMT R0, R0, 0x7632, R0 ;  /* 0x0000763200007816 */ /* 0x008fe20000000000 */
[----:B------:R-:W-:-:S08]  /*e500*/  IMAD.WIDE R8, R74, 0x2, R4 ;  /* 0x000000024a087825 */ /* 0x000fd000078e0204 */
[----:B------:R3:W-:Y:S02]  /*e510*/  @P0 STG.E.U16 desc[UR22][R8.64], R0 ;  /* 0x0000000008000986 */ /* 0x0007e4000c101516 */
[----:B---3--:R-:W-:-:S05]  /*e520*/  VIADD R0, R252, 0x1 ;  /* 0x00000001fc007836 */ /* 0x008fca0000000000 */
[----:B------:R-:W-:Y:S01]  /*e530*/  ISETP.GE.AND P0, PT, R0, UR6, PT ;  /* 0x0000000600007c0c */ /* 0x000fe2000bf06270 */
[----:B------:R-:W-:Y:S01]  /*e540*/  VIADD R74, R74, UR30 ;  /* 0x0000001e4a4a7c36 */ /* 0x000fe20008000000 */
[----:B------:R-:W-:Y:S01]  /*e550*/  PRMT R0, R2, 0x7632, R0 ;  /* 0x0000763202007816 */ /* 0x000fe20000000000 */
[----:B------:R-:W3:Y:S01]  /*e560*/  LDCU.64 UR6, c[0x0][0x398] ;  /* 0x00007300ff0677ac */ /* 0x000ee20008000a00 */
[----:B----4-:R-:W-:Y:S02]  /*e570*/  ISETP.LT.AND P1, PT, R75, UR14, !P0 ;  /* 0x0000000e4b007c0c */ /* 0x010fe4000c721270 */
[----:B------:R-:W-:Y:S01]  /*e580*/  ISETP.LT.AND P0, PT, R67, UR26, !P0 ;  /* 0x0000001a43007c0c */ /* 0x000fe2000c701270 */
[C---:B------:R-:W-:Y:S01]  /*e590*/  IMAD.WIDE R8, R74.reuse, 0x2, R6 ;  /* 0x000000024a087825 */ /* 0x040fe200078e0206 */
[----:B------:R-:W4:Y:S01]  /*e5a0*/  LDCU UR26, c[0x0][0x398] ;  /* 0x00007300ff1a77ac */ /* 0x000f220008000800 */
[----:B------:R-:W0:Y:S08]  /*e5b0*/  LDCU UR14, c[0x0][0x398] ;  /* 0x00007300ff0e77ac */ /* 0x000e300008000800 */
[----:B------:R0:W-:Y:S02]  /*e5c0*/  @P1 STG.E.U16 desc[UR22][R8.64], R2 ;  /* 0x0000000208001986 */ /* 0x0001e4000c101516 */
[----:B0-----:R-:W-:-:S05]  /*e5d0*/  IMAD.WIDE R8, R74, 0x2, R4 ;  /* 0x000000024a087825 */ /* 0x001fca00078e0204 */
[----:B------:R0:W-:Y:S02]  /*e5e0*/  @P0 STG.E.U16 desc[UR22][R8.64], R0 ;  /* 0x0000000008000986 */ /* 0x0001e4000c101516 */
[----:B0-----:R-:W-:-:S05]  /*e5f0*/  VIADD R0, R252, 0x2 ;  /* 0x00000002fc007836 */ /* 0x001fca0000000000 */
[----:B--2---:R-:W-:Y:S01]  /*e600*/  ISETP.GE.AND P0, PT, R0, UR4, PT ;  /* 0x0000000400007c0c */ /* 0x004fe2000bf06270 */
[----:B------:R-:W-:Y:S01]  /*e610*/  VIADD R74, R74, UR30 ;  /* 0x0000001e4a4a7c36 */ /* 0x000fe20008000000 */
[----:B------:R-:W0:Y:S02]  /*e620*/  LDCU UR4, c[0x0][0x39c] ;  /* 0x00007380ff0477ac */ /* 0x000e240008000800 */
[----:B------:R-:W-:Y:S02]  /*e630*/  ISETP.LT.AND P1, PT, R75, UR20, !P0 ;  /* 0x000000144b007c0c */ /* 0x000fe4000c721270 */
[----:B------:R-:W-:Y:S01]  /*e640*/  ISETP.LT.AND P0, PT, R67, UR12, !P0 ;  /* 0x0000000c43007c0c */ /* 0x000fe2000c701270 */
[C---:B------:R-:W-:Y:S01]  /*e650*/  IMAD.WIDE R8, R74.reuse, 0x2, R6 ;  /* 0x000000024a087825 */ /* 0x040fe200078e0206 */
[----:B------:R-:W-:Y:S01]  /*e660*/  PRMT R0, R3, 0x7632, R0 ;  /* 0x0000763203007816 */ /* 0x000fe20000000000 */
[----:B------:R-:W2:Y:S01]  /*e670*/  LDCU UR20, c[0x0][0x398] ;  /* 0x00007300ff1477ac */ /* 0x000ea20008000800 */
[----:B------:R-:W0:Y:S07]  /*e680*/  LDCU UR12, c[0x0][0x398] ;  /* 0x00007300ff0c77ac */ /* 0x000e2e0008000800 */
[----:B------:R0:W-:Y:S02]  /*e690*/  @P1 STG.E.U16 desc[UR22][R8.64], R3 ;  /* 0x0000000308001986 */ /* 0x0001e4000c101516 */
[----:B0-----:R-:W-:-:S05]  /*e6a0*/  IMAD.WIDE R2, R74, 0x2, R4 ;  /* 0x000000024a027825 */ /* 0x001fca00078e0204 */
[----:B------:R0:W-:Y:S02]  /*e6b0*/  @P0 STG.E.U16 desc[UR22][R2.64], R0 ;  /* 0x0000000002000986 */ /* 0x0001e4000c101516 */
[----:B0-----:R-:W-:-:S05]  /*e6c0*/  VIADD R0, R252, 0x3 ;  /* 0x00000003fc007836 */ /* 0x001fca0000000000 */
[----:B------:R-:W-:Y:S01]  /*e6d0*/  ISETP.GE.AND P0, PT, R0, UR4, PT ;  /* 0x0000000400007c0c */ /* 0x000fe2000bf06270 */
[----:B------:R-:W-:Y:S01]  /*e6e0*/  VIADD R74, R74, UR30 ;  /* 0x0000001e4a4a7c36 */ /* 0x000fe20008000000 */
[----:B------:R-:W0:Y:S02]  /*e6f0*/  LDCU UR4, c[0x0][0x39c] ;  /* 0x00007380ff0477ac */ /* 0x000e240008000800 */
[----:B---3--:R-:W-:Y:S02]  /*e700*/  ISETP.LT.AND P1, PT, R75, UR6, !P0 ;  /* 0x000000064b007c0c */ /* 0x008fe4000c721270 */
[----:B------:R-:W-:Y:S01]  /*e710*/  ISETP.LT.AND P0, PT, R67, UR24, !P0 ;  /* 0x0000001843007c0c */ /* 0x000fe2000c701270 */
[----:B------:R-:W-:Y:S01]  /*e720*/  IMAD.WIDE R2, R74, 0x2, R6 ;  /* 0x000000024a027825 */ /* 0x000fe200078e0206 */
[----:B------:R-:W-:Y:S01]  /*e730*/  PRMT R0, R196, 0x7632, R0 ;  /* 0x00007632c4007816 */ /* 0x000fe20000000000 */
[----:B------:R-:W3:Y:S01]  /*e740*/  LDCU UR6, c[0x0][0x398] ;  /* 0x00007300ff0677ac */ /* 0x000ee20008000800 */
[----:B------:R-:W-:Y:S01]  /*e750*/  PRMT R9, R215, 0x7632, R9 ;  /* 0x00007632d7097816 */ /* 0x000fe20000000009 */
[----:B------:R-:W0:Y:S06]  /*e760*/  LDCU UR24, c[0x0][0x398] ;  /* 0x00007300ff1877ac */ /* 0x000e2c0008000800 */
[----:B------:R0:W-:Y:S02]  /*e770*/  @P1 STG.E.U16 desc[UR22][R2.64], R196 ;  /* 0x000000c402001986 */ /* 0x0001e4000c101516 */
[----:B0-----:R-:W-:-:S05]  /*e780*/  IMAD.WIDE R2, R74, 0x2, R4 ;  /* 0x000000024a027825 */ /* 0x001fca00078e0204 */
[----:B------:R0:W-:Y:S02]  /*e790*/  @P0 STG.E.U16 desc[UR22][R2.64], R0 ;  /* 0x0000000002000986 */ /* 0x0001e4000c101516 */
[----:B0-----:R-:W-:-:S05]  /*e7a0*/  VIADD R0, R252, 0x4 ;  /* 0x00000004fc007836 */ /* 0x001fca0000000000 */
[----:B------:R-:W-:Y:S01]  /*e7b0*/  ISETP.GE.AND P0, PT, R0, UR4, PT ;  /* 0x0000000400007c0c */ /* 0x000fe2000bf06270 */
[----:B------:R-:W-:Y:S01]  /*e7c0*/  VIADD R74, R74, UR30 ;  /* 0x0000001e4a4a7c36 */ /* 0x000fe20008000000 */
[----:B------:R-:W0:Y:S02]  /*e7d0*/  LDCU UR4, c[0x0][0x39c] ;  /* 0x00007380ff0477ac */ /* 0x000e240008000800 */
[----:B------:R-:W-:Y:S02]  /*e7e0*/  ISETP.LT.AND P1, PT, R75, UR28, !P0 ;  /* 0x0000001c4b007c0c */ /* 0x000fe4000c721270 */
[----:B------:R-:W-:Y:S01]  /*e7f0*/  ISETP.LT.AND P0, PT, R67, UR16, !P0 ;  /* 0x0000001043007c0c */ /* 0x000fe2000c701270 */
[----:B------:R-:W-:Y:S01]  /*e800*/  IMAD.WIDE R2, R74, 0x2, R6 ;  /* 0x000000024a027825 */ /* 0x000fe200078e0206 */
[----:B------:R-:W-:Y:S01]  /*e810*/  PRMT R0, R197, 0x7632, R0 ;  /* 0x00007632c5007816 */ /* 0x000fe20000000000 */
[----:B------:R-:W0:Y:S02]  /*e820*/  LDCU UR28, c[0x0][0x39c] ;  /* 0x00007380ff1c77ac */ /* 0x000e240008000800 */
[----:B------:R-:W-:Y:S01]  /*e830*/  VIADD R8, R252, 0x17 ;  /* 0x00000017fc087836 */ /* 0x000fe20000000000 */
[----:B------:R-:W0:Y:S05]  /*e840*/  LDCU UR16, c[0x0][0x398] ;  /* 0x00007300ff1077ac */ /* 0x000e2a0008000800 */
[----:B------:R1:W-:Y:S02]  /*e850*/  @P1 STG.E.U16 desc[UR22][R2.64], R197 ;  /* 0x000000c502001986 */ /* 0x0003e4000c101516 */
[----:B-1----:R-:W-:-:S02]  /*e860*/  IMAD.WIDE R2, R74, 0x2, R4 ;  /* 0x000000024a027825 */ /* 0x002fc400078e0204 */
[----:B------:R-:W2:Y:S04]  /*e870*/  LDL.S16 R197, [R1+0x12a] ;  /* 0x00012a0001c57983 */ /* 0x000ea80000100600 */
[----:B------:R1:W-:Y:S02]  /*e880*/  @P0 STG.E.U16 desc[UR22][R2.64], R0 ;  /* 0x0000000002000986 */ /* 0x0003e4000c101516 */
[----:B-1----:R-:W-:-:S05]  /*e890*/  VIADD R0, R252, 0x5 ;  /* 0x00000005fc007836 */ /* 0x002fca0000000000 */
[----:B0-----:R-:W-:Y:S01]  /*e8a0*/  ISETP.GE.AND P0, PT, R0, UR4, PT ;  /* 0x0000000400007c0c */ /* 0x001fe2000bf06270 */
[----:B------:R-:W-:Y:S01]  /*e8b0*/  VIADD R74, R74, UR30 ;  /* 0x0000001e4a4a7c36 */ /* 0x000fe20008000000 */
[----:B------:R-:W0:Y:S02]  /*e8c0*/  LDCU UR4, c[0x0][0x39c] ;  /* 0x00007380ff0477ac */ /* 0x000e240008000800 */
[----:B------:R-:W-:Y:S02]  /*e8d0*/  ISETP.LT.AND P1, PT, R75, UR10, !P0 ;  /* 0x0000000a4b007c0c */ /* 0x000fe4000c721270 */
[----:B------:R-:W-:Y:S01]  /*e8e0*/  ISETP.LT.AND P0, PT, R67, UR18, !P0 ;  /* 0x0000001243007c0c */ /* 0x000fe2000c701270 */
[----:B------:R-:W-:Y:S01]  /*e8f0*/  IMAD.WIDE R2, R74, 0x2, R6 ;  /* 0x000000024a027825 */ /* 0x000fe200078e0206 */
[----:B------:R-:W-:Y:S01]  /*e900*/  PRMT R0, R198, 0x7632, R0 ;  /* 0x00007632c6007816 */ /* 0x000fe20000000000 */
[----:B------:R-:W1:Y:S01]  /*e910*/  LDCU UR18, c[0x0][0x39c] ;  /* 0x00007380ff1277ac */ /* 0x000e620008000800 */
[----:B------:R-:W-:Y:S01]  /*e920*/  ISETP.GE.AND P5, PT, R8, UR48, PT ;  /* 0x0000003008007c0c */ /* 0x000fe2000bfa6270 */
[----:B------:R-:W0:Y:S06]  /*e930*/  LDCU UR10, c[0x0][0x398] ;  /* 0x00007300ff0a77ac */ /* 0x000e2c0008000800 */
[----:B------:R0:W-:Y:S01]  /*e940*/  @P1 STG.E.U16 desc[UR22][R2.64], R198 ;  /* 0x000000c602001986 */ /* 0x0001e2000c101516 */
[----:B------:R-:W-:Y:S01]  /*e950*/  VIADD R8, R252, 0x18 ;  /* 0x00000018fc087836 */ /* 0x000fe20000000000 */
[----:B------:R-:W1:Y:S01]  /*e960*/  LDCU UR48, c[0x0][0x398] ;  /* 0x00007300ff3077ac */ /* 0x000e620008000800 */
[----:B0-----:R-:W-:-:S05]  /*e970*/  IMAD.WIDE R2, R74, 0x2, R4 ;  /* 0x000000024a027825 */ /* 0x001fca00078e0204 */
[----:B------:R0:W-:Y:S02]  /*e980*/  @P0 STG.E.U16 desc[UR22][R2.64], R0 ;  /* 0x0000000002000986 */ /* 0x0001e4000c101516 */
[----:B0-----:R-:W-:-:S05]  /*e990*/  VIADD R0, R252, 0x6 ;  /* 0x00000006fc007836 */ /* 0x001fca0000000000 */
[----:B------:R-:W-:Y:S01]  /*e9a0*/  ISETP.GE.AND P0, PT, R0, UR4, PT ;  /* 0x0000000400007c0c */ /* 0x000fe2000bf06270 */
[----:B------:R-:W-:Y:S01]  /*e9b0*/  VIADD R74, R74, UR30 ;  /* 0x0000001e4a4a7c36 */ /* 0x000fe20008000000 */
[----:B------:R-:W0:Y:S02]  /*e9c0*/  LDCU UR4, c[0x0][0x39c] ;  /* 0x00007380ff0477ac */ /* 0x000e240008000800 */
[----:B------:R-:W-:Y:S02]  /*e9d0*/  ISETP.LT.AND P1, PT, R75, UR32, !P0 ;  /* 0x000000204b007c0c */ /* 0x000fe4000c721270 */
[----:B---3--:R-:W-:Y:S01]  /*e9e0*/  ISETP.LT.AND P0, PT, R67, UR6, !P0 ;  /* 0x0000000643007c0c */ /* 0x008fe2000c701270 */
[----:B------:R-:W-:Y:S01]  /*e9f0*/  IMAD.WIDE R2, R74, 0x2, R6 ;  /* 0x000000024a027825 */ /* 0x000fe200078e0206 */
[----:B------:R-:W3:Y:S01]  /*ea00*/  LDCU UR6, c[0x0][0x398] ;  /* 0x00007300ff0677ac */ /* 0x000ee20008000800 */
[----:B------:R-:W-:Y:S02]  /*ea10*/  PRMT R0, R199, 0x7632, R0 ;  /* 0x00007632c7007816 */ /* 0x000fe40000000000 */
[----:B------:R-:W-:Y:S01]  /*ea20*/  ISETP.GE.AND P4, PT, R8, UR52, PT ;  /* 0x0000003408007c0c */ /* 0x000fe2000bf86270 */
[----:B------:R-:W0:Y:S05]  /*ea30*/  LDCU UR32, c[0x0][0x398] ;  /* 0x00007300ff2077ac */ /* 0x000e2a0008000800 */
[----:B------:R1:W-:Y:S01]  /*ea40*/  @P1 STG.E.U16 desc[UR22][R2.64], R199 ;  /* 0x000000c702001986 */ /* 0x0003e2000c101516 */
[----:B------:R-:W-:Y:S01]  /*ea50*/  VIADD R8, R252, 0x19 ;  /* 0x00000019fc087836 */ /* 0x000fe20000000000 */
[----:B------:R-:W0:Y:S01]  /*ea60*/  LDCU UR52, c[0x0][0x398] ;  /* 0x00007300ff3477ac */ /* 0x000e220008000800 */
[----:B-1----:R-:W-:-:S05]  /*ea70*/  IMAD.WIDE R2, R74, 0x2, R4 ;  /* 0x000000024a027825 */ /* 0x002fca00078e0204 */
[----:B------:R1:W-:Y:S02]  /*ea80*/  @P0 STG.E.U16 desc[UR22][R2.64], R0 ;  /* 0x0000000002000986 */ /* 0x0003e4000c101516 */
[----:B-1----:R-:W-:-:S05]  /*ea90*/  VIADD R0, R252, 0x7 ;  /* 0x00000007fc007836 */ /* 0x002fca0000000000 */
[----:B0-----:R-:W-:Y:S01]  /*eaa0*/  ISETP.GE.AND P0, PT, R0, UR4, PT ;  /* 0x0000000400007c0c */ /* 0x001fe2000bf06270 */
[----:B------:R-:W-:Y:S01]  /*eab0*/  VIADD R74, R74, UR30 ;  /* 0x0000001e4a4a7c36 */ /* 0x000fe20008000000 */
[----:B------:R-:W-:Y:S01]  /*eac0*/  PRMT R0, R200, 0x7632, R0 ;  /* 0x00007632c8007816 */ /* 0x000fe20000000000 */
[----:B------:R-:W0:Y:S01]  /*ead0*/  LDCU UR4, c[0x0][0x39c] ;  /* 0x00007380ff0477ac */ /* 0x000e220008000800 */
[----:B---3--:R-:W-:Y:S01]  /*eae0*/  ISETP.LT.AND P1, PT, R75, UR6, !P0 ;  /* 0x000000064b007c0c */ /* 0x008fe2000c721270 */
[C---:B------:R-:W-:Y:S01]  /*eaf0*/  IMAD.WIDE R2, R74.reuse, 0x2, R6 ;  /* 0x000000024a027825 */ /* 0x040fe200078e0206 */
[----:B------:R-:W1:Y:S11]  /*eb00*/  LDCU UR6, c[0x0][0x398] ;  /* 0x00007300ff0677ac */ /* 0x000e760008000800 */
[----:B------:R3:W-:Y:S04]  /*eb10*/  @P1 STG.E.U16 desc[UR22][R2.64], R200 ;  /* 0x000000c802001986 */ /* 0x0007e8000c101516 */
[----:B---3--:R-:W1:Y:S01]  /*eb20*/  LDL.LU R200, [R1+0x188] ;  /* 0x0001880001c87983 */ /* 0x008e620000300800 */
[----:B------:R-:W-:Y:S01]  /*eb30*/  ISETP.LT.AND P0, PT, R67, UR9, !P0 ;  /* 0x0000000943007c0c */ /* 0x000fe2000c701270 */
[----:B------:R-:W-:Y:S01]  /*eb40*/  IMAD.WIDE R2, R74, 0x2, R4 ;  /* 0x000000024a027825 */ /* 0x000fe200078e0204 */
[----:B------:R-:W3:Y:S11]  /*eb50*/  LDCU UR9, c[0x0][0x398] ;  /* 0x00007300ff0977ac */ /* 0x000ef60008000800 */
[----:B------:R0:W-:Y:S02]  /*eb60*/  @P0 STG.E.U16 desc[UR22][R2.64], R0 ;  /* 0x0000000002000986 */ /* 0x0001e4000c101516 */
[----:B0-----:R-:W-:-:S05]  /*eb70*/  VIADD R0, R252, 0x8 ;  /* 0x00000008fc007836 */ /* 0x001fca0000000000 */
[----:B------:R-:W-:Y:S01]  /*eb80*/  ISETP.GE.AND P0, PT, R0, UR4, PT ;  /* 0x0000000400007c0c */ /* 0x000fe2000bf06270 */
[----:B------:R-:W-:Y:S01]  /*eb90*/  VIADD R74, R74, UR30 ;  /* 0x0000001e4a4a7c36 */ /* 0x000fe20008000000 */
[----:B------:R-:W0:Y:S03]  /*eba0*/  LDCU UR4, c[0x0][0x39c] ;  /* 0x00007380ff0477ac */ /* 0x000e260008000800 */
[----:B------:R-:W-:Y:S01]  /*ebb0*/  IMAD.WIDE R2, R74, 0x2, R6 ;  /* 0x000000024a027825 */ /* 0x000fe200078e0206 */
[----:B------:R-:W-:Y:S02]  /*ebc0*/  PRMT R0, R201, 0x7632, R0 ;  /* 0x00007632c9007816 */ /* 0x000fe40000000000 */
[----:B-1----:R-:W-:Y:S01]  /*ebd0*/  ISETP.LT.AND P1, PT, R200, UR6, !P0 ;  /* 0x00000006c8007c0c */ /* 0x002fe2000c721270 */
[----:B------:R-:W1:Y:S01]  /*ebe0*/  LDCU UR6, c[0x0][0x398] ;  /* 0x00007300ff0677ac */ /* 0x000e620008000800 */
[----:B---3--:R-:W-:Y:S01]  /*ebf0*/  ISETP.LT.AND P0, PT, R67, UR9, !P0 ;  /* 0x0000000943007c0c */ /* 0x008fe2000c701270 */
[----:B------:R-:W3:Y:S10]  /*ec00*/  LDCU UR9, c[0x0][0x398] ;  /* 0x00007300ff0977ac */ /* 0x000ef40008000800 */
[----:B------:R0:W-:Y:S02]  /*ec10*/  @P1 STG.E.U16 desc[UR22][R2.64], R201 ;  /* 0x000000c902001986 */ /* 0x0001e4000c101516 */
[----:B0-----:R-:W-:-:S02]  /*ec20*/  IMAD.WIDE R2, R74, 0x2, R4 ;  /* 0x000000024a027825 */ /* 0x001fc400078e0204 */
[----:B------:R-:W2:Y:S04]  /*ec30*/  LDL.S16 R201, [R1+0x12e] ;  /* 0x00012e0001c97983 */ /* 0x000ea80000100600 */
[----:B------:R0:W-:Y:S02]  /*ec40*/  @P0 STG.E.U16 desc[UR22][R2.64], R0 ;  /* 0x0000000002000986 */ /* 0x0001e4000c101516 */
[----:B0-----:R-:W-:-:S05]  /*ec50*/  VIADD R0, R252, 0x9 ;  /* 0x00000009fc007836 */ /* 0x001fca0000000000 */
[----:B------:R-:W-:Y:S01]  /*ec60*/  ISETP.GE.AND P0, PT, R0, UR4, PT ;  /* 0x0000000400007c0c */ /* 0x000fe2000bf06270 */
[----:B------:R-:W-:Y:S01]  /*ec70*/  VIADD R74, R74, UR30 ;  /* 0x0000001e4a4a7c36 */ /* 0x000fe20008000000 */
[----:B------:R-:W0:Y:S02]  /*ec80*/  LDCU UR4, c[0x0][0x39c] ;  /* 0x00007380ff0477ac */ /* 0x000e240008000800 */
[----:B-1----:R-:W-:Y:S02]  /*ec90*/  ISETP.LT.AND P1, PT, R200, UR6, !P0 ;  /* 0x00000006c8007c0c */ /* 0x002fe4000c721270 */
[----:B---3--:R-:W-:Y:S01]  /*eca0*/  ISETP.LT.AND P0, PT, R67, UR9, !P0 ;  /* 0x0000000943007c0c */ /* 0x008fe2000c701270 */
[----:B------:R-:W-:Y:S01]  /*ecb0*/  IMAD.WIDE R2, R74, 0x2, R6 ;  /* 0x000000024a027825 */ /* 0x000fe200078e0206 */
[----:B------:R-:W1:Y:S01]  /*ecc0*/  LDCU UR6, c[0x0][0x398] ;  /* 0x00007300ff0677ac */ /* 0x000e620008000800 */
[----:B------:R-:W-:Y:S01]  /*ecd0*/  PRMT R0, R202, 0x7632, R0 ;  /* 0x00007632ca007816 */ /* 0x000fe20000000000 */
[----:B------:R-:W3:Y:S07]  /*ece0*/  LDCU UR9, c[0x0][0x398] ;  /* 0x00007300ff0977ac */ /* 0x000eee0008000800 */
        /* <DEDUP_REMOVED lines=10> */
[C---:B------:R-:W-:Y:S01]  /*ed90*/  IMAD.WIDE R2, R74.reuse, 0x2, R6 ;  /* 0x000000024a027825 */ /* 0x040fe200078e0206 */
[----:B------:R-:W1:Y:S01]  /*eda0*/  LDCU UR6, c[0x0][0x398] ;  /* 0x00007300ff0677ac */ /* 0x000e620008000800 */
[----:B------:R-:W-:Y:S01]  /*edb0*/  PRMT R0, R203, 0x7632, R0 ;  /* 0x00007632cb007816 */ /* 0x000fe20000000000 */
[----:B------:R-:W3:Y:S07]  /*edc0*/  LDCU UR9, c[0x0][0x398] ;  /* 0x00007300ff0977ac */ /* 0x000eee0008000800 */
[----:B------:R0:W-:Y:S02]  /*edd0*/  @P1 STG.E.U16 desc[UR22][R2.64], R203 ;  /* 0x000000cb02001986 */ /* 0x0001e4000c101516 */
[----:B0-----:R-:W-:-:S02]  /*ede0*/  IMAD.WIDE R2, R74, 0x2, R4 ;  /* 0x000000024a027825 */ /* 0x001fc400078e0204 */
[----:B------:R-:W2:Y:S04]  /*edf0*/  LDL.LU.S16 R203, [R1+0x12c] ;  /* 0x00012c0001cb7983 */ /* 0x000ea80000300600 */
        /* <DEDUP_REMOVED lines=26> */
[----:B0-----:R-:W-:-:S05]  /*efa0*/  IMAD.WIDE R2, R74, 0x2, R4 ;  /* 0x000000024a027825 */ /* 0x001fca00078e0204 */
        /* <DEDUP_REMOVED lines=82> */
[----:B------:R-:W-:Y:S01]  /*f4d0*/  PRMT R0, R213, 0x7632, R0 ;  /* 0x00007632d5007816 */ /* 0x000fe20000000000 */
[----:B------:R-:W-:Y:S01]  /*f4e0*/  VIADD R75, R252, 0x1c ;  /* 0x0000001cfc4b7836 */ /* 0x000fe20000000000 */
[----:B-1----:R-:W-:Y:S01]  /*f4f0*/  ISETP.LT.AND P1, PT, R200, UR6, !P0 ;  /* 0x00000006c8007c0c */ /* 0x002fe2000c721270 */
[C---:B------:R-:W-:Y:S01]  /*f500*/  IMAD.WIDE R2, R74.reuse, 0x2, R6 ;  /* 0x000000024a027825 */ /* 0x040fe200078e0206 */
[----:B---3--:R-:W-:Y:S01]  /*f510*/  ISETP.LT.AND P0, PT, R67, UR9, !P0 ;  /* 0x0000000943007c0c */ /* 0x008fe2000c701270 */
[----:B------:R-:W0:Y:S01]  /*f520*/  LDCU UR9, c[0x0][0x39c] ;  /* 0x00007380ff0977ac */ /* 0x000e220008000800 */
[----:B------:R-:W1:Y:S01]  /*f530*/  LDCU UR4, c[0x0][0x398] ;  /* 0x00007300ff0477ac */ /* 0x000e620008000800 */
[----:B------:R-:W3:Y:S08]  /*f540*/  LDCU UR6, c[0x0][0x398] ;  /* 0x00007300ff0677ac */ /* 0x000ef00008000800 */
[----:B------:R0:W-:Y:S02]  /*f550*/  @P1 STG.E.U16 desc[UR22][R2.64], R213 ;  /* 0x000000d502001986 */ /* 0x0001e4000c101516 */
[----:B0-----:R-:W-:-:S05]  /*f560*/  IMAD.WIDE R2, R74, 0x2, R4 ;  /* 0x000000024a027825 */ /* 0x001fca00078e0204 */
[----:B------:R0:W-:Y:S02]  /*f570*/  @P0 STG.E.U16 desc[UR22][R2.64], R0 ;  /* 0x0000000002000986 */ /* 0x0001e4000c101516 */
[----:B0-----:R-:W-:-:S05]  /*f580*/  VIADD R0, R252, 0x14 ;  /* 0x00000014fc007836 */ /* 0x001fca0000000000 */
[----:B------:R-:W-:Y:S01]  /*f590*/  ISETP.GE.AND P0, PT, R0, UR28, PT ;  /* 0x0000001c00007c0c */ /* 0x000fe2000bf06270 */
[----:B------:R-:W-:Y:S01]  /*f5a0*/  VIADD R0, R252, 0x15 ;  /* 0x00000015fc007836 */ /* 0x000fe20000000000 */
[----:B------:R-:W0:Y:S02]  /*f5b0*/  LDCU UR28, c[0x0][0x398] ;  /* 0x00007300ff1c77ac */ /* 0x000e240008000800 */
[----:B------:R-:W-:Y:S01]  /*f5c0*/  ISETP.LT.AND P1, PT, R200, UR44, !P0 ;  /* 0x0000002cc8007c0c */ /* 0x000fe2000c721270 */
[----:B------:R-:W-:Y:S01]  /*f5d0*/  VIADD R74, R74, UR30 ;  /* 0x0000001e4a4a7c36 */ /* 0x000fe20008000000 */
[----:B------:R-:W-:Y:S01]  /*f5e0*/  ISETP.LT.AND P3, PT, R67, UR38, !P0 ;  /* 0x0000002643007c0c */ /* 0x000fe2000c761270 */
[----:B------:R-:W0:Y:S01]  /*f5f0*/  LDCU UR44, c[0x0][0x39c] ;  /* 0x00007380ff2c77ac */ /* 0x000e220008000800 */
[----:B------:R-:W-:Y:S01]  /*f600*/  ISETP.GE.AND P2, PT, R0, UR18, PT ;  /* 0x0000001200007c0c */ /* 0x000fe2000bf46270 */
[----:B------:R-:W-:Y:S01]  /*f610*/  IMAD.WIDE R2, R74, 0x2, R6 ;  /* 0x000000024a027825 */ /* 0x000fe200078e0206 */
[----:B------:R-:W0:Y:S03]  /*f620*/  LDCU UR38, c[0x0][0x398] ;  /* 0x00007300ff2677ac */ /* 0x000e260008000800 */
[----:B------:R-:W-:Y:S01]  /*f630*/  VIADD R0, R252, 0x16 ;  /* 0x00000016fc007836 */ /* 0x000fe20000000000 */
[----:B------:R-:W0:Y:S03]  /*f640*/  LDCU UR18, c[0x0][0x398] ;  /* 0x00007300ff1277ac */ /* 0x000e260008000800 */
[----:B------:R1:W-:Y:S01]  /*f650*/  @P1 STG.E.U16 desc[UR22][R2.64], R214 ;  /* 0x000000d602001986 */ /* 0x0003e2000c101516 */
[----:B------:R-:W-:Y:S01]  /*f660*/  ISETP.GE.AND P1, PT, R0, UR75, PT ;  /* 0x0000004b00007c0c */ /* 0x000fe2000bf26270 */
[----:B------:R-:W0:Y:S01]  /*f670*/  LDCU UR75, c[0x0][0x398] ;  /* 0x00007300ff4b77ac */ /* 0x000e220008000800 */
[----:B------:R-:W-:-:S02]  /*f680*/  PRMT R0, R214, 0x7632, R0 ;  /* 0x00007632d6007816 */ /* 0x000fc40000000000 */
[----:B------:R-:W-:Y:S01]  /*f690*/  ISETP.LT.AND P0, PT, R200, UR68, !P2 ;  /* 0x00000044c8007c0c */ /* 0x000fe2000d701270 */
[----:B------:R-:W0:Y:S01]  /*f6a0*/  LDCU UR68, c[0x0][0x39c] ;  /* 0x00007380ff4477ac */ /* 0x000e220008000800 */
[----:B-1----:R-:W-:Y:S01]  /*f6b0*/  IMAD.WIDE R2, R74, 0x2, R4 ;  /* 0x000000024a027825 */ /* 0x002fe200078e0204 */
[----:B------:R-:W-:Y:S01]  /*f6c0*/  ISETP.LT.AND P2, PT, R67, UR34, !P2 ;  /* 0x0000002243007c0c */ /* 0x000fe2000d741270 */
[----:B------:R-:W1:Y:S03]  /*f6d0*/  LDCU UR34, c[0x0][0x398] ;  /* 0x00007300ff2277ac */ /* 0x000e660008000800 */
[----:B------:R0:W-:Y:S01]  /*f6e0*/  @P3 STG.E.U16 desc[UR22][R2.64], R0 ;  /* 0x0000000002003986 */ /* 0x0001e2000c101516 */
[----:B------:R-:W-:Y:S01]  /*f6f0*/  ISETP.LT.AND P3, PT, R200, UR67, !P1 ;  /* 0x00000043c8007c0c */ /* 0x000fe2000cf61270 */
[----:B------:R-:W1:Y:S01]  /*f700*/  LDCU UR67, c[0x0][0x39c] ;  /* 0x00007380ff4377ac */ /* 0x000e620008000800 */
[----:B0-----:R-:W-:-:S04]  /*f710*/  VIADD R0, R74, UR30 ;  /* 0x0000001e4a007c36 */ /* 0x001fc80008000000 */
[----:B------:R-:W-:-:S05]  /*f720*/  IMAD.WIDE R2, R0, 0x2, R6 ;  /* 0x0000000200027825 */ /* 0x000fca00078e0206 */
[----:B------:R0:W-:Y:S01]  /*f730*/  @P0 STG.E.U16 desc[UR22][R2.64], R215 ;  /* 0x000000d702000986 */ /* 0x0001e2000c101516 */
[----:B------:R-:W-:Y:S01]  /*f740*/  ISETP.LT.AND P1, PT, R67, UR43, !P1 ;  /* 0x0000002b43007c0c */ /* 0x000fe2000cf21270 */
[----:B------:R-:W1:Y:S01]  /*f750*/  LDCU UR43, c[0x0][0x398] ;  /* 0x00007300ff2b77ac */ /* 0x000e620008000800 */
[----:B0-----:R-:W-:-:S04]  /*f760*/  IMAD.WIDE R2, R0, 0x2, R4 ;  /* 0x0000000200027825 */ /* 0x001fc800078e0204 */
[----:B------:R-:W-:Y:S01]  /*f770*/  VIADD R0, R0, UR30 ;  /* 0x0000001e00007c36 */ /* 0x000fe20008000000 */
[----:B------:R0:W-:Y:S01]  /*f780*/  @P2 STG.E.U16 desc[UR22][R2.64], R9 ;  /* 0x0000000902002986 */ /* 0x0001e2000c101516 */
[----:B------:R-:W-:Y:S01]  /*f790*/  ISETP.LT.AND P0, PT, R200, UR24, !P5 ;  /* 0x00000018c8007c0c */ /* 0x000fe2000ef01270 */
[----:B------:R-:W1:Y:S01]  /*f7a0*/  LDCU UR24, c[0x0][0x39c] ;  /* 0x00007380ff1877ac */ /* 0x000e620008000800 */
[----:B0-----:R-:W-:Y:S01]  /*f7b0*/  IMAD.WIDE R2, R0, 0x2, R6 ;  /* 0x0000000200027825 */ /* 0x001fe200078e0206 */
[----:B------:R-:W-:-:S04]  /*f7c0*/  PRMT R9, R216, 0x7632, R9 ;  /* 0x00007632d8097816 */ /* 0x000fc80000000009 */
[----:B------:R0:W-:Y:S01]  /*f7d0*/  @P3 STG.E.U16 desc[UR22][R2.64], R216 ;  /* 0x000000d802003986 */ /* 0x0001e2000c101516 */
[----:B------:R-:W-:Y:S01]  /*f7e0*/  ISETP.LT.AND P5, PT, R67, UR33, !P5 ;  /* 0x0000002143007c0c */ /* 0x000fe2000efa1270 */
[----:B------:R-:W1:Y:S01]  /*f7f0*/  LDCU UR33, c[0x0][0x398] ;  /* 0x00007300ff2177ac */ /* 0x000e620008000800 */
[----:B0-----:R-:W-:-:S05]  /*f800*/  IMAD.WIDE R2, R0, 0x2, R4 ;  /* 0x0000000200027825 */ /* 0x001fca00078e0204 */
[----:B------:R0:W-:Y:S01]  /*f810*/  @P1 STG.E.U16 desc[UR22][R2.64], R9 ;  /* 0x0000000902001986 */ /* 0x0001e2000c101516 */
[----:B------:R-:W-:Y:S01]  /*f820*/  VIADD R0, R0, UR30 ;  /* 0x0000001e00007c36 */ /* 0x000fe20008000000 */
[----:B------:R-:W-:Y:S01]  /*f830*/  ISETP.GE.AND P3, PT, R8, UR76, PT ;  /* 0x0000004c08007c0c */ /* 0x000fe2000bf66270 */
[----:B------:R-:W1:Y:S01]  /*f840*/  LDCU UR76, c[0x0][0x398] ;  /* 0x00007300ff4c77ac */ /* 0x000e620008000800 */
[----:B------:R-:W-:Y:S01]  /*f850*/  PRMT R74, R218, 0x7632, R74 ;  /* 0x00007632da4a7816 */ /* 0x000fe2000000004a */
[----:B0-----:R-:W-:Y:S02]  /*f860*/  VIADD R2, R252, 0x1a ;  /* 0x0000001afc027836 */ /* 0x001fe40000000000 */
[----:B------:R-:W-:-:S03]  /*f870*/  IMAD.WIDE R8, R0, 0x2, R4 ;  /* 0x0000000200087825 */ /* 0x000fc600078e0204 */
[----:B------:R-:W-:Y:S01]  /*f880*/  ISETP.GE.AND P6, PT, R2, UR35, PT ;  /* 0x0000002302007c0c */ /* 0x000fe2000bfc6270 */
[----:B------:R-:W-:Y:S01]  /*f890*/  IMAD.WIDE R2, R0, 0x2, R6 ;  /* 0x0000000200027825 */ /* 0x000fe200078e0206 */
[C---:B------:R-:W-:Y:S01]  /*f8a0*/  ISETP.LT.AND P2, PT, R200.reuse, UR66, !P4 ;  /* 0x00000042c8007c0c */ /* 0x040fe2000e741270 */
[----:B------:R-:W0:Y:S03]  /*f8b0*/  LDCU UR66, c[0x0][0x39c] ;  /* 0x00007380ff4277ac */ /* 0x000e260008000800 */
[----:B------:R-:W-:Y:S01]  /*f8c0*/  @P0 STG.E.U16 desc[UR22][R2.64], R218 ;  /* 0x000000da02000986 */ /* 0x000fe2000c101516 */
[C---:B------:R-:W-:Y:S01]  /*f8d0*/  ISETP.LT.AND P4, PT, R67.reuse, UR77, !P4 ;  /* 0x0000004d43007c0c */ /* 0x040fe2000e781270 */
[----:B------:R-:W0:Y:S02]  /*f8e0*/  LDCU UR77, c[0x0][0x398] ;  /* 0x00007300ff4d77ac */ /* 0x000e240008000800 */
[----:B------:R1:W-:Y:S01]  /*f8f0*/  @P5 STG.E.U16 desc[UR22][R8.64], R74 ;  /* 0x0000004a08005986 */ /* 0x0003e2000c101516 */
[----:B------:R-:W-:Y:S01]  /*f900*/  ISETP.LT.AND P1, PT, R200, UR53, !P3 ;  /* 0x00000035c8007c0c */ /* 0x000fe2000df21270 */
[----:B------:R-:W0:Y:S01]  /*f910*/  LDCU UR53, c[0x0][0x39c] ;  /* 0x00007380ff3577ac */ /* 0x000e220008000800 */
[----:B------:R-:W-:-:S02]  /*f920*/  ISETP.LT.AND P3, PT, R67, UR32, !P3 ;  /* 0x0000002043007c0c */ /* 0x000fc4000df61270 */
[----:B--2---:R-:W-:Y:S01]  /*f930*/  ISETP.LT.AND P0, PT, R200, UR20, !P6 ;  /* 0x00000014c8007c0c */ /* 0x004fe2000f701270 */
[----:B------:R-:W2:Y:S01]  /*f940*/  LDCU UR20, c[0x0][0x39c] ;  /* 0x00007380ff1477ac */ /* 0x000ea20008000800 */
[----:B------:R-:W-:Y:S01]  /*f950*/  PRMT R131, R204, 0x7610, R131 ;  /* 0x00007610cc837816 */ /* 0x000fe20000000083 */
[----:B------:R-:W0:Y:S01]  /*f960*/  LDCU UR35, c[0x0][0x398] ;  /* 0x00007300ff2377ac */ /* 0x000e220008000800 */
[----:B-1----:R-:W-:Y:S02]  /*f970*/  VIADD R8, R0, UR30 ;  /* 0x0000001e00087c36 */ /* 0x002fe40008000000 */
[----:B------:R-:W-:Y:S01]  /*f980*/  VIADD R0, R252, 0x1b ;  /* 0x0000001bfc007836 */ /* 0x000fe20000000000 */
[----:B------:R-:W1:Y:S01]  /*f990*/  LDCU UR32, c[0x0][0x398] ;  /* 0x00007300ff2077ac */ /* 0x000e620008000800 */
[----:B------:R-:W-:-:S03]  /*f9a0*/  IMAD.WIDE R2, R8, 0x2, R6 ;  /* 0x0000000208027825 */ /* 0x000fc600078e0206 */
[----:B------:R-:W-:Y:S01]  /*f9b0*/  ISETP.GE.AND P5, PT, R0, UR59, PT ;  /* 0x0000003b00007c0c */ /* 0x000fe2000bfa6270 */
[----:B------:R-:W-:Y:S01]  /*f9c0*/  VIADD R74, R8, UR30 ;  /* 0x0000001e084a7c36 */ /* 0x000fe20008000000 */
[----:B------:R0:W-:Y:S01]  /*f9d0*/  @P2 STG.E.U16 desc[UR22][R2.64], R220 ;  /* 0x000000dc02002986 */ /* 0x0001e2000c101516 */
[----:B------:R-:W-:Y:S01]  /*f9e0*/  PRMT R0, R220, 0x7632, R0 ;  /* 0x00007632dc007816 */ /* 0x000fe20000000000 */
[----:B------:R-:W1:Y:S01]  /*f9f0*/  LDCU UR59, c[0x0][0x398] ;  /* 0x00007300ff3b77ac */ /* 0x000e620008000800 */
[----:B------:R-:W-:Y:S01]  /*fa00*/  ISETP.LT.AND P6, PT, R67, UR51, !P6 ;  /* 0x0000003343007c0c */ /* 0x000fe2000f7c1270 */
[----:B0-----:R-:W-:Y:S01]  /*fa10*/  IMAD.WIDE R2, R8, 0x2, R4 ;  /* 0x0000000208027825 */ /* 0x001fe200078e0204 */
[----:B------:R-:W-:Y:S01]  /*fa20*/  ISETP.LT.AND P2, PT, R200, UR65, !P5 ;  /* 0x00000041c8007c0c */ /* 0x000fe2000ef41270 */
[----:B------:R-:W0:Y:S02]  /*fa30*/  LDCU UR65, c[0x0][0x39c] ;  /* 0x00007380ff4177ac */ /* 0x000e240008000800 */
[C---:B------:R-:W-:Y:S01]  /*fa40*/  IMAD.WIDE R8, R74.reuse, 0x2, R6 ;  /* 0x000000024a087825 */ /* 0x040fe200078e0206 */
[----:B------:R1:W-:Y:S01]  /*fa50*/  @P4 STG.E.U16 desc[UR22][R2.64], R0 ;  /* 0x0000000002004986 */ /* 0x0003e2000c101516 */
[----:B------:R-:W-:Y:S01]  /*fa60*/  ISETP.GE.AND P4, PT, R75, UR42, PT ;  /* 0x0000002a4b007c0c */ /* 0x000fe2000bf86270 */
[----:B------:R-:W0:Y:S01]  /*fa70*/  LDCU UR51, c[0x0][0x398] ;  /* 0x00007300ff3377ac */ /* 0x000e220008000800 */
[----:B------:R-:W-:Y:S01]  /*fa80*/  VIADD R75, R74, UR30 ;  /* 0x0000001e4a4b7c36 */ /* 0x000fe20008000000 */
[----:B------:R2:W-:Y:S01]  /*fa90*/  @P1 STG.E.U16 desc[UR22][R8.64], R222 ;  /* 0x000000de08001986 */ /* 0x0005e2000c101516 */
[----:B------:R-:W-:Y:S01]  /*faa0*/  ISETP.LT.AND P5, PT, R67, UR12, !P5 ;  /* 0x0000000c43007c0c */ /* 0x000fe2000efa1270 */
[----:B------:R-:W0:Y:S01]  /*fab0*/  LDCU UR12, c[0x0][0x398] ;  /* 0x00007300ff0c77ac */ /* 0x000e220008000800 */
[----:B-1----:R-:W-:Y:S01]  /*fac0*/  PRMT R0, R222, 0x7632, R0 ;  /* 0x00007632de007816 */ /* 0x002fe20000000000 */
[----:B------:R-:W-:Y:S01]  /*fad0*/  IMAD.WIDE R2, R74, 0x2, R4 ;  /* 0x000000024a027825 */ /* 0x000fe200078e0204 */
[----:B------:R-:W1:Y:S03]  /*fae0*/  LDCU UR42, c[0x0][0x398] ;  /* 0x00007300ff2a77ac */ /* 0x000e660008000800 */
[----:B------:R-:W-:Y:S01]  /*faf0*/  VIADD R74, R252, 0x1d ;  /* 0x0000001dfc4a7836 */ /* 0x000fe20000000000 */
[----:B------:R0:W-:Y:S01]  /*fb00*/  @P3 STG.E.U16 desc[UR22][R2.64], R0 ;  /* 0x0000000002003986 */ /* 0x0001e2000c101516 */
[----:B--2---:R-:W-:-:S03]  /*fb10*/  IMAD.WIDE R8, R75, 0x2, R6 ;  /* 0x000000024b087825 */ /* 0x004fc600078e0206 */
[----:B------:R-:W-:Y:S01]  /*fb20*/  ISETP.GE.AND P3, PT, R74, UR74, PT ;  /* 0x0000004a4a007c0c */ /* 0x000fe2000bf66270 */
[C---:B------:R-:W-:Y:S01]  /*fb30*/  VIADD R74, R75.reuse, UR30 ;  /* 0x0000001e4b4a7c36 */ /* 0x040fe20008000000 */
[----:B------:R2:W-:Y:S01]  /*fb40*/  @P0 STG.E.U16 desc[UR22][R8.64], R224 ;  /* 0x000000e008000986 */ /* 0x0005e2000c101516 */
[----:B------:R-:W-:Y:S01]  /*fb50*/  ISETP.LT.AND P1, PT, R200, UR10, !P4 ;  /* 0x0000000ac8007c0c */ /* 0x000fe2000e721270 */
[----:B------:R-:W1:Y:S01]  /*fb60*/  LDCU UR10, c[0x0][0x39c] ;  /* 0x00007380ff0a77ac */ /* 0x000e620008000800 */
[----:B0-----:R-:W-:Y:S01]  /*fb70*/  PRMT R0, R224, 0x7632, R0 ;  /* 0x00007632e0007816 */ /* 0x001fe20000000000 */
[----:B------:R-:W-:Y:S01]  /*fb80*/  IMAD.WIDE R2, R75, 0x2, R4 ;  /* 0x000000024b027825 */ /* 0x000fe200078e0204 */
[----:B------:R-:W0:Y:S03]  /*fb90*/  LDCU UR74, c[0x0][0x398] ;  /* 0x00007300ff4a77ac */ /* 0x000e260008000800 */
[----:B------:R-:W-:Y:S01]  /*fba0*/  VIADD R75, R252, 0x1e ;  /* 0x0000001efc4b7836 */ /* 0x000fe20000000000 */
[----:B------:R1:W-:Y:S01]  /*fbb0*/  @P6 STG.E.U16 desc[UR22][R2.64], R0 ;  /* 0x0000000002006986 */ /* 0x0003e2000c101516 */
[----:B------:R-:W-:Y:S01]  /*fbc0*/  ISETP.LT.AND P4, PT, R67, UR37, !P4 ;  /* 0x0000002543007c0c */ /* 0x000fe2000e781270 */
[----:B--2---:R-:W-:Y:S01]  /*fbd0*/  IMAD.WIDE R8, R74, 0x2, R6 ;  /* 0x000000024a087825 */ /* 0x004fe200078e0206 */
[----:B------:R-:W-:Y:S01]  /*fbe0*/  ISETP.LT.AND P0, PT, R200, UR57, !P3 ;  /* 0x00000039c8007c0c */ /* 0x000fe2000df01270 */
[----:B------:R-:W2:Y:S01]  /*fbf0*/  LDCU UR57, c[0x0][0x39c] ;  /* 0x00007380ff3977ac */ /* 0x000ea20008000800 */
[----:B------:R-:W-:Y:S01]  /*fc00*/  ISETP.GE.AND P6, PT, R75, UR9, PT ;  /* 0x000000094b007c0c */ /* 0x000fe2000bfc6270 */
[----:B------:R-:W-:Y:S01]  /*fc10*/  VIADD R75, R74, UR30 ;  /* 0x0000001e4a4b7c36 */ /* 0x000fe20008000000 */
[----:B------:R0:W-:Y:S01]  /*fc20*/  @P2 STG.E.U16 desc[UR22][R8.64], R226 ;  /* 0x000000e208002986 */ /* 0x0001e2000c101516 */
[----:B-1----:R-:W-:Y:S01]  /*fc30*/  PRMT R0, R226, 0x7632, R0 ;  /* 0x00007632e2007816 */ /* 0x002fe20000000000 */
[----:B------:R-:W-:Y:S01]  /*fc40*/  IMAD.WIDE R2, R74, 0x2, R4 ;  /* 0x000000024a027825 */ /* 0x000fe200078e0204 */
[----:B------:R-:W-:Y:S01]  /*fc50*/  ISETP.LT.AND P3, PT, R67, UR31, !P3 ;  /* 0x0000001f43007c0c */ /* 0x000fe2000df61270 */
[----:B------:R-:W1:Y:S02]  /*fc60*/  LDCU UR37, c[0x0][0x398] ;  /* 0x00007300ff2577ac */ /* 0x000e640008000800 */
[----:B------:R-:W-:Y:S01]  /*fc70*/  VIADD R74, R252, 0x1f ;  /* 0x0000001ffc4a7836 */ /* 0x000fe20000000000 */
[----:B------:R2:W-:Y:S01]  /*fc80*/  @P5 STG.E.U16 desc[UR22][R2.64], R0 ;  /* 0x0000000002005986 */ /* 0x0005e2000c101516 */
[C---:B0-----:R-:W-:Y:S01]  /*fc90*/  IMAD.WIDE R8, R75.reuse, 0x2, R6 ;  /* 0x000000024b087825 */ /* 0x041fe200078e0206 */
[----:B------:R-:W-:Y:S01]  /*fca0*/  ISETP.LT.AND P2, PT, R200, UR64, !P6 ;  /* 0x00000040c8007c0c */ /* 0x000fe2000f741270 */
[----:B------:R-:W0:Y:S01]  /*fcb0*/  LDCU UR64, c[0x0][0x39c] ;  /* 0x00007380ff4077ac */ /* 0x000e220008000800 */
[----:B------:R-:W-:Y:S01]  /*fcc0*/  ISETP.GE.AND P5, PT, R74, UR73, PT ;  /* 0x000000494a007c0c */ /* 0x000fe2000bfa6270 */
[C---:B------:R-:W-:Y:S01]  /*fcd0*/  VIADD R74, R75.reuse, UR30 ;  /* 0x0000001e4b4a7c36 */ /* 0x040fe20008000000 */
[----:B------:R1:W-:Y:S01]  /*fce0*/  @P1 STG.E.U16 desc[UR22][R8.64], R228 ;  /* 0x000000e408001986 */ /* 0x0003e2000c101516 */
[----:B------:R-:W0:Y:S01]  /*fcf0*/  LDCU UR31, c[0x0][0x398] ;  /* 0x00007300ff1f77ac */ /* 0x000e220008000800 */
[----:B------:R-:W0:Y:S01]  /*fd00*/  LDCU UR9, c[0x0][0x398] ;  /* 0x00007300ff0977ac */ /* 0x000e220008000800 */
[----:B--2---:R-:W-:Y:S01]  /*fd10*/  PRMT R0, R228, 0x7632, R0 ;  /* 0x00007632e4007816 */ /* 0x004fe20000000000 */
[----:B------:R-:W-:Y:S01]  /*fd20*/  IMAD.WIDE R2, R75, 0x2, R4 ;  /* 0x000000024b027825 */ /* 0x000fe200078e0204 */
[----:B------:R-:W-:Y:S01]  /*fd30*/  ISETP.LT.AND P6, PT, R67, UR58, !P6 ;  /* 0x0000003a43007c0c */ /* 0x000fe2000f7c1270 */
[----:B------:R-:W2:Y:S02]  /*fd40*/  LDCU UR58, c[0x0][0x398] ;  /* 0x00007300ff3a77ac */ /* 0x000ea40008000800 */
[----:B------:R-:W-:Y:S01]  /*fd50*/  VIADD R75, R252, 0x20 ;  /* 0x00000020fc4b7836 */ /* 0x000fe20000000000 */
[----:B------:R0:W-:Y:S01]  /*fd60*/  @P4 STG.E.U16 desc[UR22][R2.64], R0 ;  /* 0x0000000002004986 */ /* 0x0001e2000c101516 */
[C---:B-1----:R-:W-:Y:S01]  /*fd70*/  IMAD.WIDE R8, R74.reuse, 0x2, R6 ;  /* 0x000000024a087825 */ /* 0x042fe200078e0206 */
[----:B------:R-:W1:Y:S02]  /*fd80*/  LDCU UR73, c[0x0][0x398] ;  /* 0x00007300ff4977ac */ /* 0x000e640008000800 */
[----:B------:R-:W-:Y:S01]  /*fd90*/  ISETP.GE.AND P4, PT, R75, UR46, PT ;  /* 0x0000002e4b007c0c */ /* 0x000fe2000bf86270 */
[----:B------:R-:W-:Y:S01]  /*fda0*/  VIADD R75, R74, UR30 ;  /* 0x0000001e4a4b7c36 */ /* 0x000fe20008000000 */
[----:B------:R1:W-:Y:S01]  /*fdb0*/  @P0 STG.E.U16 desc[UR22][R8.64], R230 ;  /* 0x000000e608000986 */ /* 0x0003e2000c101516 */
[----:B------:R-:W-:Y:S01]  /*fdc0*/  ISETP.LT.AND P1, PT, R200, UR40, !P5 ;  /* 0x00000028c8007c0c */ /* 0x000fe2000ef21270 */
[----:B------:R-:W2:Y:S01]  /*fdd0*/  LDCU UR40, c[0x0][0x39c] ;  /* 0x00007380ff2877ac */ /* 0x000ea20008000800 */
[----:B0-----:R-:W-:Y:S01]  /*fde0*/  PRMT R0, R230, 0x7632, R0 ;  /* 0x00007632e6007816 */ /* 0x001fe20000000000 */
[----:B------:R-:W-:Y:S01]  /*fdf0*/  IMAD.WIDE R2, R74, 0x2, R4 ;  /* 0x000000024a027825 */ /* 0x000fe200078e0204 */
[----:B------:R-:W0:Y:S03]  /*fe00*/  LDCU UR46, c[0x0][0x398] ;  /* 0x00007300ff2e77ac */ /* 0x000e260008000800 */
[----:B------:R-:W-:Y:S01]  /*fe10*/  VIADD R74, R252, 0x21 ;  /* 0x00000021fc4a7836 */ /* 0x000fe20000000000 */
[----:B------:R2:W-:Y:S01]  /*fe20*/  @P3 STG.E.U16 desc[UR22][R2.64], R0 ;  /* 0x0000000002003986 */ /* 0x0005e2000c101516 */
[----:B------:R-:W-:Y:S01]  /*fe30*/  ISETP.LT.AND P5, PT, R67, UR63, !P5 ;  /* 0x0000003f43007c0c */ /* 0x000fe2000efa1270 */
[C---:B-1----:R-:W-:Y:S01]  /*fe40*/  IMAD.WIDE R8, R75.reuse, 0x2, R6 ;  /* 0x000000024b087825 */ /* 0x042fe200078e0206 */
[----:B----4-:R-:W-:Y:S01]  /*fe50*/  ISETP.LT.AND P0, PT, R200, UR26, !P4 ;  /* 0x0000001ac8007c0c */ /* 0x010fe2000e701270 */
[----:B------:R-:W1:Y:S01]  /*fe60*/  LDCU UR26, c[0x0][0x39c] ;  /* 0x00007380ff1a77ac */ /* 0x000e620008000800 */
[----:B------:R-:W-:Y:S01]  /*fe70*/  ISETP.GE.AND P3, PT, R74, UR72, PT ;  /* 0x000000484a007c0c */ /* 0x000fe2000bf66270 */
[C---:B------:R-:W-:Y:S01]  /*fe80*/  VIADD R74, R75.reuse, UR30 ;  /* 0x0000001e4b4a7c36 */ /* 0x040fe20008000000 */
[----:B------:R4:W-:Y:S01]  /*fe90*/  @P2 STG.E.U16 desc[UR22][R8.64], R232 ;  /* 0x000000e808002986 */ /* 0x0009e2000c101516 */
[----:B--2---:R-:W-:Y:S01]  /*fea0*/  PRMT R0, R232, 0x7632, R0 ;  /* 0x00007632e8007816 */ /* 0x004fe20000000000 */
[----:B------:R-:W-:Y:S01]  /*feb0*/  IMAD.WIDE R2, R75, 0x2, R4 ;  /* 0x000000024b027825 */ /* 0x000fe200078e0204 */
[----:B------:R-:W-:Y:S01]  /*fec0*/  ISETP.LT.AND P4, PT, R67, UR49, !P4 ;  /* 0x0000003143007c0c */ /* 0x000fe2000e781270 */
[----:B------:R-:W2:Y:S02]  /*fed0*/  LDCU UR63, c[0x0][0x398] ;  /* 0x00007300ff3f77ac */ /* 0x000ea40008000800 */
[----:B------:R-:W-:Y:S01]  /*fee0*/  VIADD R75, R252, 0x22 ;  /* 0x00000022fc4b7836 */ /* 0x000fe20000000000 */
[----:B------:R0:W-:Y:S01]  /*fef0*/  @P6 STG.E.U16 desc[UR22][R2.64], R0 ;  /* 0x0000000002006986 */ /* 0x0001e2000c101516 */
[----:B----4-:R-:W-:Y:S01]  /*ff00*/  IMAD.WIDE R8, R74, 0x2, R6 ;  /* 0x000000024a087825 */ /* 0x010fe200078e0206 */
[----:B------:R-:W-:Y:S01]  /*ff10*/  ISETP.LT.AND P2, PT, R200, UR45, !P3 ;  /* 0x0000002dc8007c0c */ /* 0x000fe2000df41270 */
[----:B------:R-:W4:Y:S01]  /*ff20*/  LDCU UR45, c[0x0][0x39c] ;  /* 0x00007380ff2d77ac */ /* 0x000f220008000800 */
[----:B------:R-:W-:Y:S01]  /*ff30*/  ISETP.GE.AND P6, PT, R75, UR41, PT ;  /* 0x000000294b007c0c */ /* 0x000fe2000bfc6270 */
[----:B------:R-:W-:Y:S01]  /*ff40*/  VIADD R75, R74, UR30 ;  /* 0x0000001e4a4b7c36 */ /* 0x000fe20008000000 */
[----:B------:R1:W-:Y:S01]  /*ff50*/  @P1 STG.E.U16 desc[UR22][R8.64], R234 ;  /* 0x000000ea08001986 */ /* 0x0003e2000c101516 */
[----:B------:R-:W2:Y:S01]  /*ff60*/  LDCU UR49, c[0x0][0x398] ;  /* 0x00007300ff3177ac */ /* 0x000ea20008000800 */
[----:B------:R-:W2:Y:S01]  /*ff70*/  LDCU UR72, c[0x0][0x398] ;  /* 0x00007300ff4877ac */ /* 0x000ea20008000800 */
[----:B0-----:R-:W-:Y:S01]  /*ff80*/  PRMT R0, R234, 0x7632, R0 ;  /* 0x00007632ea007816 */ /* 0x001fe20000000000 */
[----:B------:R-:W-:Y:S01]  /*ff90*/  IMAD.WIDE R2, R74, 0x2, R4 ;  /* 0x000000024a027825 */ /* 0x000fe200078e0204 */
[----:B------:R-:W-:Y:S01]  /*ffa0*/  ISETP.LT.AND P3, PT, R67, UR39, !P3 ;  /* 0x0000002743007c0c */ /* 0x000fe2000df61270 */
[----:B------:R-:W0:Y:S02]  /*ffb0*/  LDCU UR39, c[0x0][0x398] ;  /* 0x00007300ff2777ac */ /* 0x000e240008000800 */
[----:B------:R-:W-:Y:S01]  /*ffc0*/  VIADD R74, R252, 0x23 ;  /* 0x00000023fc4a7836 */ /* 0x000fe20000000000 */
[----:B------:R2:W-:Y:S01]  /*ffd0*/  @P5 STG.E.U16 desc[UR22][R2.64], R0 ;  /* 0x0000000002005986 */ /* 0x0005e2000c101516 */
[C---:B-1----:R-:W-:Y:S01]  /*ffe0*/  IMAD.WIDE R8, R75.reuse, 0x2, R6 ;  /* 0x000000024b087825 */ /* 0x042fe200078e0206 */
[----:B------:R-:W1:Y:S02]  /*fff0*/  LDCU UR41, c[0x0][0x398] ;  /* 0x00007300ff2977ac */ /* 0x000e640008000800 */
[----:B------:R-:W-:Y:S01]  /*10000*/  ISETP.GE.AND P5, PT, R74, UR71, PT ;  /* 0x000000474a007c0c */ /* 0x000fe2000bfa6270 */
[C---:B------:R-:W-:Y:S01]  /*10010*/  VIADD R74, R75.reuse, UR30 ;  /* 0x0000001e4b4a7c36 */ /* 0x040fe20008000000 */
[----:B------:R0:W-:Y:S01]  /*10020*/  @P0 STG.E.U16 desc[UR22][R8.64], R236 ;  /* 0x000000ec08000986 */ /* 0x0001e2000c101516 */
[----:B------:R-:W-:Y:S01]  /*10030*/  ISETP.LT.AND P1, PT, R200, UR16, !P6 ;  /* 0x00000010c8007c0c */ /* 0x000fe2000f721270 */
[----:B------:R-:W1:Y:S01]  /*10040*/  LDCU UR16, c[0x0][0x39c] ;  /* 0x00007380ff1077ac */ /* 0x000e620008000800 */
[----:B--2---:R-:W-:Y:S01]  /*10050*/  PRMT R0, R236, 0x7632, R0 ;  /* 0x00007632ec007816 */ /* 0x004fe20000000000 */
[----:B------:R-:W-:Y:S01]  /*10060*/  IMAD.WIDE R2, R75, 0x2, R4 ;  /* 0x000000024b027825 */ /* 0x000fe200078e0204 */
[----:B------:R-:W2:Y:S03]  /*10070*/  LDCU UR71, c[0x0][0x398] ;  /* 0x00007300ff4777ac */ /* 0x000ea60008000800 */
[----:B------:R-:W-:Y:S01]  /*10080*/  VIADD R75, R252, 0x24 ;  /* 0x00000024fc4b7836 */ /* 0x000fe20000000000 */
[----:B------:R1:W-:Y:S01]  /*10090*/  @P4 STG.E.U16 desc[UR22][R2.64], R0 ;  /* 0x0000000002004986 */ /* 0x0003e2000c101516 */
[----:B------:R-:W-:Y:S01]  /*100a0*/  ISETP.LT.AND P6, PT, R67, UR4, !P6 ;  /* 0x0000000443007c0c */ /* 0x000fe2000f7c1270 */
[----:B0-----:R-:W-:Y:S01]  /*100b0*/  IMAD.WIDE R8, R74, 0x2, R6 ;  /* 0x000000024a087825 */ /* 0x001fe200078e0206 */
[----:B------:R-:W-:Y:S01]  /*100c0*/  ISETP.LT.AND P0, PT, R200, UR36, !P5 ;  /* 0x00000024c8007c0c */ /* 0x000fe2000ef01270 */
[----:B------:R-:W0:Y:S01]  /*100d0*/  LDCU UR36, c[0x0][0x39c] ;  /* 0x00007380ff2477ac */ /* 0x000e220008000800 */
        /* <DEDUP_REMOVED lines=9> */
[C---:B--2---:R-:W-:Y:S01]  /*10170*/  IMAD.WIDE R8, R75.reuse, 0x2, R6 ;  /* 0x000000024b087825 */ /* 0x044fe200078e0206 */
[----:B------:R-:W-:Y:S01]  /*10180*/  ISETP.LT.AND P2, PT, R200, UR50, !P4 ;  /* 0x00000032c8007c0c */ /* 0x000fe2000e741270 */
[----:B------:R-:W2:Y:S01]  /*10190*/  LDCU UR50, c[0x0][0x39c] ;  /* 0x00007380ff3277ac */ /* 0x000ea20008000800 */
[----:B------:R-:W-:Y:S01]  /*101a0*/  ISETP.GE.AND P3, PT, R74, UR70, PT ;  /* 0x000000464a007c0c */ /* 0x000fe2000bf66270 */
[C---:B------:R-:W-:Y:S01]  /*101b0*/  VIADD R74, R75.reuse, UR30 ;  /* 0x0000001e4b4a7c36 */ /* 0x040fe20008000000 */
        /* <DEDUP_REMOVED lines=21> */
[----:B---3--:R-:W-:Y:S01]  /*10310*/  ISETP.LT.AND P3, PT, R67, UR6, !P3 ;  /* 0x0000000643007c0c */ /* 0x008fe2000df61270 */
[C---:B0-----:R-:W-:Y:S01]  /*10320*/  IMAD.WIDE R8, R75.reuse, 0x2, R6 ;  /* 0x000000024b087825 */ /* 0x041fe200078e0206 */
[----:B------:R-:W-:Y:S01]  /*10330*/  ISETP.LT.AND P0, PT, R200, UR54, !P6 ;  /* 0x00000036c8007c0c */ /* 0x000fe2000f701270 */
[----:B------:R-:W0:Y:S01]  /*10340*/  LDCU UR54, c[0x0][0x39c] ;  /* 0x00007380ff3677ac */ /* 0x000e220008000800 */
[----:B------:R-:W-:Y:S01]  /*10350*/  ISETP.GE.AND P5, PT, R74, UR69, PT ;  /* 0x000000454a007c0c */ /* 0x000fe2000bfa6270 */
[C---:B------:R-:W-:Y:S01]  /*10360*/  VIADD R74, R75.reuse, UR30 ;  /* 0x0000001e4b4a7c36 */ /* 0x040fe20008000000 */
[----:B------:R3:W-:Y:S01]  /*10370*/  @P2 STG.E.U16 desc[UR22][R8.64], R244 ;  /* 0x000000f408002986 */ /* 0x0007e2000c101516 */
[----:B-1----:R-:W-:Y:S01]  /*10380*/  PRMT R0, R244, 0x7632, R0 ;  /* 0x00007632f4007816 */ /* 0x002fe20000000000 */
[----:B------:R-:W-:Y:S01]  /*10390*/  IMAD.WIDE R2, R75, 0x2, R4 ;  /* 0x000000024b027825 */ /* 0x000fe200078e0204 */
[----:B------:R-:W-:Y:S01]  /*103a0*/  ISETP.LT.AND P6, PT, R67, UR28, !P6 ;  /* 0x0000001c43007c0c */ /* 0x000fe2000f7c1270 */
[----:B------:R-:W1:Y:S02]  /*103b0*/  LDCU UR6, c[0x0][0x398] ;  /* 0x00007300ff0677ac */ /* 0x000e640008000800 */
[----:B------:R-:W-:Y:S01]  /*103c0*/  VIADD R75, R252, 0x28 ;  /* 0x00000028fc4b7836 */ /* 0x000fe20000000000 */
[----:B------:R0:W-:Y:S01]  /*103d0*/  @P4 STG.E.U16 desc[UR22][R2.64], R0 ;  /* 0x0000000002004986 */ /* 0x0001e2000c101516 */
[----:B---3--:R-:W-:Y:S01]  /*103e0*/  IMAD.WIDE R8, R74, 0x2, R6 ;  /* 0x000000024a087825 */ /* 0x008fe200078e0206 */
[----:B------:R-:W-:Y:S01]  /*103f0*/  ISETP.LT.AND P2, PT, R200, UR60, !P5 ;  /* 0x0000003cc8007c0c */ /* 0x000fe2000ef41270 */
[----:B------:R-:W3:Y:S01]  /*10400*/  LDCU UR60, c[0x0][0x39c] ;  /* 0x00007380ff3c77ac */ /* 0x000ee20008000800 */
[----:B------:R-:W-:Y:S01]  /*10410*/  ISETP.GE.AND P4, PT, R75, UR44, PT ;  /* 0x0000002c4b007c0c */ /* 0x000fe2000bf86270 */
[----:B------:R-:W-:Y:S01]  /*10420*/  VIADD R75, R74, UR30 ;  /* 0x0000001e4a4b7c36 */ /* 0x000fe20008000000 */
[----:B------:R-:W-:Y:S01]  /*10430*/  ISETP.LT.AND P5, PT, R67, UR47, !P5 ;  /* 0x0000002f43007c0c */ /* 0x000fe2000efa1270 */
[----:B------:R1:W-:Y:S01]  /*10440*/  @P1 STG.E.U16 desc[UR22][R8.64], R246 ;  /* 0x000000f608001986 */ /* 0x0003e2000c101516 */
[----:B------:R-:W2:Y:S01]  /*10450*/  LDCU UR28, c[0x0][0x398] ;  /* 0x00007300ff1c77ac */ /* 0x000ea20008000800 */
[----:B0-----:R-:W-:Y:S01]  /*10460*/  PRMT R0, R246, 0x7632, R0 ;  /* 0x00007632f6007816 */ /* 0x001fe20000000000 */
[----:B------:R-:W-:Y:S01]  /*10470*/  IMAD.WIDE R2, R74, 0x2, R4 ;  /* 0x000000024a027825 */ /* 0x000fe200078e0204 */
[----:B------:R-:W0:Y:S03]  /*10480*/  LDCU UR69, c[0x0][0x398] ;  /* 0x00007300ff4577ac */ /* 0x000e260008000800 */
        /* <DEDUP_REMOVED lines=12> */
[----:B0-----:R-:W-:Y:S01]  /*10550*/  IMAD.WIDE R8, R74, 0x2, R6 ;  /* 0x000000024a087825 */ /* 0x001fe200078e0206 */
[----:B------:R0:W-:Y:S01]  /*10560*/  @P6 STG.E.U16 desc[UR22][R2.64], R0 ;  /* 0x0000000002006986 */ /* 0x0001e2000c101516 */
[----:B------:R-:W1:Y:S03]  /*10570*/  LDCU UR68, c[0x0][0x398] ;  /* 0x00007300ff4477ac */ /* 0x000e660008000800 */
[----:B------:R-:W-:Y:S01]  /*10580*/  @P2 STG.E.U16 desc[UR22][R8.64], R250 ;  /* 0x000000fa08002986 */ /* 0x000fe2000c101516 */
[----:B0-----:R-:W-:Y:S01]  /*10590*/  PRMT R0, R250, 0x7632, R0 ;  /* 0x00007632fa007816 */ /* 0x001fe20000000000 */
[----:B------:R-:W-:-:S05]  /*105a0*/  IMAD.WIDE R2, R74, 0x2, R4 ;  /* 0x000000024a027825 */ /* 0x000fca00078e0204 */
[----:B------:R0:W-:Y:S02]  /*105b0*/  @P5 STG.E.U16 desc[UR22][R2.64], R0 ;  /* 0x0000000002005986 */ /* 0x0001e4000c101516 */
[----:B0-----:R-:W-:Y:S02]  /*105c0*/  PRMT R0, R197, 0x7610, R0 ;  /* 0x00007610c5007816 */ /* 0x001fe40000000000 */
[----:B------:R-:W2:Y:S01]  /*105d0*/  LDL.LU.S16 R197, [R1+0x132] ;  /* 0x0001320001c57983 */ /* 0x000ea20000300600 */
[----:B------:R-:W-:Y:S01]  /*105e0*/  VIADD R75, R252, 0x2a ;  /* 0x0000002afc4b7836 */ /* 0x000fe20000000000 */
[----:B------:R-:W-:Y:S01]  /*105f0*/  ISETP.LT.AND P4, PT, R67, UR18, !P4 ;  /* 0x0000001243007c0c */ /* 0x000fe2000e781270 */
[----:B------:R-:W0:Y:S01]  /*10600*/  LDCU UR18, c[0x0][0x398] ;  /* 0x00007300ff1277ac */ /* 0x000e220008000800 */
[----:B------:R-:W-:Y:S01]  /*10610*/  ISETP.LT.AND P0, PT, R200, UR34, !P3 ;  /* 0x00000022c8007c0c */ /* 0x000fe2000df01270 */
[----:B------:R-:W3:Y:S01]  /*10620*/  LDL.S16 R204, [R1+0x134] ;  /* 0x0001340001cc7983 */ /* 0x000ee20000100600 */
[----:B------:R-:W-:Y:S01]  /*10630*/  ISETP.GE.AND P6, PT, R75, UR67, PT ;  /* 0x000000434b007c0c */ /* 0x000fe2000bfc6270 */
[----:B------:R-:W-:Y:S01]  /*10640*/  VIADD R75, R74, UR30 ;  /* 0x0000001e4a4b7c36 */ /* 0x000fe20008000000 */
[----:B------:R-:W-:Y:S01]  /*10650*/  ISETP.LT.AND P3, PT, R67, UR75, !P3 ;  /* 0x0000004b43007c0c */ /* 0x000fe2000df61270 */
[----:B------:R-:W-:Y:S01]  /*10660*/  VIADD R74, R252, 0x2b ;  /* 0x0000002bfc4a7836 */ /* 0x000fe20000000000 */
[----:B------:R-:W-:Y:S01]  /*10670*/  ISETP.LT.AND P2, PT, R200, UR43, !P6 ;  /* 0x0000002bc8007c0c */ /* 0x000fe2000f741270 */
[C---:B------:R-:W-:Y:S01]  /*10680*/  IMAD.WIDE R8, R75.reuse, 0x2, R6 ;  /* 0x000000024b087825 */ /* 0x040fe200078e0206 */
[----:B------:R-:W0:Y:S02]  /*10690*/  LDCU UR34, c[0x0][0x39c] ;  /* 0x00007380ff2277ac */ /* 0x000e240008000800 */
[----:B------:R-:W-:Y:S01]  /*106a0*/  ISETP.GE.AND P5, PT, R74, UR24, PT ;  /* 0x000000184a007c0c */ /* 0x000fe2000bfa6270 */
[----:B------:R-:W-:Y:S01]  /*106b0*/  IMAD.WIDE R2, R75, 0x2, R4 ;  /* 0x000000024b027825 */ /* 0x000fe200078e0204 */
[----:B------:R1:W-:Y:S01]  /*106c0*/  @P1 STG.E.U16 desc[UR22][R8.64], R131 ;  /* 0x0000008308001986 */ /* 0x0003e2000c101516 */
[----:B------:R-:W-:Y:S01]  /*106d0*/  ISETP.LT.AND P6, PT, R67, UR48, !P6 ;  /* 0x0000003043007c0c */ /* 0x000fe2000f7c1270 */
[----:B------:R-:W0:Y:S01]  /*106e0*/  LDCU UR43, c[0x0][0x39c] ;  /* 0x00007380ff2b77ac */ /* 0x000e220008000800 */
[----:B------:R-:W-:Y:S01]  /*106f0*/  VIADD R74, R75, UR30 ;  /* 0x0000001e4b4a7c36 */ /* 0x000fe20008000000 */
[----:B------:R4:W-:Y:S01]  /*10700*/  @P4 STG.E.U16 desc[UR22][R2.64], R0 ;  /* 0x0000000002004986 */ /* 0x0009e2000c101516 */
[----:B------:R-:W0:Y:S01]  /*10710*/  LDCU UR75, c[0x0][0x398] ;  /* 0x00007300ff4b77ac */ /* 0x000e220008000800 */
[----:B------:R-:W0:Y:S01]  /*10720*/  LDCU UR67, c[0x0][0x398] ;  /* 0x00007300ff4377ac */ /* 0x000e220008000800 */
[----:B-1----:R-:W-:Y:S01]  /*10730*/  PRMT R131, R203, 0x7610, R131 ;  /* 0x00007610cb837816 */ /* 0x002fe20000000083 */
[----:B------:R-:W-:Y:S01]  /*10740*/  IMAD.WIDE R8, R74, 0x2, R6 ;  /* 0x000000024a087825 */ /* 0x000fe200078e0206 */
[----:B------:R-:W-:Y:S01]  /*10750*/  ISETP.LT.AND P1, PT, R200, UR33, !P5 ;  /* 0x00000021c8007c0c */ /* 0x000fe2000ef21270 */
[----:B------:R-:W1:Y:S01]  /*10760*/  LDCU UR33, c[0x0][0x39c] ;  /* 0x00007380ff2177ac */ /* 0x000e620008000800 */
[----:B----4-:R-:W-:Y:S01]  /*10770*/  PRMT R0, R201, 0x7610, R0 ;  /* 0x00007610c9007816 */ /* 0x010fe20000000000 */
[----:B------:R-:W-:Y:S01]  /*10780*/  IMAD.WIDE R2, R74, 0x2, R4 ;  /* 0x000000024a027825 */ /* 0x000fe200078e0204 */
[----:B------:R-:W4:Y:S01]  /*10790*/  LDL.LU.S16 R201, [R1+0x136] ;  /* 0x0001360001c97983 */ /* 0x000f220000300600 */
[----:B------:R-:W0:Y:S03]  /*107a0*/  LDCU UR48, c[0x0][0x398] ;  /* 0x00007300ff3077ac */ /* 0x000e260008000800 */
[----:B------:R-:W-:Y:S01]  /*107b0*/  @P0 STG.E.U16 desc[UR22][R8.64], R131 ;  /* 0x0000008308000986 */ /* 0x000fe2000c101516 */
[----:B------:R-:W0:Y:S03]  /*107c0*/  LDCU UR24, c[0x0][0x398] ;  /* 0x00007300ff1877ac */ /* 0x000e260008000800 */
[----:B------:R2:W-:Y:S04]  /*107d0*/  @P3 STG.E.U16 desc[UR22][R2.64], R0 ;  /* 0x0000000002003986 */ /* 0x0005e8000c101516 */
[----:B------:R-:W4:Y:S01]  /*107e0*/  LDL.S16 R203, [R1+0x138] ;  /* 0x0001380001cb7983 */ /* 0x000f220000100600 */
[----:B--2---:R-:W-:-:S03]  /*107f0*/  PRMT R0, R197, 0x7610, R0 ;  /* 0x00007610c5007816 */ /* 0x004fc60000000000 */
[----:B------:R-:W2:Y:S01]  /*10800*/  LDL.LU.S16 R197, [R1+0x13a] ;  /* 0x00013a0001c57983 */ /* 0x000ea20000300600 */
[----:B------:R-:W-:-:S05]  /*10810*/  VIADD R75, R252, 0x2c ;  /* 0x0000002cfc4b7836 */ /* 0x000fca0000000000 */
[----:B------:R-:W-:Y:S01]  /*10820*/  ISETP.GE.AND P4, PT, R75, UR66, PT ;  /* 0x000000424b007c0c */ /* 0x000fe2000bf86270 */
[----:B------:R-:W-:Y:S01]  /*10830*/  VIADD R75, R74, UR30 ;  /* 0x0000001e4a4b7c36 */ /* 0x000fe20008000000 */
[----:B------:R-:W-:Y:S01]  /*10840*/  ISETP.LT.AND P5, PT, R67, UR52, !P5 ;  /* 0x0000003443007c0c */ /* 0x000fe2000efa1270 */
[----:B------:R-:W-:Y:S01]  /*10850*/  VIADD R74, R252, 0x2d ;  /* 0x0000002dfc4a7836 */ /* 0x000fe20000000000 */
[----:B------:R-:W-:Y:S01]  /*10860*/  PRMT R131, R202, 0x7610, R131 ;  /* 0x00007610ca837816 */ /* 0x000fe20000000083 */
[C---:B------:R-:W-:Y:S01]  /*10870*/  IMAD.WIDE R8, R75.reuse, 0x2, R6 ;  /* 0x000000024b087825 */ /* 0x040fe200078e0206 */
[----:B------:R-:W2:Y:S01]  /*10880*/  LDL.S16 R202, [R1+0x13c] ;  /* 0x00013c0001ca7983 */ /* 0x000ea20000100600 */
[----:B------:R-:W-:Y:S01]  /*10890*/  ISETP.LT.AND P0, PT, R200, UR77, !P4 ;  /* 0x0000004dc8007c0c */ /* 0x000fe2000e701270 */
[----:B------:R-:W0:Y:S01]  /*108a0*/  LDCU UR77, c[0x0][0x39c] ;  /* 0x00007380ff4d77ac */ /* 0x000e220008000800 */
        /* <DEDUP_REMOVED lines=9> */
[----:B---3--:R-:W-:Y:S01]  /*10940*/  PRMT R131, R204, 0x7610, R131 ;  /* 0x00007610cc837816 */ /* 0x008fe20000000083 */
[----:B------:R-:W-:Y:S01]  /*10950*/  IMAD.WIDE R8, R74, 0x2, R6 ;  /* 0x000000024a087825 */ /* 0x000fe200078e0206 */
[----:B------:R-:W-:Y:S01]  /*10960*/  ISETP.LT.AND P2, PT, R200, UR32, !P3 ;  /* 0x00000020c8007c0c */ /* 0x000fe2000df41270 */
[----:B------:R-:W3:Y:S01]  /*10970*/  LDCU UR32, c[0x0][0x39c] ;  /* 0x00007380ff2077ac */ /* 0x000ee20008000800 */
[----:B----4-:R-:W-:Y:S01]  /*10980*/  PRMT R0, R201, 0x7610, R0 ;  /* 0x00007610c9007816 */ /* 0x010fe20000000000 */
[----:B------:R-:W-:Y:S01]  /*10990*/  IMAD.WIDE R2, R74, 0x2, R4 ;  /* 0x000000024a027825 */ /* 0x000fe200078e0204 */
[----:B------:R-:W4:Y:S01]  /*109a0*/  LDL.LU.S16 R201, [R1+0x13e] ;  /* 0x00013e0001c97983 */ /* 0x000f220000300600 */
[----:B------:R-:W0:Y:S03]  /*109b0*/  LDCU UR76, c[0x0][0x398] ;  /* 0x00007300ff4c77ac */ /* 0x000e260008000800 */
[----:B------:R-:W-:Y:S04]  /*109c0*/  @P1 STG.E.U16 desc[UR22][R8.64], R131 ;  /* 0x0000008308001986 */ /* 0x000fe8000c101516 */
[----:B------:R2:W-:Y:S04]  /*109d0*/  @P5 STG.E.U16 desc[UR22][R2.64], R0 ;  /* 0x0000000002005986 */ /* 0x0005e8000c101516 */
[----:B------:R-:W3:Y:S01]  /*109e0*/  LDL.S16 R204, [R1+0x140] ;  /* 0x0001400001cc7983 */ /* 0x000ee20000100600 */
        /* <DEDUP_REMOVED lines=9> */
[----:B------:R-:W3:Y:S01]  /*10a80*/  LDL.S16 R203, [R1+0x144] ;  /* 0x0001440001cb7983 */ /* 0x000ee20000100600 */
        /* <DEDUP_REMOVED lines=19> */
[----:B------:R-:W-:Y:S04]  /*10bc0*/  @P2 STG.E.U16 desc[UR22][R8.64], R131 ;  /* 0x0000008308002986 */ /* 0x000fe8000c101516 */
        /* <DEDUP_REMOVED lines=9> */
[----:B---3--:R-:W-:Y:S01]  /*10c60*/  PRMT R131, R204, 0x7610, R131 ;  /* 0x00007610cc837816 */ /* 0x008fe20000000083 */
        /* <DEDUP_REMOVED lines=175> */
[----:B------:R-:W3:Y:S01]  /*11760*/  LDL.LU.S16 R202, [R1+0x176] ;  /* 0x0001760001ca7983 */ /* 0x000ee20000300600 */
[----:B------:R-:W-:Y:S01]  /*11770*/  ISETP.LT.AND P0, PT, R200, UR47, !P5 ;  /* 0x0000002fc8007c0c */ /* 0x000fe2000ef01270 */
[----:B------:R-:W1:Y:S01]  /*11780*/  LDCU UR69, c[0x0][0x398] ;  /* 0x00007300ff4577ac */ /* 0x000e620008000800 */
[----:B----4-:R-:W-:Y:S01]  /*11790*/  PRMT R0, R201, 0x7610, R0 ;  /* 0x00007610c9007816 */ /* 0x010fe20000000000 */
[----:B------:R-:W-:Y:S01]  /*117a0*/  IMAD.WIDE R2, R74, 0x2, R4 ;  /* 0x000000024a027825 */ /* 0x000fe200078e0204 */
[----:B------:R-:W4:Y:S04]  /*117b0*/  LDL.S16 R201, [R1+0x178] ;  /* 0x0001780001c97983 */ /* 0x000f280000100600 */
[----:B------:R-:W-:Y:S01]  /*117c0*/  @P2 STG.E.U16 desc[UR22][R8.64], R131 ;  /* 0x0000008308002986 */ /* 0x000fe2000c101516 */
[----:B------:R-:W-:Y:S01]  /*117d0*/  VIADD R75, R252, 0x3c ;  /* 0x0000003cfc4b7836 */ /* 0x000fe20000000000 */
[----:B------:R-:W0:Y:S02]  /*117e0*/  LDCU UR47, c[0x0][0x39c] ;  /* 0x00007380ff2f77ac */ /* 0x000e240008000800 */
[----:B------:R2:W-:Y:S02]  /*117f0*/  @P3 STG.E.U16 desc[UR22][R2.64], R0 ;  /* 0x0000000002003986 */ /* 0x0005e4000c101516 */
[----:B--2---:R-:W-:-:S02]  /*11800*/  PRMT R0, R197, 0x7610, R0 ;  /* 0x00007610c5007816 */ /* 0x004fc40000000000 */
[----:B------:R-:W2:Y:S01]  /*11810*/  LDL.LU.S16 R197, [R1+0x17a] ;  /* 0x00017a0001c57983 */ /* 0x000ea20000300600 */
[----:B------:R-:W-:Y:S01]  /*11820*/  ISETP.GE.AND P4, PT, R75, UR38, PT ;  /* 0x000000264b007c0c */ /* 0x000fe2000bf86270 */
[----:B------:R-:W-:Y:S01]  /*11830*/  VIADD R75, R74, UR30 ;  /* 0x0000001e4a4b7c36 */ /* 0x000fe20008000000 */
[----:B---3--:R-:W-:Y:S01]  /*11840*/  PRMT R131, R204, 0x7610, R131 ;  /* 0x00007610cc837816 */ /* 0x008fe20000000083 */
[----:B------:R-:W-:Y:S01]  /*11850*/  VIADD R74, R252, 0x3d ;  /* 0x0000003dfc4a7836 */ /* 0x000fe20000000000 */
[----:B------:R-:W3:Y:S01]  /*11860*/  LDL.S16 R205, [R1+0x17c] ;  /* 0x00017c0001cd7983 */ /* 0x000ee20000100600 */
[----:B------:R-:W-:Y:S01]  /*11870*/  IMAD.WIDE R8, R75, 0x2, R6 ;  /* 0x000000024b087825 */ /* 0x000fe200078e0206 */
[----:B------:R-:W-:Y:S01]  /*11880*/  ISETP.LT.AND P5, PT, R67, UR44, !P5 ;  /* 0x0000002c43007c0c */ /* 0x000fe2000efa1270 */
[----:B------:R-:W1:Y:S01]  /*11890*/  LDCU UR44, c[0x0][0x398] ;  /* 0x00007300ff2c77ac */ /* 0x000e620008000800 */
[----:B0-----:R-:W-:Y:S01]  /*118a0*/  ISETP.GE.AND P3, PT, R74, UR34, PT ;  /* 0x000000224a007c0c */ /* 0x001fe2000bf66270 */
[C---:B------:R-:W-:Y:S01]  /*118b0*/  VIADD R74, R75.reuse, UR30 ;  /* 0x0000001e4b4a7c36 */ /* 0x040fe20008000000 */
[----:B------:R-:W3:Y:S01]  /*118c0*/  LDL.LU.S16 R204, [R1+0x17e] ;  /* 0x00017e0001cc7983 */ /* 0x000ee20000300600 */
[----:B------:R-:W-:Y:S01]  /*118d0*/  IMAD.WIDE R2, R75, 0x2, R4 ;  /* 0x000000024b027825 */ /* 0x000fe200078e0204 */
[----:B------:R-:W-:Y:S01]  /*118e0*/  ISETP.LT.AND P2, PT, R200, UR18, !P4 ;  /* 0x00000012c8007c0c */ /* 0x000fe2000e741270 */
[----:B------:R-:W0:Y:S01]  /*118f0*/  LDCU UR38, c[0x0][0x398] ;  /* 0x00007300ff2677ac */ /* 0x000e220008000800 */
[----:B------:R1:W-:Y:S01]  /*11900*/  @P1 STG.E.U16 desc[UR22][R8.64], R131 ;  /* 0x0000008308001986 */ /* 0x0003e2000c101516 */
[----:B------:R-:W-:Y:S01]  /*11910*/  VIADD R75, R252, 0x3e ;  /* 0x0000003efc4b7836 */ /* 0x000fe20000000000 */
[----:B------:R-:W0:Y:S02]  /*11920*/  LDCU UR18, c[0x0][0x39c] ;  /* 0x00007380ff1277ac */ /* 0x000e240008000800 */
[----:B------:R4:W-:Y:S01]  /*11930*/  @P6 STG.E.U16 desc[UR22][R2.64], R0 ;  /* 0x0000000002006986 */ /* 0x0009e2000c101516 */
[----:B------:R-:W-:Y:S01]  /*11940*/  PRMT R196, R239, 0x7632, R196 ;  /* 0x00007632efc47816 */ /* 0x000fe200000000c4 */
[----:B------:R-:W0:Y:S01]  /*11950*/  LDCU UR34, c[0x0][0x398] ;  /* 0x00007300ff2277ac */ /* 0x000e220008000800 */
[----:B-1----:R-:W-:Y:S01]  /*11960*/  PRMT R131, R203, 0x7610, R131 ;  /* 0x00007610cb837816 */ /* 0x002fe20000000083 */
[----:B------:R-:W-:Y:S01]  /*11970*/  IMAD.WIDE R8, R74, 0x2, R6 ;  /* 0x000000024a087825 */ /* 0x000fe200078e0206 */
[----:B------:R-:W3:Y:S01]  /*11980*/  LDL.S16 R203, [R1+0x180] ;  /* 0x0001800001cb7983 */ /* 0x000ee20000100600 */
[----:B----4-:R-:W-:-:S02]  /*11990*/  PRMT R0, R202, 0x7610, R0 ;  /* 0x00007610ca007816 */ /* 0x010fc40000000000 */
[----:B------:R-:W-:Y:S01]  /*119a0*/  IMAD.WIDE R2, R74, 0x2, R4 ;  /* 0x000000024a027825 */ /* 0x000fe200078e0204 */
[----:B------:R1:W-:Y:S04]  /*119b0*/  @P0 STG.E.U16 desc[UR22][R8.64], R131 ;  /* 0x0000008308000986 */ /* 0x0003e8000c101516 */
[----:B------:R-:W4:Y:S01]  /*119c0*/  LDL.LU.S16 R202, [R1+0x182] ;  /* 0x0001820001ca7983 */ /* 0x000f220000300600 */
[----:B-1----:R-:W-:-:S03]  /*119d0*/  PRMT R131, R201, 0x7610, R131 ;  /* 0x00007610c9837816 */ /* 0x002fc60000000083 */
[----:B------:R-:W4:Y:S04]  /*119e0*/  LDL.S16 R201, [R1+0x184] ;  /* 0x0001840001c97983 */ /* 0x000f280000100600 */
[----:B------:R2:W-:Y:S02]  /*119f0*/  @P5 STG.E.U16 desc[UR22][R2.64], R0 ;  /* 0x0000000002005986 */ /* 0x0005e4000c101516 */
[----:B--2---:R-:W-:Y:S02]  /*11a00*/  PRMT R0, R197, 0x7610, R0 ;  /* 0x00007610c5007816 */ /* 0x004fe40000000000 */
[----:B------:R-:W2:Y:S01]  /*11a10*/  LDL.LU.S16 R197, [R1+0x186] ;  /* 0x0001860001c57983 */ /* 0x000ea20000300600 */
[----:B------:R-:W-:Y:S01]  /*11a20*/  ISETP.LT.AND P4, PT, R67, UR68, !P4 ;  /* 0x0000004443007c0c */ /* 0x000fe2000e781270 */
[----:B------:R-:W1:Y:S01]  /*11a30*/  LDCU UR68, c[0x0][0x398] ;  /* 0x00007300ff4477ac */ /* 0x000e620008000800 */
[----:B------:R-:W-:Y:S01]  /*11a40*/  ISETP.GE.AND P6, PT, R75, UR43, PT ;  /* 0x0000002b4b007c0c */ /* 0x000fe2000bfc6270 */
[----:B------:R-:W-:-:S02]  /*11a50*/  VIADD R75, R74, UR30 ;  /* 0x0000001e4a4b7c36 */ /* 0x000fc40008000000 */
[----:B------:R-:W-:Y:S01]  /*11a60*/  VIADD R74, R252, 0x3f ;  /* 0x0000003ffc4a7836 */ /* 0x000fe20000000000 */
[----:B------:R-:W-:Y:S01]  /*11a70*/  ISETP.LT.AND P1, PT, R200, UR75, !P3 ;  /* 0x0000004bc8007c0c */ /* 0x000fe2000df21270 */
[----:B------:R-:W-:Y:S01]  /*11a80*/  IMAD.WIDE R8, R75, 0x2, R6 ;  /* 0x000000024b087825 */ /* 0x000fe200078e0206 */
[----:B------:R-:W-:Y:S01]  /*11a90*/  ISETP.LT.AND P3, PT, R67, UR67, !P3 ;  /* 0x0000004343007c0c */ /* 0x000fe2000df61270 */
[----:B------:R-:W0:Y:S01]  /*11aa0*/  LDCU UR75, c[0x0][0x39c] ;  /* 0x00007380ff4b77ac */ /* 0x000e220008000800 */
[----:B------:R-:W-:Y:S01]  /*11ab0*/  ISETP.GE.AND P5, PT, R74, UR33, PT ;  /* 0x000000214a007c0c */ /* 0x000fe2000bfa6270 */
[C---:B------:R-:W-:Y:S02]  /*11ac0*/  VIADD R74, R75.reuse, UR30 ;  /* 0x0000001e4b4a7c36 */ /* 0x040fe40008000000 */
[----:B------:R-:W-:Y:S01]  /*11ad0*/  IMAD.WIDE R2, R75, 0x2, R4 ;  /* 0x000000024b027825 */ /* 0x000fe200078e0204 */
[----:B------:R-:W-:Y:S01]  /*11ae0*/  ISETP.LT.AND P0, PT, R200, UR48, !P6 ;  /* 0x00000030c8007c0c */ /* 0x000fe2000f701270 */
[----:B------:R3:W-:Y:S01]  /*11af0*/  @P2 STG.E.U16 desc[UR22][R8.64], R131 ;  /* 0x0000008308002986 */ /* 0x0007e2000c101516 */
[----:B------:R-:W0:Y:S01]  /*11b00*/  LDCU UR67, c[0x0][0x398] ;  /* 0x00007300ff4377ac */ /* 0x000e220008000800 */
[----:B------:R-:W-:-:S02]  /*11b10*/  VIADD R75, R252, 0x40 ;  /* 0x00000040fc4b7836 */ /* 0x000fc40000000000 */
[----:B------:R1:W-:Y:S01]  /*11b20*/  @P4 STG.E.U16 desc[UR22][R2.64], R0 ;  /* 0x0000000002004986 */ /* 0x0003e2000c101516 */
[----:B------:R-:W0:Y:S02]  /*11b30*/  LDCU UR43, c[0x0][0x398] ;  /* 0x00007300ff2b77ac */ /* 0x000e240008000800 */
[----:B------:R-:W-:Y:S01]  /*11b40*/  ISETP.GE.AND P4, PT, R75, UR77, PT ;  /* 0x0000004d4b007c0c */ /* 0x000fe2000bf86270 */
[C---:B------:R-:W-:Y:S01]  /*11b50*/  VIADD R75, R74.reuse, UR30 ;  /* 0x0000001e4a4b7c36 */ /* 0x040fe20008000000 */
[----:B------:R-:W-:Y:S01]  /*11b60*/  ISETP.LT.AND P6, PT, R67, UR24, !P6 ;  /* 0x0000001843007c0c */ /* 0x000fe2000f7c1270 */
[----:B------:R-:W0:Y:S01]  /*11b70*/  LDCU UR48, c[0x0][0x39c] ;  /* 0x00007380ff3077ac */ /* 0x000e220008000800 */
[----:B---3--:R-:W-:Y:S01]  /*11b80*/  PRMT R131, R205, 0x7610, R131 ;  /* 0x00007610cd837816 */ /* 0x008fe20000000083 */
[----:B------:R-:W-:Y:S01]  /*11b90*/  IMAD.WIDE R8, R74, 0x2, R6 ;  /* 0x000000024a087825 */ /* 0x000fe200078e0206 */
[----:B------:R-:W-:Y:S01]  /*11ba0*/  ISETP.LT.AND P2, PT, R200, UR52, !P5 ;  /* 0x00000034c8007c0c */ /* 0x000fe2000ef41270 */
[----:B------:R-:W3:Y:S01]  /*11bb0*/  LDCU UR24, c[0x0][0x398] ;  /* 0x00007300ff1877ac */ /* 0x000ee20008000800 */
[----:B-1----:R-:W-:Y:S01]  /*11bc0*/  PRMT R0, R204, 0x7610, R0 ;  /* 0x00007610cc007816 */ /* 0x002fe20000000000 */
[----:B------:R-:W-:Y:S01]  /*11bd0*/  IMAD.WIDE R2, R74, 0x2, R4 ;  /* 0x000000024a027825 */ /* 0x000fe200078e0204 */
[----:B------:R1:W-:Y:S01]  /*11be0*/  @P1 STG.E.U16 desc[UR22][R8.64], R131 ;  /* 0x0000008308001986 */ /* 0x0003e2000c101516 */
[----:B------:R-:W0:Y:S02]  /*11bf0*/  LDCU UR33, c[0x0][0x398] ;  /* 0x00007300ff2177ac */ /* 0x000e240008000800 */
[----:B------:R-:W-:Y:S01]  /*11c00*/  VIADD R74, R252, 0x41 ;  /* 0x00000041fc4a7836 */ /* 0x000fe20000000000 */
[----:B------:R4:W-:Y:S01]  /*11c10*/  @P3 STG.E.U16 desc[UR22][R2.64], R0 ;  /* 0x0000000002003986 */ /* 0x0009e2000c101516 */
[----:B------:R-:W-:Y:S01]  /*11c20*/  ISETP.LT.AND P5, PT, R67, UR66, !P5 ;  /* 0x0000004243007c0c */ /* 0x000fe2000efa1270 */
[----:B------:R-:W0:Y:S02]  /*11c30*/  LDCU UR52, c[0x0][0x39c] ;  /* 0x00007380ff3477ac */ /* 0x000e240008000800 */
[----:B------:R-:W-:Y:S01]  /*11c40*/  ISETP.GE.AND P3, PT, R74, UR32, PT ;  /* 0x000000204a007c0c */ /* 0x000fe2000bf66270 */
[----:B------:R-:W-:Y:S01]  /*11c50*/  VIADD R74, R75, UR30 ;  /* 0x0000001e4b4a7c36 */ /* 0x000fe20008000000 */
[----:B------:R-:W0:Y:S01]  /*11c60*/  LDCU UR77, c[0x0][0x398] ;  /* 0x00007300ff4d77ac */ /* 0x000e220008000800 */
[----:B-1----:R-:W-:Y:S01]  /*11c70*/  PRMT R131, R203, 0x7610, R131 ;  /* 0x00007610cb837816 */ /* 0x002fe20000000083 */
[C---:B------:R-:W-:Y:S01]  /*11c80*/  IMAD.WIDE R8, R75.reuse, 0x2, R6 ;  /* 0x000000024b087825 */ /* 0x040fe200078e0206 */
[----:B------:R-:W-:Y:S01]  /*11c90*/  ISETP.LT.AND P1, PT, R200, UR76, !P4 ;  /* 0x0000004cc8007c0c */ /* 0x000fe2000e721270 */
[----:B------:R-:W1:Y:S01]  /*11ca0*/  LDCU UR66, c[0x0][0x398] ;  /* 0x00007300ff4277ac */ /* 0x000e620008000800 */
[----:B----4-:R-:W-:Y:S01]  /*11cb0*/  PRMT R0, R202, 0x7610, R0 ;  /* 0x00007610ca007816 */ /* 0x010fe20000000000 */
[----:B------:R-:W-:Y:S01]  /*11cc0*/  IMAD.WIDE R2, R75, 0x2, R4 ;  /* 0x000000024b027825 */ /* 0x000fe200078e0204 */
[----:B------:R4:W-:Y:S01]  /*11cd0*/  @P0 STG.E.U16 desc[UR22][R8.64], R131 ;  /* 0x0000008308000986 */ /* 0x0009e2000c101516 */
[----:B------:R-:W0:Y:S02]  /*11ce0*/  LDCU UR76, c[0x0][0x39c] ;  /* 0x00007380ff4c77ac */ /* 0x000e240008000800 */
[----:B------:R-:W-:Y:S01]  /*11cf0*/  VIADD R75, R252, 0x42 ;  /* 0x00000042fc4b7836 */ /* 0x000fe20000000000 */
[----:B------:R0:W-:Y:S01]  /*11d00*/  @P6 STG.E.U16 desc[UR22][R2.64], R0 ;  /* 0x0000000002006986 */ /* 0x0001e2000c101516 */
[----:B------:R-:W-:Y:S01]  /*11d10*/  ISETP.LT.AND P4, PT, R67, UR53, !P4 ;  /* 0x0000003543007c0c */ /* 0x000fe2000e781270 */
[----:B------:R-:W1:Y:S01]  /*11d20*/  LDCU UR53, c[0x0][0x398] ;  /* 0x00007300ff3577ac */ /* 0x000e620008000800 */
[----:B------:R-:W1:Y:S01]  /*11d30*/  LDCU UR32, c[0x0][0x398] ;  /* 0x00007300ff2077ac */ /* 0x000e620008000800 */
[----:B----4-:R-:W-:Y:S01]  /*11d40*/  PRMT R131, R201, 0x7610, R131 ;  /* 0x00007610c9837816 */ /* 0x010fe20000000083 */
[C-C-:B------:R-:W-:Y:S01]  /*11d50*/  IMAD.WIDE R8, R74.reuse, 0x2, R6.reuse ;  /* 0x000000024a087825 */ /* 0x140fe200078e0206 */
[----:B------:R-:W-:Y:S01]  /*11d60*/  ISETP.GE.AND P6, PT, R75, UR51, PT ;  /* 0x000000334b007c0c */ /* 0x000fe2000bfc6270 */
[----:B------:R-:W4:Y:S02]  /*11d70*/  LDCU UR51, c[0x0][0x398] ;  /* 0x00007300ff3377ac */ /* 0x000f240008000800 */
[----:B------:R-:W-:Y:S01]  /*11d80*/  VIADD R75, R74, UR30 ;  /* 0x0000001e4a4b7c36 */ /* 0x000fe20008000000 */
[----:B------:R1:W-:Y:S01]  /*11d90*/  @P2 STG.E.U16 desc[UR22][R8.64], R131 ;  /* 0x0000008308002986 */ /* 0x0003e2000c101516 */
[----:B------:R-:W-:Y:S01]  /*11da0*/  ISETP.LT.AND P0, PT, R200, UR35, !P3 ;  /* 0x00000023c8007c0c */ /* 0x000fe2000df01270 */
[----:B------:R-:W2:Y:S01]  /*11db0*/  LDCU UR35, c[0x0][0x39c] ;  /* 0x00007380ff2377ac */ /* 0x000ea20008000800 */
[----:B------:R-:W-:Y:S01]  /*11dc0*/  ISETP.LT.AND P3, PT, R67, UR20, !P3 ;  /* 0x0000001443007c0c */ /* 0x000fe2000df61270 */
[----:B0-----:R-:W-:-:S04]  /*11dd0*/  IMAD.WIDE R2, R75, 0x2, R6 ;  /* 0x000000024b027825 */ /* 0x001fc800078e0206 */
[----:B-1----:R-:W-:Y:S01]  /*11de0*/  IMAD.WIDE R8, R74, 0x2, R4 ;  /* 0x000000024a087825 */ /* 0x002fe200078e0204 */
[----:B------:R-:W-:Y:S01]  /*11df0*/  ISETP.LT.AND P2, PT, R200, UR59, !P6 ;  /* 0x0000003bc8007c0c */ /* 0x000fe2000f741270 */
[----:B------:R-:W0:Y:S02]  /*11e00*/  LDCU UR20, c[0x0][0x398] ;  /* 0x00007300ff1477ac */ /* 0x000e240008000800 */
[----:B------:R-:W-:Y:S01]  /*11e10*/  VIADD R74, R252, 0x43 ;  /* 0x00000043fc4a7836 */ /* 0x000fe20000000000 */
[----:B------:R-:W-:Y:S01]  /*11e20*/  ISETP.LT.AND P6, PT, R67, UR65, !P6 ;  /* 0x0000004143007c0c */ /* 0x000fe2000f7c1270 */
[----:B------:R-:W1:Y:S01]  /*11e30*/  LDCU UR59, c[0x0][0x39c] ;  /* 0x00007380ff3b77ac */ /* 0x000e620008000800 */
[----:B------:R-:W-:Y:S01]  /*11e40*/  PRMT R131, R233, 0x7632, R131 ;  /* 0x00007632e9837816 */ /* 0x000fe20000000083 */
[----:B------:R-:W0:Y:S01]  /*11e50*/  LDCU UR65, c[0x0][0x398] ;  /* 0x00007300ff4177ac */ /* 0x000e220008000800 */
[----:B--2---:R-:W-:-:S05]  /*11e60*/  PRMT R0, R197, 0x7610, R0 ;  /* 0x00007610c5007816 */ /* 0x004fca0000000000 */
[----:B------:R2:W-:Y:S01]  /*11e70*/  @P5 STG.E.U16 desc[UR22][R8.64], R0 ;  /* 0x0000000008005986 */ /* 0x0005e2000c101516 */
[----:B------:R-:W-:Y:S01]  /*11e80*/  ISETP.GE.AND P5, PT, R74, UR12, PT ;  /* 0x0000000c4a007c0c */ /* 0x000fe2000bfa6270 */
[----:B------:R-:W-:Y:S01]  /*11e90*/  VIADD R74, R75, UR30 ;  /* 0x0000001e4b4a7c36 */ /* 0x000fe20008000000 */
[----:B------:R-:W0:Y:S01]  /*11ea0*/  LDCU UR12, c[0x0][0x398] ;  /* 0x00007300ff0c77ac */ /* 0x000e220008000800 */
[----:B------:R1:W-:Y:S01]  /*11eb0*/  @P1 STG.E.U16 desc[UR22][R2.64], R211 ;  /* 0x000000d302001986 */ /* 0x0003e2000c101516 */
[----:B--2---:R-:W-:Y:S01]  /*11ec0*/  PRMT R0, R211, 0x7632, R0 ;  /* 0x00007632d3007816 */ /* 0x004fe20000000000 */
[----:B------:R-:W-:-:S04]  /*11ed0*/  IMAD.WIDE R8, R75, 0x2, R4 ;  /* 0x000000024b087825 */ /* 0x000fc800078e0204 */
[----:B------:R-:W-:Y:S01]  /*11ee0*/  VIADD R75, R252, 0x44 ;  /* 0x00000044fc4b7836 */ /* 0x000fe20000000000 */
[----:B------:R2:W-:Y:S01]  /*11ef0*/  @P4 STG.E.U16 desc[UR22][R8.64], R0 ;  /* 0x0000000008004986 */ /* 0x0005e2000c101516 */
[----:B-1----:R-:W-:-:S03]  /*11f00*/  IMAD.WIDE R2, R74, 0x2, R6 ;  /* 0x000000024a027825 */ /* 0x002fc600078e0206 */
[----:B------:R-:W-:Y:S01]  /*11f10*/  ISETP.GE.AND P4, PT, R75, UR37, PT ;  /* 0x000000254b007c0c */ /* 0x000fe2000bf86270 */
[----:B------:R-:W-:Y:S01]  /*11f20*/  VIADD R75, R74, UR30 ;  /* 0x0000001e4a4b7c36 */ /* 0x000fe20008000000 */
[----:B------:R1:W-:Y:S01]  /*11f30*/  @P0 STG.E.U16 desc[UR22][R2.64], R217 ;  /* 0x000000d902000986 */ /* 0x0003e2000c101516 */
[----:B------:R-:W-:Y:S01]  /*11f40*/  ISETP.LT.AND P1, PT, R200, UR42, !P5 ;  /* 0x0000002ac8007c0c */ /* 0x000fe2000ef21270 */
[----:B------:R-:W0:Y:S01]  /*11f50*/  LDCU UR42, c[0x0][0x39c] ;  /* 0x00007380ff2a77ac */ /* 0x000e220008000800 */
[----:B--2---:R-:W-:Y:S01]  /*11f60*/  PRMT R0, R217, 0x7632, R0 ;  /* 0x00007632d9007816 */ /* 0x004fe20000000000 */
[----:B------:R-:W-:Y:S01]  /*11f70*/  IMAD.WIDE R8, R74, 0x2, R4 ;  /* 0x000000024a087825 */ /* 0x000fe200078e0204 */
[----:B------:R-:W2:Y:S03]  /*11f80*/  LDCU UR37, c[0x0][0x398] ;  /* 0x00007300ff2577ac */ /* 0x000ea60008000800 */
[----:B------:R-:W-:Y:S01]  /*11f90*/  VIADD R74, R252, 0x45 ;  /* 0x00000045fc4a7836 */ /* 0x000fe20000000000 */
[----:B------:R0:W-:Y:S01]  /*11fa0*/  @P3 STG.E.U16 desc[UR22][R8.64], R0 ;  /* 0x0000000008003986 */ /* 0x0001e2000c101516 */
[----:B------:R-:W-:Y:S01]  /*11fb0*/  ISETP.LT.AND P5, PT, R67, UR10, !P5 ;  /* 0x0000000a43007c0c */ /* 0x000fe2000efa1270 */
[C---:B-1----:R-:W-:Y:S01]  /*11fc0*/  IMAD.WIDE R2, R75.reuse, 0x2, R6 ;  /* 0x000000024b027825 */ /* 0x042fe200078e0206 */
[----:B------:R-:W-:Y:S01]  /*11fd0*/  ISETP.LT.AND P0, PT, R200, UR74, !P4 ;  /* 0x0000004ac8007c0c */ /* 0x000fe2000e701270 */
[----:B------:R-:W1:Y:S01]  /*11fe0*/  LDCU UR10, c[0x0][0x398] ;  /* 0x00007300ff0a77ac */ /* 0x000e620008000800 */
[----:B------:R-:W-:Y:S01]  /*11ff0*/  ISETP.GE.AND P3, PT, R74, UR31, PT ;  /* 0x0000001f4a007c0c */ /* 0x000fe2000bf66270 */
[----:B------:R-:W-:Y:S01]  /*12000*/  VIADD R74, R75, UR30 ;  /* 0x0000001e4b4a7c36 */ /* 0x000fe20008000000 */
[----:B------:R2:W-:Y:S01]  /*12010*/  @P2 STG.E.U16 desc[UR22][R2.64], R219 ;  /* 0x000000db02002986 */ /* 0x0005e2000c101516 */
[----:B0-----:R-:W-:Y:S01]  /*12020*/  PRMT R0, R219, 0x7632, R0 ;  /* 0x00007632db007816 */ /* 0x001fe20000000000 */
[----:B------:R-:W-:Y:S01]  /*12030*/  IMAD.WIDE R8, R75, 0x2, R4 ;  /* 0x000000024b087825 */ /* 0x000fe200078e0204 */
[----:B------:R-:W-:Y:S01]  /*12040*/  ISETP.LT.AND P4, PT, R67, UR57, !P4 ;  /* 0x0000003943007c0c */ /* 0x000fe2000e781270 */
[----:B------:R-:W0:Y:S02]  /*12050*/  LDCU UR74, c[0x0][0x39c] ;  /* 0x00007380ff4a77ac */ /* 0x000e240008000800 */
[----:B------:R-:W-:Y:S01]  /*12060*/  VIADD R75, R252, 0x46 ;  /* 0x00000046fc4b7836 */ /* 0x000fe20000000000 */
[----:B------:R1:W-:Y:S01]  /*12070*/  @P6 STG.E.U16 desc[UR22][R8.64], R0 ;  /* 0x0000000008006986 */ /* 0x0003e2000c101516 */
[----:B--2---:R-:W-:Y:S01]  /*12080*/  IMAD.WIDE R2, R74, 0x2, R6 ;  /* 0x000000024a027825 */ /* 0x004fe200078e0206 */
[----:B------:R-:W-:Y:S01]  /*12090*/  ISETP.LT.AND P2, PT, R200, UR9, !P3 ;  /* 0x00000009c8007c0c */ /* 0x000fe2000df41270 */
[----:B------:R-:W2:Y:S01]  /*120a0*/  LDCU UR57, c[0x0][0x398] ;  /* 0x00007300ff3977ac */ /* 0x000ea20008000800 */
[----:B------:R-:W-:Y:S01]  /*120b0*/  ISETP.GE.AND P6, PT, R75, UR58, PT ;  /* 0x0000003a4b007c0c */ /* 0x000fe2000bfc6270 */
[C---:B------:R-:W-:Y:S01]  /*120c0*/  VIADD R75, R74.reuse, UR30 ;  /* 0x0000001e4a4b7c36 */ /* 0x040fe20008000000 */
[----:B------:R0:W-:Y:S01]  /*120d0*/  @P1 STG.E.U16 desc[UR22][R2.64], R221 ;  /* 0x000000dd02001986 */ /* 0x0001e2000c101516 */
[----:B------:R-:W2:Y:S01]  /*120e0*/  LDCU UR31, c[0x0][0x398] ;  /* 0x00007300ff1f77ac */ /* 0x000ea20008000800 */
        /* <DEDUP_REMOVED lines=10> */
[----:B------:R-:W-:Y:S01]  /*12190*/  VIADD R74, R75, UR30 ;  /* 0x0000001e4b4a7c36 */ /* 0x000fe20008000000 */
[----:B------:R1:W-:Y:S01]  /*121a0*/  @P0 STG.E.U16 desc[UR22][R2.64], R223 ;  /* 0x000000df02000986 */ /* 0x0003e2000c101516 */
[----:B------:R-:W0:Y:S01]  /*121b0*/  LDCU UR58, c[0x0][0x398] ;  /* 0x00007300ff3a77ac */ /* 0x000e220008000800 */
[----:B--2---:R-:W-:Y:S01]  /*121c0*/  PRMT R0, R223, 0x7632, R0 ;  /* 0x00007632df007816 */ /* 0x004fe20000000000 */
[----:B------:R-:W-:Y:S01]  /*121d0*/  IMAD.WIDE R8, R75, 0x2, R4 ;  /* 0x000000024b087825 */ /* 0x000fe200078e0204 */
[----:B------:R-:W-:Y:S01]  /*121e0*/  ISETP.LT.AND P6, PT, R67, UR40, !P6 ;  /* 0x0000002843007c0c */ /* 0x000fe2000f7c1270 */
[----:B------:R-:W2:Y:S02]  /*121f0*/  LDCU UR73, c[0x0][0x39c] ;  /* 0x00007380ff4977ac */ /* 0x000ea40008000800 */
[----:B------:R-:W-:Y:S01]  /*12200*/  VIADD R75, R252, 0x48 ;  /* 0x00000048fc4b7836 */ /* 0x000fe20000000000 */
[----:B------:R0:W-:Y:S01]  /*12210*/  @P4 STG.E.U16 desc[UR22][R8.64], R0 ;  /* 0x0000000008004986 */ /* 0x0001e2000c101516 */
[----:B-1----:R-:W-:Y:S01]  /*12220*/  IMAD.WIDE R2, R74, 0x2, R6 ;  /* 0x000000024a027825 */ /* 0x002fe200078e0206 */
[----:B------:R-:W-:Y:S01]  /*12230*/  ISETP.LT.AND P0, PT, R200, UR46, !P5 ;  /* 0x0000002ec8007c0c */ /* 0x000fe2000ef01270 */
[----:B------:R-:W1:Y:S01]  /*12240*/  LDCU UR40, c[0x0][0x398] ;  /* 0x00007300ff2877ac */ /* 0x000e620008000800 */
[----:B------:R-:W-:Y:S01]  /*12250*/  ISETP.GE.AND P4, PT, R75, UR49, PT ;  /* 0x000000314b007c0c */ /* 0x000fe2000bf86270 */
[C---:B------:R-:W-:Y:S01]  /*12260*/  VIADD R75, R74.reuse, UR30 ;  /* 0x0000001e4a4b7c36 */ /* 0x040fe20008000000 */
[----:B------:R2:W-:Y:S01]  /*12270*/  @P2 STG.E.U16 desc[UR22][R2.64], R225 ;  /* 0x000000e102002986 */ /* 0x0005e2000c101516 */
[----:B------:R-:W1:Y:S01]  /*12280*/  LDCU UR63, c[0x0][0x398] ;  /* 0x00007300ff3f77ac */ /* 0x000e620008000800 */
[----:B0-----:R-:W-:Y:S01]  /*12290*/  PRMT R0, R225, 0x7632, R0 ;  /* 0x00007632e1007816 */ /* 0x001fe20000000000 */
[----:B------:R-:W-:Y:S01]  /*122a0*/  IMAD.WIDE R8, R74, 0x2, R4 ;  /* 0x000000024a087825 */ /* 0x000fe200078e0204 */
[----:B------:R-:W-:Y:S01]  /*122b0*/  ISETP.LT.AND P5, PT, R67, UR26, !P5 ;  /* 0x0000001a43007c0c */ /* 0x000fe2000efa1270 */
[----:B------:R-:W0:Y:S02]  /*122c0*/  LDCU UR46, c[0x0][0x39c] ;  /* 0x00007380ff2e77ac */ /* 0x000e240008000800 */
[----:B------:R-:W-:Y:S01]  /*122d0*/  VIADD R74, R252, 0x49 ;  /* 0x00000049fc4a7836 */ /* 0x000fe20000000000 */
[----:B------:R1:W-:Y:S01]  /*122e0*/  @P3 STG.E.U16 desc[UR22][R8.64], R0 ;  /* 0x0000000008003986 */ /* 0x0003e2000c101516 */
[C---:B--2---:R-:W-:Y:S01]  /*122f0*/  IMAD.WIDE R2, R75.reuse, 0x2, R6 ;  /* 0x000000024b027825 */ /* 0x044fe200078e0206 */
[----:B------:R-:W-:Y:S01]  /*12300*/  ISETP.LT.AND P2, PT, R200, UR72, !P4 ;  /* 0x00000048c8007c0c */ /* 0x000fe2000e741270 */
[----:B------:R-:W2:Y:S01]  /*12310*/  LDCU UR26, c[0x0][0x398] ;  /* 0x00007300ff1a77ac */ /* 0x000ea20008000800 */
[----:B------:R-:W-:Y:S01]  /*12320*/  ISETP.GE.AND P3, PT, R74, UR39, PT ;  /* 0x000000274a007c0c */ /* 0x000fe2000bf66270 */
[----:B------:R-:W-:Y:S01]  /*12330*/  VIADD R74, R75, UR30 ;  /* 0x0000001e4b4a7c36 */ /* 0x000fe20008000000 */
[----:B------:R0:W-:Y:S01]  /*12340*/  @P1 STG.E.U16 desc[UR22][R2.64], R227 ;  /* 0x000000e302001986 */ /* 0x0001e2000c101516 */
[----:B------:R-:W-:Y:S01]  /*12350*/  ISETP.LT.AND P4, PT, R67, UR45, !P4 ;  /* 0x0000002d43007c0c */ /* 0x000fe2000e781270 */
        /* <DEDUP_REMOVED lines=8> */
[----:B------:R-:W0:Y:S02]  /*123e0*/  LDCU UR45, c[0x0][0x398] ;  /* 0x00007300ff2d77ac */ /* 0x000e240008000800 */
[----:B------:R-:W-:Y:S01]  /*123f0*/  ISETP.GE.AND P6, PT, R75, UR4, PT ;  /* 0x000000044b007c0c */ /* 0x000fe2000bfc6270 */
[C---:B------:R-:W-:Y:S01]  /*12400*/  VIADD R75, R74.reuse, UR30 ;  /* 0x0000001e4a4b7c36 */ /* 0x040fe20008000000 */
[----:B------:R-:W-:Y:S01]  /*12410*/  ISETP.LT.AND P3, PT, R67, UR16, !P3 ;  /* 0x0000001043007c0c */ /* 0x000fe2000df61270 */
[----:B------:R1:W-:Y:S01]  /*12420*/  @P0 STG.E.U16 desc[UR22][R2.64], R229 ;  /* 0x000000e502000986 */ /* 0x0003e2000c101516 */
[----:B------:R-:W0:Y:S01]  /*12430*/  LDCU UR39, c[0x0][0x398] ;  /* 0x00007300ff2777ac */ /* 0x000e220008000800 */
[----:B--2---:R-:W-:Y:S01]  /*12440*/  PRMT R0, R229, 0x7632, R0 ;  /* 0x00007632e5007816 */ /* 0x004fe20000000000 */
[----:B------:R-:W-:Y:S01]  /*12450*/  IMAD.WIDE R8, R74, 0x2, R4 ;  /* 0x000000024a087825 */ /* 0x000fe200078e0204 */
[----:B------:R-:W2:Y:S03]  /*12460*/  LDCU UR41, c[0x0][0x39c] ;  /* 0x00007380ff2977ac */ /* 0x000ea60008000800 */
[----:B------:R-:W-:Y:S01]  /*12470*/  VIADD R74, R252, 0x4b ;  /* 0x0000004bfc4a7836 */ /* 0x000fe20000000000 */
[----:B------:R0:W-:Y:S01]  /*12480*/  @P5 STG.E.U16 desc[UR22][R8.64], R0 ;  /* 0x0000000008005986 */ /* 0x0001e2000c101516 */
[C---:B-1----:R-:W-:Y:S01]  /*12490*/  IMAD.WIDE R2, R75.reuse, 0x2, R6 ;  /* 0x000000024b027825 */ /* 0x042fe200078e0206 */
[----:B------:R-:W1:Y:S02]  /*124a0*/  LDCU UR16, c[0x0][0x398] ;  /* 0x00007300ff1077ac */ /* 0x000e640008000800 */
[----:B------:R-:W-:Y:S01]  /*124b0*/  ISETP.GE.AND P5, PT, R74, UR55, PT ;  /* 0x000000374a007c0c */ /* 0x000fe2000bfa6270 */
[----:B------:R-:W-:Y:S01]  /*124c0*/  VIADD R74, R75, UR30 ;  /* 0x0000001e4b4a7c36 */ /* 0x000fe20008000000 */
[----:B------:R-:W-:Y:S01]  /*124d0*/  ISETP.LT.AND P0, PT, R200, UR71, !P6 ;  /* 0x00000047c8007c0c */ /* 0x000fe2000f701270 */
        /* <DEDUP_REMOVED lines=15> */
[----:B-1----:R-:W-:-:S04]  /*125d0*/  IMAD.WIDE R8, R74, 0x2, R4 ;  /* 0x000000024a087825 */ /* 0x002fc800078e0204 */
[----:B------:R-:W-:Y:S01]  /*125e0*/  VIADD R0, R252, 0x4d ;  /* 0x0000004dfc007836 */ /* 0x000fe20000000000 */
[----:B------:R1:W-:Y:S01]  /*125f0*/  @P3 STG.E.U16 desc[UR22][R8.64], R131 ;  /* 0x0000008308003986 */ /* 0x0003e2000c101516 */
[----:B------:R-:W-:Y:S01]  /*12600*/  ISETP.LT.AND P5, PT, R67, UR50, !P5 ;  /* 0x0000003243007c0c */ /* 0x000fe2000efa1270 */
[----:B0-----:R-:W-:Y:S01]  /*12610*/  IMAD.WIDE R2, R75, 0x2, R6 ;  /* 0x000000024b027825 */ /* 0x001fe200078e0206 */
[----:B------:R-:W-:Y:S01]  /*12620*/  ISETP.LT.AND P1, PT, R200, UR70, !P4 ;  /* 0x00000046c8007c0c */ /* 0x000fe2000e721270 */
[----:B------:R-:W0:Y:S01]  /*12630*/  LDCU UR56, c[0x0][0x39c] ;  /* 0x00007380ff3877ac */ /* 0x000e220008000800 */
[----:B------:R-:W-:Y:S01]  /*12640*/  ISETP.GE.AND P3, PT, R0, UR6, PT ;  /* 0x0000000600007c0c */ /* 0x000fe2000bf66270 */
[----:B------:R-:W-:Y:S01]  /*12650*/  VIADD R74, R252, 0x4e ;  /* 0x0000004efc4a7836 */ /* 0x000fe20000000000 */
[----:B------:R-:W-:Y:S01]  /*12660*/  PRMT R0, R235, 0x7632, R0 ;  /* 0x00007632eb007816 */ /* 0x000fe20000000000 */
[C---:B------:R-:W-:Y:S01]  /*12670*/  VIADD R197, R75.reuse, UR30 ;  /* 0x0000001e4bc57c36 */ /* 0x040fe20008000000 */
[----:B------:R-:W0:Y:S01]  /*12680*/  LDCU UR61, c[0x0][0x398] ;  /* 0x00007300ff3d77ac */ /* 0x000e220008000800 */
[----:B-1----:R-:W-:Y:S01]  /*12690*/  IMAD.WIDE R8, R75, 0x2, R4 ;  /* 0x000000024b087825 */ /* 0x002fe200078e0204 */
[----:B------:R1:W-:Y:S01]  /*126a0*/  @P0 STG.E.U16 desc[UR22][R2.64], R235 ;  /* 0x000000eb02000986 */ /* 0x0003e2000c101516 */
[----:B------:R-:W-:Y:S01]  /*126b0*/  ISETP.LT.AND P4, PT, R67, UR14, !P4 ;  /* 0x0000000e43007c0c */ /* 0x000fe2000e781270 */
[----:B------:R-:W0:Y:S02]  /*126c0*/  LDCU UR50, c[0x0][0x398] ;  /* 0x00007300ff3277ac */ /* 0x000e240008000800 */
[----:B------:R2:W-:Y:S01]  /*126d0*/  @P6 STG.E.U16 desc[UR22][R8.64], R0 ;  /* 0x0000000008006986 */ /* 0x0005e2000c101516 */
[----:B------:R-:W-:Y:S01]  /*126e0*/  ISETP.GE.AND P6, PT, R74, UR28, PT ;  /* 0x0000001c4a007c0c */ /* 0x000fe2000bfc6270 */
[----:B------:R-:W-:Y:S01]  /*126f0*/  VIADD R75, R197, UR30 ;  /* 0x0000001ec54b7c36 */ /* 0x000fe20008000000 */
[----:B------:R-:W-:Y:S01]  /*12700*/  PRMT R74, R237, 0x7632, R74 ;  /* 0x00007632ed4a7816 */ /* 0x000fe2000000004a */
[----:B------:R-:W0:Y:S01]  /*12710*/  LDCU UR70, c[0x0][0x39c] ;  /* 0x00007380ff4677ac */ /* 0x000e220008000800 */
[C---:B-1----:R-:W-:Y:S01]  /*12720*/  IMAD.WIDE R2, R197.reuse, 0x2, R6 ;  /* 0x00000002c5027825 */ /* 0x042fe200078e0206 */
[----:B------:R-:W-:Y:S01]  /*12730*/  ISETP.LT.AND P0, PT, R200, UR62, !P3 ;  /* 0x0000003ec8007c0c */ /* 0x000fe2000df01270 */
[----:B------:R-:W1:Y:S02]  /*12740*/  LDCU UR14, c[0x0][0x398] ;  /* 0x00007300ff0e77ac */ /* 0x000e640008000800 */
[----:B--2---:R-:W-:Y:S01]  /*12750*/  IMAD.WIDE R8, R197, 0x2, R4 ;  /* 0x00000002c5087825 */ /* 0x004fe200078e0204 */
[----:B------:R-:W-:Y:S01]  /*12760*/  ISETP.LT.AND P3, PT, R67, UR54, !P3 ;  /* 0x0000003643007c0c */ /* 0x000fe2000df61270 */
[----:B------:R2:W-:Y:S01]  /*12770*/  @P2 STG.E.U16 desc[UR22][R2.64], R237 ;  /* 0x000000ed02002986 */ /* 0x0005e2000c101516 */
[----:B------:R-:W0:Y:S01]  /*12780*/  LDCU UR6, c[0x0][0x398] ;  /* 0x00007300ff0677ac */ /* 0x000e220008000800 */
[----:B------:R-:W-:-:S02]  /*12790*/  VIADD R0, R252, 0x4f ;  /* 0x0000004ffc007836 */ /* 0x000fc40000000000 */
[----:B------:R1:W-:Y:S01]  /*127a0*/  @P5 STG.E.U16 desc[UR22][R8.64], R74 ;  /* 0x0000004a08005986 */ /* 0x0003e2000c101516 */
[C---:B------:R-:W-:Y:S01]  /*127b0*/  VIADD R131, R75.reuse, UR30 ;  /* 0x0000001e4b837c36 */ /* 0x040fe20008000000 */
[----:B------:R-:W-:Y:S01]  /*127c0*/  ISETP.LT.AND P2, PT, R200, UR69, !P6 ;  /* 0x00000045c8007c0c */ /* 0x000fe2000f741270 */
[----:B------:R-:W0:Y:S01]  /*127d0*/  LDCU UR62, c[0x0][0x39c] ;  /* 0x00007380ff3e77ac */ /* 0x000e220008000800 */
[----:B------:R-:W-:Y:S01]  /*127e0*/  PRMT R197, R98, 0x7610, R197 ;  /* 0x0000761062c57816 */ /* 0x000fe200000000c5 */
[----:B------:R-:W0:Y:S01]  /*127f0*/  LDCU UR54, c[0x0][0x398] ;  /* 0x00007300ff3677ac */ /* 0x000e220008000800 */
[C---:B--2---:R-:W-:Y:S01]  /*12800*/  IMAD.WIDE R2, R75.reuse, 0x2, R6 ;  /* 0x000000024b027825 */ /* 0x044fe200078e0206 */
[----:B------:R-:W2:Y:S03]  /*12810*/  LDCU UR28, c[0x0][0x398] ;  /* 0x00007300ff1c77ac */ /* 0x000ea60008000800 */
[----:B-1----:R-:W-:Y:S01]  /*12820*/  IMAD.WIDE R8, R75, 0x2, R4 ;  /* 0x000000024b087825 */ /* 0x002fe200078e0204 */
[----:B------:R-:W-:Y:S01]  /*12830*/  ISETP.LT.AND P6, PT, R67, UR60, !P6 ;  /* 0x0000003c43007c0c */ /* 0x000fe2000f7c1270 */
[----:B------:R1:W-:Y:S01]  /*12840*/  @P1 STG.E.U16 desc[UR22][R2.64], R239 ;  /* 0x000000ef02001986 */ /* 0x0003e2000c101516 */
[----:B------:R-:W-:Y:S01]  /*12850*/  ISETP.GE.AND P5, PT, R0, UR47, PT ;  /* 0x0000002f00007c0c */ /* 0x000fe2000bfa6270 */
[----:B------:R-:W-:Y:S01]  /*12860*/  VIADD R0, R252, 0x50 ;  /* 0x00000050fc007836 */ /* 0x000fe20000000000 */
[----:B------:R-:W-:Y:S01]  /*12870*/  PRMT R74, R241, 0x7632, R74 ;  /* 0x00007632f14a7816 */ /* 0x000fe2000000004a */
[----:B------:R0:W-:Y:S01]  /*12880*/  @P4 STG.E.U16 desc[UR22][R8.64], R196 ;  /* 0x000000c408004986 */ /* 0x0001e2000c101516 */
[C---:B------:R-:W-:Y:S01]  /*12890*/  VIADD R75, R131.reuse, UR30 ;  /* 0x0000001e834b7c36 */ /* 0x040fe20008000000 */
[----:B------:R-:W-:Y:S01]  /*128a0*/  ISETP.LT.AND P1, PT, R200, UR44, !P5 ;  /* 0x0000002cc8007c0c */ /* 0x000fe2000ef21270 */
[----:B------:R-:W2:Y:S01]  /*128b0*/  LDCU UR69, c[0x0][0x39c] ;  /* 0x00007380ff4577ac */ /* 0x000ea20008000800 */
[----:B------:R-:W2:Y:S01]  /*128c0*/  LDCU UR60, c[0x0][0x398] ;  /* 0x00007300ff3c77ac */ /* 0x000ea20008000800 */
[----:B-1----:R-:W-:Y:S01]  /*128d0*/  IMAD.WIDE R2, R131, 0x2, R6 ;  /* 0x0000000283027825 */ /* 0x002fe200078e0206 */
[----:B------:R-:W-:-:S02]  /*128e0*/  PRMT R198, R124, 0x7610, R198 ;  /* 0x000076107cc67816 */ /* 0x000fc400000000c6 */
[----:B------:R-:W-:Y:S01]  /*128f0*/  PRMT R199, R123, 0x7610, R199 ;  /* 0x000076107bc77816 */ /* 0x000fe200000000c7 */
[----:B0-----:R-:W-:Y:S01]  /*12900*/  IMAD.WIDE R8, R131, 0x2, R4 ;  /* 0x0000000283087825 */ /* 0x001fe200078e0204 */
        /* <DEDUP_REMOVED lines=10> */
[C---:B0-----:R-:W-:Y:S01]  /*129b0*/  IMAD.WIDE R2, R75.reuse, 0x2, R6 ;  /* 0x000000024b027825 */ /* 0x041fe200078e0206 */
[----:B------:R-:W0:Y:S03]  /*129c0*/  LDCU UR38, c[0x0][0x398] ;  /* 0x00007300ff2677ac */ /* 0x000e260008000800 */
[----:B-1----:R-:W-:Y:S01]  /*129d0*/  IMAD.WIDE R8, R75, 0x2, R4 ;  /* 0x000000024b087825 */ /* 0x002fe200078e0204 */
[----:B------:R-:W-:Y:S01]  /*129e0*/  ISETP.LT.AND P4, PT, R67, UR34, !P4 ;  /* 0x0000002243007c0c */ /* 0x000fe2000e781270 */
[----:B------:R1:W-:Y:S01]  /*129f0*/  @P2 STG.E.U16 desc[UR22][R2.64], R243 ;  /* 0x000000f302002986 */ /* 0x0003e2000c101516 */
[----:B------:R-:W-:Y:S01]  /*12a00*/  ISETP.GE.AND P3, PT, R0, UR75, PT ;  /* 0x0000004b00007c0c */ /* 0x000fe2000bf66270 */
[----:B------:R-:W-:Y:S01]  /*12a10*/  VIADD R75, R131, UR30 ;  /* 0x0000001e834b7c36 */ /* 0x000fe20008000000 */
[----:B------:R-:W-:Y:S01]  /*12a20*/  PRMT R74, R245, 0x7632, R74 ;  /* 0x00007632f54a7816 */ /* 0x000fe2000000004a */
[----:B------:R0:W-:Y:S01]  /*12a30*/  @P6 STG.E.U16 desc[UR22][R8.64], R196 ;  /* 0x000000c408006986 */ /* 0x0001e2000c101516 */
[----:B------:R-:W-:Y:S01]  /*12a40*/  ISETP.LT.AND P2, PT, R200, UR67, !P3 ;  /* 0x00000043c8007c0c */ /* 0x000fe2000df41270 */
[----:B------:R-:W2:Y:S01]  /*12a50*/  LDCU UR18, c[0x0][0x398] ;  /* 0x00007300ff1277ac */ /* 0x000ea20008000800 */
[----:B------:R-:W-:Y:S01]  /*12a60*/  ISETP.LT.AND P3, PT, R67, UR43, !P3 ;  /* 0x0000002b43007c0c */ /* 0x000fe2000df61270 */
[----:B------:R-:W2:Y:S01]  /*12a70*/  LDCU UR68, c[0x0][0x39c] ;  /* 0x00007380ff4477ac */ /* 0x000ea20008000800 */
[C---:B-1----:R-:W-:Y:S01]  /*12a80*/  IMAD.WIDE R2, R131.reuse, 0x2, R6 ;  /* 0x0000000283027825 */ /* 0x042fe200078e0206 */
[----:B------:R-:W1:Y:S03]  /*12a90*/  LDCU UR67, c[0x0][0x39c] ;  /* 0x00007380ff4377ac */ /* 0x000e660008000800 */
[----:B0-----:R-:W-:Y:S01]  /*12aa0*/  IMAD.WIDE R8, R131, 0x2, R4 ;  /* 0x0000000283087825 */ /* 0x001fe200078e0204 */
[----:B------:R0:W-:Y:S01]  /*12ab0*/  @P1 STG.E.U16 desc[UR22][R2.64], R245 ;  /* 0x000000f502001986 */ /* 0x0001e2000c101516 */
[----:B------:R-:W-:Y:S01]  /*12ac0*/  PRMT R196, R247, 0x7632, R196 ;  /* 0x00007632f7c47816 */ /* 0x000fe200000000c4 */
[----:B------:R-:W1:Y:S02]  /*12ad0*/  LDCU UR34, c[0x0][0x398] ;  /* 0x00007300ff2277ac */ /* 0x000e640008000800 */
[----:B------:R2:W-:Y:S01]  /*12ae0*/  @P5 STG.E.U16 desc[UR22][R8.64], R74 ;  /* 0x0000004a08005986 */ /* 0x0005e2000c101516 */
[C---:B------:R-:W-:Y:S01]  /*12af0*/  VIADD R131, R75.reuse, UR30 ;  /* 0x0000001e4b837c36 */ /* 0x040fe20008000000 */
[----:B------:R-:W1:Y:S01]  /*12b00*/  LDCU UR75, c[0x0][0x398] ;  /* 0x00007300ff4b77ac */ /* 0x000e620008000800 */
[----:B------:R-:W-:Y:S01]  /*12b10*/  VIADD R0, R252, 0x52 ;  /* 0x00000052fc007836 */ /* 0x000fe20000000000 */
[----:B------:R-:W1:Y:S01]  /*12b20*/  LDCU UR43, c[0x0][0x398] ;  /* 0x00007300ff2b77ac */ /* 0x000e620008000800 */
[----:B0-----:R-:W-:-:S04]  /*12b30*/  IMAD.WIDE R2, R75, 0x2, R6 ;  /* 0x000000024b027825 */ /* 0x001fc800078e0206 */
[----:B--2---:R-:W-:Y:S01]  /*12b40*/  IMAD.WIDE R8, R75, 0x2, R4 ;  /* 0x000000024b087825 */ /* 0x004fe200078e0204 */
[----:B------:R0:W-:Y:S01]  /*12b50*/  @P0 STG.E.U16 desc[UR22][R2.64], R247 ;  /* 0x000000f702000986 */ /* 0x0001e2000c101516 */
[----:B------:R-:W-:-:S03]  /*12b60*/  PRMT R74, R249, 0x7632, R74 ;  /* 0x00007632f94a7816 */ /* 0x000fc6000000004a */
[----:B------:R2:W-:Y:S01]  /*12b70*/  @P4 STG.E.U16 desc[UR22][R8.64], R196 ;  /* 0x000000c408004986 */ /* 0x0005e2000c101516 */
[----:B------:R-:W-:Y:S01]  /*12b80*/  ISETP.GE.AND P6, PT, R0, UR48, PT ;  /* 0x0000003000007c0c */ /* 0x000fe2000bfc6270 */
[----:B------:R-:W-:Y:S01]  /*12b90*/  VIADD R0, R252, 0x53 ;  /* 0x00000053fc007836 */ /* 0x000fe20000000000 */
[----:B------:R-:W1:Y:S01]  /*12ba0*/  LDCU UR48, c[0x0][0x398] ;  /* 0x00007300ff3077ac */ /* 0x000e620008000800 */
[----:B0-----:R-:W-:-:S04]  /*12bb0*/  IMAD.WIDE R2, R131, 0x2, R6 ;  /* 0x0000000283027825 */ /* 0x001fc800078e0206 */
[----:B--2---:R-:W-:Y:S01]  /*12bc0*/  IMAD.WIDE R8, R131, 0x2, R4 ;  /* 0x0000000283087825 */ /* 0x004fe200078e0204 */
[----:B------:R-:W-:Y:S01]  /*12bd0*/  @P2 STG.E.U16 desc[UR22][R2.64], R249 ;  /* 0x000000f902002986 */ /* 0x000fe2000c101516 */
[----:B---3--:R-:W-:Y:S01]  /*12be0*/  ISETP.LT.AND P1, PT, R200, UR24, !P6 ;  /* 0x00000018c8007c0c */ /* 0x008fe2000f721270 */
[----:B------:R-:W0:Y:S01]  /*12bf0*/  LDCU UR24, c[0x0][0x39c] ;  /* 0x00007380ff1877ac */ /* 0x000e220008000800 */
[----:B------:R-:W-:Y:S01]  /*12c00*/  ISETP.LT.AND P6, PT, R67, UR33, !P6 ;  /* 0x0000002143007c0c */ /* 0x000fe2000f7c1270 */
[----:B------:R2:W-:Y:S01]  /*12c10*/  @P3 STG.E.U16 desc[UR22][R8.64], R74 ;  /* 0x0000004a08003986 */ /* 0x0005e2000c101516 */
[----:B------:R-:W-:Y:S01]  /*12c20*/  ISETP.GE.AND P5, PT, R0, UR52, PT ;  /* 0x0000003400007c0c */ /* 0x000fe2000bfa6270 */
[----:B------:R-:W-:Y:S01]  /*12c30*/  VIADD R75, R131, UR30 ;  /* 0x0000001e834b7c36 */ /* 0x000fe20008000000 */
[----:B------:R-:W-:Y:S01]  /*12c40*/  PRMT R196, R251, 0x7632, R196 ;  /* 0x00007632fbc47816 */ /* 0x000fe200000000c4 */
[----:B------:R-:W3:Y:S01]  /*12c50*/  LDCU UR33, c[0x0][0x398] ;  /* 0x00007300ff2177ac */ /* 0x000ee20008000800 */
[----:B------:R-:W-:-:S02]  /*12c60*/  ISETP.LT.AND P0, PT, R200, UR66, !P5 ;  /* 0x00000042c8007c0c */ /* 0x000fc4000ef01270 */
[----:B--2---:R-:W-:Y:S01]  /*12c70*/  PRMT R74, R95, 0x7610, R74 ;  /* 0x000076105f4a7816 */ /* 0x004fe2000000004a */
[----:B------:R-:W-:Y:S01]  /*12c80*/  IMAD.WIDE R2, R75, 0x2, R6 ;  /* 0x000000024b027825 */ /* 0x000fe200078e0206 */
[----:B------:R-:W2:Y:S01]  /*12c90*/  LDL.LU R95, [R1+0x2f8] ;  /* 0x0002f800015f7983 */ /* 0x000ea20000300800 */
[----:B------:R-:W-:Y:S01]  /*12ca0*/  ISETP.LT.AND P5, PT, R67, UR77, !P5 ;  /* 0x0000004d43007c0c */ /* 0x000fe2000efa1270 */
[----:B------:R-:W0:Y:S01]  /*12cb0*/  LDCU UR66, c[0x0][0x39c] ;  /* 0x00007380ff4277ac */ /* 0x000e220008000800 */
[C---:B------:R-:W-:Y:S01]  /*12cc0*/  IMAD.WIDE R8, R75.reuse, 0x2, R4 ;  /* 0x000000024b087825 */ /* 0x040fe200078e0204 */
[----:B------:R1:W-:Y:S01]  /*12cd0*/  @P1 STG.E.U16 desc[UR22][R2.64], R251 ;  /* 0x000000fb02001986 */ /* 0x0003e2000c101516 */
[----:B------:R-:W0:Y:S02]  /*12ce0*/  LDCU UR52, c[0x0][0x398] ;  /* 0x00007300ff3477ac */ /* 0x000e240008000800 */
[----:B------:R-:W-:Y:S02]  /*12cf0*/  VIADD R131, R75, UR30 ;  /* 0x0000001e4b837c36 */ /* 0x000fe40008000000 */
[----:B------:R-:W-:Y:S01]  /*12d00*/  VIADD R0, R252, 0x54 ;  /* 0x00000054fc007836 */ /* 0x000fe20000000000 */
[----:B------:R3:W-:Y:S01]  /*12d10*/  @P6 STG.E.U16 desc[UR22][R8.64], R196 ;  /* 0x000000c408006986 */ /* 0x0007e2000c101516 */
[----:B------:R-:W0:Y:S03]  /*12d20*/  LDCU UR77, c[0x0][0x398] ;  /* 0x00007300ff4d77ac */ /* 0x000e260008000800 */
[----:B------:R-:W2:Y:S01]  /*12d30*/  LDL.LU R98, [R1+0x2f4] ;  /* 0x0002f40001627983 */ /* 0x000ea20000300800 */
[----:B-1----:R-:W-:Y:S01]  /*12d40*/  IMAD.WIDE R2, R131, 0x2, R6 ;  /* 0x0000000283027825 */ /* 0x002fe200078e0206 */
[----:B------:R-:W-:Y:S01]  /*12d50*/  ISETP.GE.AND P4, PT, R0, UR76, PT ;  /* 0x0000004c00007c0c */ /* 0x000fe2000bf86270 */
[----:B------:R-:W1:Y:S02]  /*12d60*/  LDCU UR76, c[0x0][0x398] ;  /* 0x00007300ff4c77ac */ /* 0x000e640008000800 */
[----:B------:R-:W-:-:S02]  /*12d70*/  VIADD R0, R252, 0x55 ;  /* 0x00000055fc007836 */ /* 0x000fc40000000000 */
[----:B---3--:R-:W-:Y:S01]  /*12d80*/  IMAD.WIDE R8, R131, 0x2, R4 ;  /* 0x0000000283087825 */ /* 0x008fe200078e0204 */
[----:B------:R-:W-:Y:S02]  /*12d90*/  PRMT R196, R97, 0x7610, R196 ;  /* 0x0000761061c47816 */ /* 0x000fe400000000c4 */
[----:B------:R-:W3:Y:S01]  /*12da0*/  LDL.LU R97, [R1+0x2f0] ;  /* 0x0002f00001617983 */ /* 0x000ee20000300800 */
[----:B------:R-:W-:Y:S01]  /*12db0*/  ISETP.LT.AND P2, PT, R200, UR53, !P4 ;  /* 0x00000035c8007c0c */ /* 0x000fe2000e741270 */
[----:B------:R-:W-:Y:S02]  /*12dc0*/  VIADD R75, R131, UR30 ;  /* 0x0000001e834b7c36 */ /* 0x000fe40008000000 */
[----:B------:R0:W-:Y:S01]  /*12dd0*/  @P0 STG.E.U16 desc[UR22][R2.64], R74 ;  /* 0x0000004a02000986 */ /* 0x0001e2000c101516 */
[----:B------:R-:W-:Y:S02]  /*12de0*/  ISETP.LT.AND P4, PT, R67, UR32, !P4 ;  /* 0x0000002043007c0c */ /* 0x000fe4000e781270 */
[----:B------:R-:W-:Y:S01]  /*12df0*/  ISETP.GE.AND P3, PT, R0, UR35, PT ;  /* 0x0000002300007c0c */ /* 0x000fe2000bf66270 */
[----:B------:R1:W-:Y:S01]  /*12e00*/  @P5 STG.E.U16 desc[UR22][R8.64], R197 ;  /* 0x000000c508005986 */ /* 0x0003e2000c101516 */
[----:B------:R-:W2:Y:S01]  /*12e10*/  LDCU UR53, c[0x0][0x39c] ;  /* 0x00007380ff3577ac */ /* 0x000ea20008000800 */
[----:B0-----:R-:W-:Y:S01]  /*12e20*/  PRMT R74, R100, 0x7610, R74 ;  /* 0x00007610644a7816 */ /* 0x001fe2000000004a */
[----:B------:R-:W-:Y:S01]  /*12e30*/  IMAD.WIDE R2, R75, 0x2, R6 ;  /* 0x000000024b027825 */ /* 0x000fe200078e0206 */
[----:B------:R-:W2:Y:S01]  /*12e40*/  LDL.LU R100, [R1+0x2ec] ;  /* 0x0002ec0001647983 */ /* 0x000ea20000300800 */
[----:B------:R-:W0:Y:S01]  /*12e50*/  LDCU UR32, c[0x0][0x398] ;  /* 0x00007300ff2077ac */ /* 0x000e220008000800 */
[----:B-1----:R-:W-:-:S02]  /*12e60*/  PRMT R197, R99, 0x7610, R197 ;  /* 0x0000761063c57816 */ /* 0x002fc400000000c5 */
[----:B------:R-:W2:Y:S01]  /*12e70*/  LDL.LU R99, [R1+0x2e8] ;  /* 0x0002e80001637983 */ /* 0x000ea20000300800 */
[----:B------:R-:W-:Y:S01]  /*12e80*/  ISETP.LT.AND P1, PT, R200, UR20, !P3 ;  /* 0x00000014c8007c0c */ /* 0x000fe2000df21270 */
[----:B------:R-:W-:Y:S01]  /*12e90*/  IMAD.WIDE R8, R75, 0x2, R4 ;  /* 0x000000024b087825 */ /* 0x000fe200078e0204 */
[----:B----4-:R-:W-:-:S03]  /*12ea0*/  ISETP.LT.AND P3, PT, R67, UR51, !P3 ;  /* 0x0000003343007c0c */ /* 0x010fc6000df61270 */
[----:B------:R-:W-:Y:S02]  /*12eb0*/  VIADD R131, R75, UR30 ;  /* 0x0000001e4b837c36 */ /* 0x000fe40008000000 */
[----:B------:R-:W-:Y:S01]  /*12ec0*/  VIADD R0, R252, 0x56 ;  /* 0x00000056fc007836 */ /* 0x000fe20000000000 */
[----:B------:R1:W-:Y:S01]  /*12ed0*/  @P2 STG.E.U16 desc[UR22][R2.64], R196 ;  /* 0x000000c402002986 */ /* 0x0003e2000c101516 */
[----:B------:R-:W4:Y:S03]  /*12ee0*/  LDCU UR35, c[0x0][0x398] ;  /* 0x00007300ff2377ac */ /* 0x000f260008000800 */
[----:B------:R0:W-:Y:S01]  /*12ef0*/  @P4 STG.E.U16 desc[UR22][R8.64], R74 ;  /* 0x0000004a08004986 */ /* 0x0001e2000c101516 */
[----:B------:R-:W-:Y:S01]  /*12f00*/  ISETP.GE.AND P6, PT, R0, UR59, PT ;  /* 0x0000003b00007c0c */ /* 0x000fe2000bfc6270 */
[----:B------:R-:W-:Y:S01]  /*12f10*/  VIADD R0, R252, 0x57 ;  /* 0x00000057fc007836 */ /* 0x000fe20000000000 */
[----:B------:R-:W2:Y:S01]  /*12f20*/  LDCU UR20, c[0x0][0x39c] ;  /* 0x00007380ff1477ac */ /* 0x000ea20008000800 */
[----:B------:R-:W2:Y:S01]  /*12f30*/  LDCU UR51, c[0x0][0x398] ;  /* 0x00007300ff3377ac */ /* 0x000ea20008000800 */
[----:B-1----:R-:W-:Y:S01]  /*12f40*/  IMAD.WIDE R2, R131, 0x2, R6 ;  /* 0x0000000283027825 */ /* 0x002fe200078e0206 */
[----:B------:R-:W-:-:S02]  /*12f50*/  PRMT R196, R102, 0x7610, R196 ;  /* 0x0000761066c47816 */ /* 0x000fc400000000c4 */
[----:B------:R-:W2:Y:S01]  /*12f60*/  LDL.LU R102, [R1+0x2e4] ;  /* 0x0002e40001667983 */ /* 0x000ea20000300800 */
[----:B0-----:R-:W-:Y:S01]  /*12f70*/  IMAD.WIDE R8, R131, 0x2, R4 ;  /* 0x0000000283087825 */ /* 0x001fe200078e0204 */
[----:B------:R-:W-:Y:S01]  /*12f80*/  PRMT R74, R101, 0x7610, R74 ;  /* 0x00007610654a7816 */ /* 0x000fe2000000004a */
[----:B------:R-:W0:Y:S01]  /*12f90*/  LDCU UR59, c[0x0][0x398] ;  /* 0x00007300ff3b77ac */ /* 0x000e220008000800 */
[----:B------:R-:W2:Y:S01]  /*12fa0*/  LDL.LU R101, [R1+0x2e0] ;  /* 0x0002e00001657983 */ /* 0x000ea20000300800 */
[----:B------:R-:W-:-:S03]  /*12fb0*/  ISETP.LT.AND P0, PT, R200, UR65, !P6 ;  /* 0x00000041c8007c0c */ /* 0x000fc6000f701270 */
[----:B------:R1:W-:Y:S01]  /*12fc0*/  @P1 STG.E.U16 desc[UR22][R2.64], R197 ;  /* 0x000000c502001986 */ /* 0x0003e2000c101516 */
[----:B------:R-:W-:Y:S01]  /*12fd0*/  ISETP.LT.AND P6, PT, R67, UR12, !P6 ;  /* 0x0000000c43007c0c */ /* 0x000fe2000f7c1270 */
[----:B------:R-:W-:Y:S01]  /*12fe0*/  VIADD R75, R131, UR30 ;  /* 0x0000001e834b7c36 */ /* 0x000fe20008000000 */
[----:B------:R-:W-:Y:S01]  /*12ff0*/  ISETP.GE.AND P5, PT, R0, UR42, PT ;  /* 0x0000002a00007c0c */ /* 0x000fe2000bfa6270 */
[----:B------:R0:W-:Y:S01]  /*13000*/  @P3 STG.E.U16 desc[UR22][R8.64], R196 ;  /* 0x000000c408003986 */ /* 0x0001e2000c101516 */
[----:B------:R-:W2:Y:S01]  /*13010*/  LDCU UR65, c[0x0][0x39c] ;  /* 0x00007380ff4177ac */ /* 0x000ea20008000800 */
[----:B-1----:R-:W-:Y:S01]  /*13020*/  PRMT R197, R104, 0x7610, R197 ;  /* 0x0000761068c57816 */ /* 0x002fe200000000c5 */
[----:B------:R-:W-:Y:S01]  /*13030*/  IMAD.WIDE R2, R75, 0x2, R6 ;  /* 0x000000024b027825 */ /* 0x000fe200078e0206 */
[----:B------:R-:W2:Y:S01]  /*13040*/  LDL.LU R104, [R1+0x2dc] ;  /* 0x0002dc0001687983 */ /* 0x000ea20000300800 */
[----:B------:R-:W1:Y:S01]  /*13050*/  LDCU UR12, c[0x0][0x398] ;  /* 0x00007300ff0c77ac */ /* 0x000e620008000800 */
[----:B0-----:R-:W-:-:S02]  /*13060*/  PRMT R196, R103, 0x7610, R196 ;  /* 0x0000761067c47816 */ /* 0x001fc400000000c4 */
[----:B------:R-:W2:Y:S01]  /*13070*/  LDL.LU R103, [R1+0x2d8] ;  /* 0x0002d80001677983 */ /* 0x000ea20000300800 */
[----:B------:R-:W-:Y:S01]  /*13080*/  ISETP.LT.AND P2, PT, R200, UR10, !P5 ;  /* 0x0000000ac8007c0c */ /* 0x000fe2000ef41270 */
[----:B------:R-:W-:Y:S01]  /*13090*/  IMAD.WIDE R8, R75, 0x2, R4 ;  /* 0x000000024b087825 */ /* 0x000fe200078e0204 */
[----:B------:R-:W-:-:S03]  /*130a0*/  ISETP.LT.AND P5, PT, R67, UR37, !P5 ;  /* 0x0000002543007c0c */ /* 0x000fc6000efa1270 */
[----:B------:R-:W-:Y:S02]  /*130b0*/  VIADD R131, R75, UR30 ;  /* 0x0000001e4b837c36 */ /* 0x000fe40008000000 */
[----:B------:R-:W-:Y:S01]  /*130c0*/  VIADD R0, R252, 0x58 ;  /* 0x00000058fc007836 */ /* 0x000fe20000000000 */
[----:B------:R0:W-:Y:S01]  /*130d0*/  @P0 STG.E.U16 desc[UR22][R2.64], R74 ;  /* 0x0000004a02000986 */ /* 0x0001e2000c101516 */
[----:B------:R-:W1:Y:S03]  /*130e0*/  LDCU UR42, c[0x0][0x398] ;  /* 0x00007300ff2a77ac */ /* 0x000e660008000800 */
[----:B------:R4:W-:Y:S01]  /*130f0*/  @P6 STG.E.U16 desc[UR22][R8.64], R197 ;  /* 0x000000c508006986 */ /* 0x0009e2000c101516 */
[----:B------:R-:W-:Y:S01]  /*13100*/  ISETP.GE.AND P4, PT, R0, UR74, PT ;  /* 0x0000004a00007c0c */ /* 0x000fe2000bf86270 */
[----:B------:R-:W-:Y:S01]  /*13110*/  VIADD R0, R252, 0x59 ;  /* 0x00000059fc007836 */ /* 0x000fe20000000000 */
[----:B------:R-:W1:Y:S01]  /*13120*/  LDCU UR10, c[0x0][0x39c] ;  /* 0x00007380ff0a77ac */ /* 0x000e620008000800 */
[----:B------:R-:W1:Y:S01]  /*13130*/  LDCU UR37, c[0x0][0x398] ;  /* 0x00007300ff2577ac */ /* 0x000e620008000800 */
[----:B0-----:R-:W-:Y:S01]  /*13140*/  IMAD.WIDE R2, R131, 0x2, R6 ;  /* 0x0000000283027825 */ /* 0x001fe200078e0206 */
[----:B------:R-:W-:-:S02]  /*13150*/  PRMT R74, R106, 0x7610, R74 ;  /* 0x000076106a4a7816 */ /* 0x000fc4000000004a */
[----:B------:R-:W2:Y:S01]  /*13160*/  LDL.LU R106, [R1+0x2d4] ;  /* 0x0002d400016a7983 */ /* 0x000ea20000300800 */
[----:B----4-:R-:W-:Y:S01]  /*13170*/  IMAD.WIDE R8, R131, 0x2, R4 ;  /* 0x0000000283087825 */ /* 0x010fe200078e0204 */
[----:B------:R-:W-:Y:S01]  /*13180*/  PRMT R197, R105, 0x7610, R197 ;  /* 0x0000761069c57816 */ /* 0x000fe200000000c5 */
[----:B------:R-:W0:Y:S01]  /*13190*/  LDCU UR74, c[0x0][0x398] ;  /* 0x00007300ff4a77ac */ /* 0x000e220008000800 */
[----:B------:R-:W4:Y:S01]  /*131a0*/  LDL.LU R105, [R1+0x2d0] ;  /* 0x0002d00001697983 */ /* 0x000f220000300800 */
        /* <DEDUP_REMOVED lines=23> */
[----:B------:R-:W2:Y:S01]  /*13320*/  LDCU UR64, c[0x0][0x39c] ;  /* 0x00007380ff4077ac */ /* 0x000ea20008000800 */
[----:B------:R-:W2:Y:S01]  /*13330*/  LDCU UR58, c[0x0][0x398] ;  /* 0x00007300ff3a77ac */ /* 0x000ea20008000800 */
[----:B0-----:R-:W-:Y:S01]  /*13340*/  IMAD.WIDE R2, R131, 0x2, R6 ;  /* 0x0000000283027825 */ /* 0x001fe200078e0206 */
[----:B------:R-:W-:-:S02]  /*13350*/  PRMT R197, R110, 0x7610, R197 ;  /* 0x000076106ec57816 */ /* 0x000fc400000000c5 */
[----:B------:R-:W3:Y:S01]  /*13360*/  LDL.LU R110, [R1+0x2c4] ;  /* 0x0002c400016e7983 */ /* 0x000ee20000300800 */
[----:B-1----:R-:W-:Y:S01]  /*13370*/  IMAD.WIDE R8, R131, 0x2, R4 ;  /* 0x0000000283087825 */ /* 0x002fe200078e0204 */
[----:B------:R-:W-:Y:S01]  /*13380*/  PRMT R196, R109, 0x7610, R196 ;  /* 0x000076106dc47816 */ /* 0x000fe200000000c4 */
[----:B------:R-:W0:Y:S01]  /*13390*/  LDCU UR73, c[0x0][0x398] ;  /* 0x00007300ff4977ac */ /* 0x000e220008000800 */
[----:B------:R-:W3:Y:S01]  /*133a0*/  LDL.LU R109, [R1+0x2c0] ;  /* 0x0002c000016d7983 */ /* 0x000ee20000300800 */
[----:B------:R-:W-:-:S03]  /*133b0*/  ISETP.LT.AND P2, PT, R200, UR40, !P6 ;  /* 0x00000028c8007c0c */ /* 0x000fc6000f741270 */
[----:B------:R1:W-:Y:S01]  /*133c0*/  @P0 STG.E.U16 desc[UR22][R2.64], R74 ;  /* 0x0000004a02000986 */ /* 0x0003e2000c101516 */
[----:B------:R-:W-:Y:S01]  /*133d0*/  ISETP.LT.AND P6, PT, R67, UR63, !P6 ;  /* 0x0000003f43007c0c */ /* 0x000fe2000f7c1270 */
[----:B------:R-:W-:Y:S01]  /*133e0*/  VIADD R75, R131, UR30 ;  /* 0x0000001e834b7c36 */ /* 0x000fe20008000000 */
[----:B------:R-:W-:Y:S01]  /*133f0*/  ISETP.GE.AND P5, PT, R0, UR46, PT ;  /* 0x0000002e00007c0c */ /* 0x000fe2000bfa6270 */
[----:B------:R0:W-:Y:S01]  /*13400*/  @P3 STG.E.U16 desc[UR22][R8.64], R197 ;  /* 0x000000c508003986 */ /* 0x0001e2000c101516 */
[----:B------:R-:W-:Y:S01]  /*13410*/  VIADD R0, R252, 0x5c ;  /* 0x0000005cfc007836 */ /* 0x000fe20000000000 */
[----:B------:R-:W2:Y:S01]  /*13420*/  LDCU UR40, c[0x0][0x39c] ;  /* 0x00007380ff2877ac */ /* 0x000ea20008000800 */
[----:B-1----:R-:W-:Y:S01]  /*13430*/  PRMT R74, R112, 0x7610, R74 ;  /* 0x00007610704a7816 */ /* 0x002fe2000000004a */
[----:B------:R-:W-:Y:S01]  /*13440*/  IMAD.WIDE R2, R75, 0x2, R6 ;  /* 0x000000024b027825 */ /* 0x000fe200078e0206 */
[----:B------:R-:W3:Y:S01]  /*13450*/  LDL.LU R112, [R1+0x2bc] ;  /* 0x0002bc0001707983 */ /* 0x000ee20000300800 */
[----:B------:R-:W1:Y:S01]  /*13460*/  LDCU UR63, c[0x0][0x398] ;  /* 0x00007300ff3f77ac */ /* 0x000e620008000800 */
[----:B0-----:R-:W-:-:S02]  /*13470*/  PRMT R197, R111, 0x7610, R197 ;  /* 0x000076106fc57816 */ /* 0x001fc400000000c5 */
[----:B------:R-:W3:Y:S01]  /*13480*/  LDL.LU R111, [R1+0x2b8] ;  /* 0x0002b800016f7983 */ /* 0x000ee20000300800 */
[----:B------:R-:W-:Y:S01]  /*13490*/  ISETP.LT.AND P1, PT, R200, UR26, !P5 ;  /* 0x0000001ac8007c0c */ /* 0x000fe2000ef21270 */
[----:B------:R-:W-:Y:S01]  /*134a0*/  IMAD.WIDE R8, R75, 0x2, R4 ;  /* 0x000000024b087825 */ /* 0x000fe200078e0204 */
[----:B------:R-:W-:Y:S01]  /*134b0*/  ISETP.LT.AND P5, PT, R67, UR49, !P5 ;  /* 0x0000003143007c0c */ /* 0x000fe2000efa1270 */
[----:B------:R-:W0:Y:S01]  /*134c0*/  LDCU UR46, c[0x0][0x398] ;  /* 0x00007300ff2e77ac */ /* 0x000e220008000800 */
[----:B------:R-:W-:Y:S01]  /*134d0*/  ISETP.GE.AND P4, PT, R0, UR72, PT ;  /* 0x0000004800007c0c */ /* 0x000fe2000bf86270 */
[----:B------:R-:W-:Y:S01]  /*134e0*/  VIADD R131, R75, UR30 ;  /* 0x0000001e4b837c36 */ /* 0x000fe20008000000 */
[----:B------:R1:W-:Y:S01]  /*134f0*/  @P2 STG.E.U16 desc[UR22][R2.64], R196 ;  /* 0x000000c402002986 */ /* 0x0003e2000c101516 */
[----:B------:R-:W-:Y:S01]  /*13500*/  VIADD R0, R252, 0x5d ;  /* 0x0000005dfc007836 */ /* 0x000fe20000000000 */
[----:B------:R-:W-:Y:S01]  /*13510*/  ISETP.LT.AND P0, PT, R200, UR45, !P4 ;  /* 0x0000002dc8007c0c */ /* 0x000fe2000e701270 */
[----:B------:R-:W-:Y:S01]  /*13520*/  VIADD R75, R131, UR30 ;  /* 0x0000001e834b7c36 */ /* 0x000fe20008000000 */
[----:B------:R0:W-:Y:S01]  /*13530*/  @P6 STG.E.U16 desc[UR22][R8.64], R74 ;  /* 0x0000004a08006986 */ /* 0x0001e2000c101516 */
[----:B------:R-:W-:Y:S01]  /*13540*/  ISETP.LT.AND P4, PT, R67, UR39, !P4 ;  /* 0x0000002743007c0c */ /* 0x000fe2000e781270 */
[----:B------:R-:W2:Y:S01]  /*13550*/  LDCU UR26, c[0x0][0x39c] ;  /* 0x00007380ff1a77ac */ /* 0x000ea20008000800 */
[----:B------:R-:W-:Y:S01]  /*13560*/  ISETP.GE.AND P3, PT, R0, UR41, PT ;  /* 0x0000002900007c0c */ /* 0x000fe2000bf66270 */
[----:B------:R-:W2:Y:S01]  /*13570*/  LDCU UR49, c[0x0][0x398] ;  /* 0x00007300ff3177ac */ /* 0x000ea20008000800 */
[C---:B-1----:R-:W-:Y:S01]  /*13580*/  IMAD.WIDE R2, R131.reuse, 0x2, R6 ;  /* 0x0000000283027825 */ /* 0x042fe200078e0206 */
[----:B------:R-:W-:Y:S01]  /*13590*/  PRMT R196, R114, 0x7610, R196 ;  /* 0x0000761072c47816 */ /* 0x000fe200000000c4 */
[----:B------:R-:W1:Y:S01]  /*135a0*/  LDCU UR45, c[0x0][0x39c] ;  /* 0x00007380ff2d77ac */ /* 0x000e620008000800 */
[----:B------:R-:W3:Y:S01]  /*135b0*/  LDL.LU R114, [R1+0x2b4] ;  /* 0x0002b40001727983 */ /* 0x000ee20000300800 */
[----:B0-----:R-:W-:Y:S01]  /*135c0*/  IMAD.WIDE R8, R131, 0x2, R4 ;  /* 0x0000000283087825 */ /* 0x001fe200078e0204 */
[----:B------:R-:W-:Y:S01]  /*135d0*/  PRMT R74, R113, 0x7610, R74 ;  /* 0x00007610714a7816 */ /* 0x000fe2000000004a */
[----:B------:R-:W0:Y:S01]  /*135e0*/  LDCU UR72, c[0x0][0x398] ;  /* 0x00007300ff4877ac */ /* 0x000e220008000800 */
[----:B------:R-:W3:Y:S01]  /*135f0*/  LDL.LU R113, [R1+0x2b0] ;  /* 0x0002b00001717983 */ /* 0x000ee20000300800 */
[----:B------:R-:W-:Y:S01]  /*13600*/  ISETP.LT.AND P2, PT, R200, UR16, !P3 ;  /* 0x00000010c8007c0c */ /* 0x000fe2000df41270 */
[----:B------:R-:W-:Y:S01]  /*13610*/  VIADD R0, R252, 0x5e ;  /* 0x0000005efc007836 */ /* 0x000fe20000000000 */
[----:B------:R-:W0:Y:S01]  /*13620*/  LDCU UR39, c[0x0][0x398] ;  /* 0x00007300ff2777ac */ /* 0x000e220008000800 */
[----:B------:R1:W-:Y:S01]  /*13630*/  @P1 STG.E.U16 desc[UR22][R2.64], R197 ;  /* 0x000000c502001986 */ /* 0x0003e2000c101516 */
[----:B------:R-:W-:Y:S01]  /*13640*/  ISETP.LT.AND P3, PT, R67, UR4, !P3 ;  /* 0x0000000443007c0c */ /* 0x000fe2000df61270 */
[C---:B------:R-:W-:Y:S01]  /*13650*/  VIADD R131, R75.reuse, UR30 ;  /* 0x0000001e4b837c36 */ /* 0x040fe20008000000 */
[----:B------:R-:W-:Y:S01]  /*13660*/  ISETP.GE.AND P6, PT, R0, UR71, PT ;  /* 0x0000004700007c0c */ /* 0x000fe2000bfc6270 */
[----:B------:R0:W-:Y:S01]  /*13670*/  @P5 STG.E.U16 desc[UR22][R8.64], R196 ;  /* 0x000000c408005986 */ /* 0x0001e2000c101516 */
[----:B------:R-:W2:Y:S01]  /*13680*/  LDCU UR41, c[0x0][0x398] ;  /* 0x00007300ff2977ac */ /* 0x000ea20008000800 */
[----:B------:R-:W2:Y:S01]  /*13690*/  LDCU UR16, c[0x0][0x39c] ;  /* 0x00007380ff1077ac */ /* 0x000ea20008000800 */
[----:B-1----:R-:W-:Y:S01]  /*136a0*/  PRMT R197, R116, 0x7610, R197 ;  /* 0x0000761074c57816 */ /* 0x002fe200000000c5 */
[----:B------:R-:W-:Y:S01]  /*136b0*/  IMAD.WIDE R2, R75, 0x2, R6 ;  /* 0x000000024b027825 */ /* 0x000fe200078e0206 */
[----:B------:R-:W3:Y:S01]  /*136c0*/  LDL.LU R116, [R1+0x2ac] ;  /* 0x0002ac0001747983 */ /* 0x000ee20000300800 */
[----:B------:R-:W1:Y:S01]  /*136d0*/  LDCU UR4, c[0x0][0x398] ;  /* 0x00007300ff0477ac */ /* 0x000e620008000800 */
[----:B0-----:R-:W-:-:S02]  /*136e0*/  PRMT R196, R115, 0x7610, R196 ;  /* 0x0000761073c47816 */ /* 0x001fc400000000c4 */
[----:B------:R-:W3:Y:S01]  /*136f0*/  LDL.LU R115, [R1+0x2a8] ;  /* 0x0002a80001737983 */ /* 0x000ee20000300800 */
[----:B------:R-:W-:Y:S01]  /*13700*/  IMAD.WIDE R8, R75, 0x2, R4 ;  /* 0x000000024b087825 */ /* 0x000fe200078e0204 */
[----:B------:R-:W0:Y:S02]  /*13710*/  LDCU UR71, c[0x0][0x398] ;  /* 0x00007300ff4777ac */ /* 0x000e240008000800 */
[----:B------:R1:W-:Y:S04]  /*13720*/  @P0 STG.E.U16 desc[UR22][R2.64], R74 ;  /* 0x0000004a02000986 */ /* 0x0003e8000c101516 */
[----:B------:R0:W-:Y:S01]  /*13730*/  @P4 STG.E.U16 desc[UR22][R8.64], R197 ;  /* 0x000000c508004986 */ /* 0x0001e2000c101516 */
[----:B------:R-:W-:Y:S01]  /*13740*/  ISETP.LT.AND P1, PT, R200, UR36, !P6 ;  /* 0x00000024c8007c0c */ /* 0x000fe2000f721270 */
[----:B------:R-:W-:-:S02]  /*13750*/  VIADD R75, R131, UR30 ;  /* 0x0000001e834b7c36 */ /* 0x000fc40008000000 */
[C---:B-1----:R-:W-:Y:S01]  /*13760*/  IMAD.WIDE R2, R131.reuse, 0x2, R6 ;  /* 0x0000000283027825 */ /* 0x042fe200078e0206 */
[----:B------:R-:W-:Y:S01]  /*13770*/  PRMT R74, R118, 0x7610, R74 ;  /* 0x00007610764a7816 */ /* 0x000fe2000000004a */
[----:B------:R-:W1:Y:S01]  /*13780*/  LDCU UR36, c[0x0][0x39c] ;  /* 0x00007380ff2477ac */ /* 0x000e620008000800 */
[----:B------:R-:W3:Y:S01]  /*13790*/  LDL.LU R118, [R1+0x2a4] ;  /* 0x0002a40001767983 */ /* 0x000ee20000300800 */
[----:B0-----:R-:W-:Y:S01]  /*137a0*/  IMAD.WIDE R8, R131, 0x2, R4 ;  /* 0x0000000283087825 */ /* 0x001fe200078e0204 */
[----:B------:R-:W-:Y:S02]  /*137b0*/  PRMT R197, R117, 0x7610, R197 ;  /* 0x0000761075c57816 */ /* 0x000fe400000000c5 */
[----:B------:R-:W3:Y:S01]  /*137c0*/  LDL.LU R117, [R1+0x2a0] ;  /* 0x0002a00001757983 */ /* 0x000ee20000300800 */
[----:B------:R-:W-:-:S03]  /*137d0*/  ISETP.LT.AND P6, PT, R67, UR55, !P6 ;  /* 0x0000003743007c0c */ /* 0x000fc6000f7c1270 */
[----:B------:R0:W-:Y:S01]  /*137e0*/  @P2 STG.E.U16 desc[UR22][R2.64], R196 ;  /* 0x000000c402002986 */ /* 0x0001e2000c101516 */
[----:B------:R-:W-:Y:S01]  /*137f0*/  VIADD R0, R252, 0x5f ;  /* 0x0000005ffc007836 */ /* 0x000fe20000000000 */
[----:B------:R-:W1:Y:S02]  /*13800*/  LDCU UR55, c[0x0][0x398] ;  /* 0x00007300ff3777ac */ /* 0x000e640008000800 */
[----:B------:R0:W-:Y:S02]  /*13810*/  @P3 STG.E.U16 desc[UR22][R8.64], R74 ;  /* 0x0000004a08003986 */ /* 0x0001e4000c101516 */
[----:B0-----:R-:W-:Y:S02]  /*13820*/  PRMT R196, R120, 0x7610, R196 ;  /* 0x0000761078c47816 */ /* 0x001fe400000000c4 */
[----:B------:R-:W3:Y:S01]  /*13830*/  LDL.LU R120, [R1+0x29c] ;  /* 0x00029c0001787983 */ /* 0x000ee20000300800 */
[----:B------:R-:W-:-:S03]  /*13840*/  PRMT R74, R119, 0x7610, R74 ;  /* 0x00007610774a7816 */ /* 0x000fc6000000004a */
[----:B------:R-:W3:Y:S01]  /*13850*/  LDL.LU R119, [R1+0x298] ;  /* 0x0002980001777983 */ /* 0x000ee20000300800 */
[C---:B------:R-:W-:Y:S01]  /*13860*/  IMAD.WIDE R2, R75.reuse, 0x2, R6 ;  /* 0x000000024b027825 */ /* 0x040fe200078e0206 */
[----:B------:R-:W-:Y:S01]  /*13870*/  ISETP.GE.AND P5, PT, R0, UR56, PT ;  /* 0x0000003800007c0c */ /* 0x000fe2000bfa6270 */
[----:B------:R-:W0:Y:S02]  /*13880*/  LDCU UR56, c[0x0][0x398] ;  /* 0x00007300ff3877ac */ /* 0x000e240008000800 */
[C---:B------:R-:W-:Y:S01]  /*13890*/  IMAD.WIDE R8, R75.reuse, 0x2, R4 ;  /* 0x000000024b087825 */ /* 0x040fe200078e0204 */
[----:B------:R1:W-:Y:S03]  /*138a0*/  @P1 STG.E.U16 desc[UR22][R2.64], R197 ;  /* 0x000000c502001986 */ /* 0x0003e6000c101516 */
[----:B------:R-:W-:Y:S01]  /*138b0*/  VIADD R0, R252, 0x60 ;  /* 0x00000060fc007836 */ /* 0x000fe20000000000 */
[----:B------:R-:W-:Y:S01]  /*138c0*/  ISETP.LT.AND P0, PT, R200, UR50, !P5 ;  /* 0x00000032c8007c0c */ /* 0x000fe2000ef01270 */
[----:B------:R0:W-:Y:S01]  /*138d0*/  @P6 STG.E.U16 desc[UR22][R8.64], R196 ;  /* 0x000000c408006986 */ /* 0x0001e2000c101516 */
[----:B------:R-:W-:-:S02]  /*138e0*/  VIADD R131, R75, UR30 ;  /* 0x0000001e4b837c36 */ /* 0x000fc40008000000 */
[----:B------:R-:W-:Y:S02]  /*138f0*/  ISETP.GE.AND P4, PT, R0, UR70, PT ;  /* 0x0000004600007c0c */ /* 0x000fe4000bf86270 */
[----:B-1----:R-:W-:Y:S01]  /*13900*/  PRMT R197, R122, 0x7610, R197 ;  /* 0x000076107ac57816 */ /* 0x002fe200000000c5 */
[----:B------:R-:W-:Y:S01]  /*13910*/  VIADD R0, R252, 0x61 ;  /* 0x00000061fc007836 */ /* 0x000fe20000000000 */
[----:B------:R-:W3:Y:S01]  /*13920*/  LDL.LU R122, [R1+0x294] ;  /* 0x00029400017a7983 */ /* 0x000ee20000300800 */
[----:B------:R-:W1:Y:S01]  /*13930*/  LDCU UR50, c[0x0][0x39c] ;  /* 0x00007380ff3277ac */ /* 0x000e620008000800 */
[----:B0-----:R-:W-:Y:S02]  /*13940*/  PRMT R196, R121, 0x7610, R196 ;  /* 0x0000761079c47816 */ /* 0x001fe400000000c4 */
[----:B------:R-:W3:Y:S01]  /*13950*/  LDL.LU R121, [R1+0x290] ;  /* 0x0002900001797983 */ /* 0x000ee20000300800 */
[----:B------:R-:W-:Y:S01]  /*13960*/  ISETP.LT.AND P5, PT, R67, UR61, !P5 ;  /* 0x0000003d43007c0c */ /* 0x000fe2000efa1270 */
[C---:B------:R-:W-:Y:S01]  /*13970*/  IMAD.WIDE R2, R131.reuse, 0x2, R6 ;  /* 0x0000000283027825 */ /* 0x040fe200078e0206 */
[----:B------:R-:W-:Y:S01]  /*13980*/  ISETP.LT.AND P2, PT, R200, UR14, !P4 ;  /* 0x0000000ec8007c0c */ /* 0x000fe2000e741270 */
[----:B------:R-:W4:Y:S01]  /*13990*/  LDL.LU R124, [R1+0x28c] ;  /* 0x00028c00017c7983 */ /* 0x000f220000300800 */
[----:B------:R-:W-:Y:S01]  /*139a0*/  ISETP.GE.AND P3, PT, R0, UR62, PT ;  /* 0x0000003e00007c0c */ /* 0x000fe2000bf66270 */
[----:B------:R-:W-:Y:S01]  /*139b0*/  VIADD R75, R131, UR30 ;  /* 0x0000001e834b7c36 */ /* 0x000fe20008000000 */
[----:B------:R-:W-:Y:S01]  /*139c0*/  ISETP.LT.AND P4, PT, R67, UR6, !P4 ;  /* 0x0000000643007c0c */ /* 0x000fe2000e781270 */
[----:B------:R-:W4:Y:S01]  /*139d0*/  LDL.LU R123, [R1+0x288] ;  /* 0x00028800017b7983 */ /* 0x000f220000300800 */
[----:B------:R-:W-:Y:S01]  /*139e0*/  VIADD R0, R252, 0x62 ;  /* 0x00000062fc007836 */ /* 0x000fe20000000000 */
[----:B------:R-:W-:Y:S01]  /*139f0*/  ISETP.LT.AND P1, PT, R200, UR54, !P3 ;  /* 0x00000036c8007c0c */ /* 0x000fe2000df21270 */
[----:B------:R-:W-:Y:S01]  /*13a00*/  IMAD.WIDE R8, R131, 0x2, R4 ;  /* 0x0000000283087825 */ /* 0x000fe200078e0204 */
[----:B------:R0:W-:Y:S01]  /*13a10*/  @P0 STG.E.U16 desc[UR22][R2.64], R74 ;  /* 0x0000004a02000986 */ /* 0x0001e2000c101516 */
[----:B------:R-:W1:Y:S01]  /*13a20*/  LDCU UR61, c[0x0][0x398] ;  /* 0x00007300ff3d77ac */ /* 0x000e620008000800 */
[----:B------:R-:W-:Y:S01]  /*13a30*/  ISETP.GE.AND P6, PT, R0, UR69, PT ;  /* 0x0000004500007c0c */ /* 0x000fe2000bfc6270 */
[----:B------:R-:W-:Y:S01]  /*13a40*/  VIADD R131, R75, UR30 ;  /* 0x0000001e4b837c36 */ /* 0x000fe20008000000 */
[----:B------:R1:W-:Y:S01]  /*13a50*/  @P5 STG.E.U16 desc[UR22][R8.64], R197 ;  /* 0x000000c508005986 */ /* 0x0003e2000c101516 */
[----:B------:R-:W-:Y:S01]  /*13a60*/  ISETP.LT.AND P3, PT, R67, UR28, !P3 ;  /* 0x0000001c43007c0c */ /* 0x000fe2000df61270 */
[----:B------:R-:W2:Y:S01]  /*13a70*/  LDCU UR14, c[0x0][0x39c] ;  /* 0x00007380ff0e77ac */ /* 0x000ea20008000800 */
[----:B------:R-:W2:Y:S01]  /*13a80*/  LDCU UR70, c[0x0][0x398] ;  /* 0x00007300ff4677ac */ /* 0x000ea20008000800 */
[C---:B0-----:R-:W-:Y:S01]  /*13a90*/  IMAD.WIDE R2, R75.reuse, 0x2, R6 ;  /* 0x000000024b027825 */ /* 0x041fe200078e0206 */
[----:B------:R-:W-:Y:S01]  /*13aa0*/  ISETP.LT.AND P0, PT, R200, UR60, !P6 ;  /* 0x0000003cc8007c0c */ /* 0x000fe2000f701270 */
[----:B------:R-:W0:Y:S02]  /*13ab0*/  LDCU UR6, c[0x0][0x398] ;  /* 0x00007300ff0677ac */ /* 0x000e240008000800 */
[----:B-1----:R-:W-:Y:S01]  /*13ac0*/  IMAD.WIDE R8, R75, 0x2, R4 ;  /* 0x000000024b087825 */ /* 0x002fe200078e0204 */
[----:B------:R1:W-:Y:S01]  /*13ad0*/  @P2 STG.E.U16 desc[UR22][R2.64], R196 ;  /* 0x000000c402002986 */ /* 0x0003e2000c101516 */
[----:B------:R-:W-:Y:S01]  /*13ae0*/  PRMT R197, R125, 0x7610, R197 ;  /* 0x000076107dc57816 */ /* 0x000fe200000000c5 */
[----:B------:R-:W0:Y:S01]  /*13af0*/  LDCU UR62, c[0x0][0x398] ;  /* 0x00007300ff3e77ac */ /* 0x000e220008000800 */
[C---:B------:R-:W-:Y:S01]  /*13b00*/  VIADD R74, R252.reuse, 0x65 ;  /* 0x00000065fc4a7836 */ /* 0x040fe20000000000 */
[----:B------:R0:W-:Y:S01]  /*13b10*/  @P4 STG.E.U16 desc[UR22][R8.64], R198 ;  /* 0x000000c608004986 */ /* 0x0001e2000c101516 */
[C---:B------:R-:W-:Y:S01]  /*13b20*/  VIADD R75, R131.reuse, UR30 ;  /* 0x0000001e834b7c36 */ /* 0x040fe20008000000 */
[----:B------:R-:W2:Y:S01]  /*13b30*/  LDCU UR54, c[0x0][0x39c] ;  /* 0x00007380ff3677ac */ /* 0x000ea20008000800 */
[----:B------:R-:W-:Y:S01]  /*13b40*/  VIADD R0, R252, 0x63 ;  /* 0x00000063fc007836 */ /* 0x000fe20000000000 */
[----:B------:R-:W2:Y:S01]  /*13b50*/  LDCU UR28, c[0x0][0x398] ;  /* 0x00007300ff1c77ac */ /* 0x000ea20008000800 */
[----:B-1----:R-:W-:Y:S01]  /*13b60*/  PRMT R196, R126, 0x7610, R196 ;  /* 0x000076107ec47816 */ /* 0x002fe200000000c4 */
[C---:B------:R-:W-:Y:S01]  /*13b70*/  IMAD.WIDE R2, R131.reuse, 0x2, R6 ;  /* 0x0000000283027825 */ /* 0x040fe200078e0206 */
[----:B------:R-:W4:Y:S01]  /*13b80*/  LDL.LU R126, [R1+0x284] ;  /* 0x00028400017e7983 */ /* 0x000f220000300800 */
[----:B------:R-:W1:Y:S03]  /*13b90*/  LDCU UR60, c[0x0][0x39c] ;  /* 0x00007380ff3c77ac */ /* 0x000e660008000800 */
[----:B------:R-:W4:Y:S01]  /*13ba0*/  LDL.LU R125, [R1+0x280] ;  /* 0x00028000017d7983 */ /* 0x000f220000300800 */
[----:B0-----:R-:W-:Y:S01]  /*13bb0*/  PRMT R198, R128, 0x7610, R198 ;  /* 0x0000761080c67816 */ /* 0x001fe200000000c6 */
[----:B------:R-:W-:Y:S01]  /*13bc0*/  IMAD.WIDE R8, R131, 0x2, R4 ;  /* 0x0000000283087825 */ /* 0x000fe200078e0204 */
[----:B------:R-:W0:Y:S01]  /*13bd0*/  LDCU UR69, c[0x0][0x398] ;  /* 0x00007300ff4577ac */ /* 0x000e220008000800 */
[----:B------:R1:W-:Y:S01]  /*13be0*/  @P1 STG.E.U16 desc[UR22][R2.64], R199 ;  /* 0x000000c702001986 */ /* 0x0003e2000c101516 */
[----:B------:R-:W-:Y:S01]  /*13bf0*/  ISETP.GE.AND P1, PT, R74, UR67, PT ;  /* 0x000000434a007c0c */ /* 0x000fe2000bf26270 */
[----:B------:R-:W-:Y:S01]  /*13c00*/  VIADD R74, R252, 0x67 ;  /* 0x00000067fc4a7836 */ /* 0x000fe20000000000 */
[----:B------:R-:W-:Y:S01]  /*13c10*/  ISETP.GE.AND P5, PT, R0, UR44, PT ;  /* 0x0000002c00007c0c */ /* 0x000fe2000bfa6270 */
[----:B------:R-:W4:Y:S01]  /*13c20*/  LDL.LU R128, [R1+0x27c] ;  /* 0x00027c0001807983 */ /* 0x000f220000300800 */
[----:B-1----:R-:W-:Y:S01]  /*13c30*/  PRMT R199, R127, 0x7610, R199 ;  /* 0x000076107fc77816 */ /* 0x002fe200000000c7 */
[----:B------:R-:W-:-:S02]  /*13c40*/  IMAD.WIDE R2, R75, 0x2, R6 ;  /* 0x000000024b027825 */ /* 0x000fc400078e0206 */
[----:B------:R-:W4:Y:S04]  /*13c50*/  LDL.LU R127, [R1+0x278] ;  /* 0x00027800017f7983 */ /* 0x000f280000300800 */
[----:B------:R1:W-:Y:S01]  /*13c60*/  @P3 STG.E.U16 desc[UR22][R8.64], R196 ;  /* 0x000000c408003986 */ /* 0x0003e2000c101516 */
[----:B------:R-:W-:Y:S01]  /*13c70*/  ISETP.LT.AND P6, PT, R67, UR47, !P6 ;  /* 0x0000002f43007c0c */ /* 0x000fe2000f7c1270 */
[----:B------:R-:W-:Y:S01]  /*13c80*/  VIADD R131, R75, UR30 ;  /* 0x0000001e4b837c36 */ /* 0x000fe20008000000 */
[----:B------:R-:W-:Y:S01]  /*13c90*/  ISETP.LT.AND P2, PT, R200, UR38, !P5 ;  /* 0x00000026c8007c0c */ /* 0x000fe2000ef41270 */
[----:B------:R0:W-:Y:S01]  /*13ca0*/  @P0 STG.E.U16 desc[UR22][R2.64], R197 ;  /* 0x000000c502000986 */ /* 0x0001e2000c101516 */
[----:B------:R-:W-:Y:S01]  /*13cb0*/  ISETP.GE.AND P0, PT, R74, UR66, PT ;  /* 0x000000424a007c0c */ /* 0x000fe2000bf06270 */
[----:B------:R-:W-:Y:S01]  /*13cc0*/  VIADD R0, R252, 0x64 ;  /* 0x00000064fc007836 */ /* 0x000fe20000000000 */
[----:B------:R-:W-:Y:S01]  /*13cd0*/  PRMT R74, R130, 0x7610, R74 ;  /* 0x00007610824a7816 */ /* 0x000fe2000000004a */
[----:B------:R-:W2:Y:S01]  /*13ce0*/  LDCU UR47, c[0x0][0x398] ;  /* 0x00007300ff2f77ac */ /* 0x000ea20008000800 */
[----:B------:R-:W4:Y:S01]  /*13cf0*/  LDL.LU R130, [R1+0x274] ;  /* 0x0002740001827983 */ /* 0x000f220000300800 */
[----:B-1----:R-:W-:Y:S01]  /*13d00*/  PRMT R196, R129, 0x7610, R196 ;  /* 0x0000761081c47816 */ /* 0x002fe200000000c4 */
[----:B------:R-:W-:-:S02]  /*13d10*/  IMAD.WIDE R8, R75, 0x2, R4 ;  /* 0x000000024b087825 */ /* 0x000fc400078e0204 */
[----:B------:R-:W4:Y:S01]  /*13d20*/  LDL.LU R129, [R1+0x270] ;  /* 0x0002700001817983 */ /* 0x000f220000300800 */
[----:B------:R-:W-:Y:S01]  /*13d30*/  ISETP.LT.AND P5, PT, R67, UR18, !P5 ;  /* 0x0000001243007c0c */ /* 0x000fe2000efa1270 */
[----:B------:R-:W1:Y:S01]  /*13d40*/  LDCU UR44, c[0x0][0x398] ;  /* 0x00007300ff2c77ac */ /* 0x000e620008000800 */
[C---:B0-----:R-:W-:Y:S01]  /*13d50*/  IMAD.WIDE R2, R131.reuse, 0x2, R6 ;  /* 0x0000000283027825 */ /* 0x041fe200078e0206 */
[----:B------:R-:W-:Y:S01]  /*13d60*/  ISETP.GE.AND P4, PT, R0, UR68, PT ;  /* 0x0000004400007c0c */ /* 0x000fe2000bf86270 */
[----:B------:R0:W-:Y:S01]  /*13d70*/  @P6 STG.E.U16 desc[UR22][R8.64], R198 ;  /* 0x000000c608006986 */ /* 0x0001e2000c101516 */
[----:B------:R-:W-:Y:S01]  /*13d80*/  PRMT R197, R76, 0x7610, R197 ;  /* 0x000076104cc57816 */ /* 0x000fe200000000c5 */
[----:B------:R-:W-:Y:S01]  /*13d90*/  VIADD R75, R131, UR30 ;  /* 0x0000001e834b7c36 */ /* 0x000fe20008000000 */
[----:B------:R-:W1:Y:S01]  /*13da0*/  LDCU UR38, c[0x0][0x39c] ;  /* 0x00007380ff2677ac */ /* 0x000e620008000800 */
[----:B------:R0:W-:Y:S01]  /*13db0*/  @P2 STG.E.U16 desc[UR22][R2.64], R199 ;  /* 0x000000c702002986 */ /* 0x0001e2000c101516 */
[----:B------:R-:W-:-:S02]  /*13dc0*/  ISETP.LT.AND P2, PT, R200, UR34, !P4 ;  /* 0x00000022c8007c0c */ /* 0x000fc4000e741270 */
[----:B------:R-:W-:Y:S01]  /*13dd0*/  ISETP.LT.AND P4, PT, R67, UR75, !P4 ;  /* 0x0000004b43007c0c */ /* 0x000fe2000e781270 */
[----:B------:R-:W-:Y:S01]  /*13de0*/  VIADD R0, R252, 0x66 ;  /* 0x00000066fc007836 */ /* 0x000fe20000000000 */
[----:B------:R-:W1:Y:S01]  /*13df0*/  LDCU UR18, c[0x0][0x398] ;  /* 0x00007300ff1277ac */ /* 0x000e620008000800 */
[----:B------:R-:W4:Y:S01]  /*13e00*/  LDL.LU R76, [R1+0x26c] ;  /* 0x00026c00014c7983 */ /* 0x000f220000300800 */
[----:B0-----:R-:W-:Y:S02]  /*13e10*/  IMAD.WIDE R8, R131, 0x2, R4 ;  /* 0x0000000283087825 */ /* 0x001fe400078e0204 */
[----:B------:R-:W-:Y:S01]  /*13e20*/  ISETP.GE.AND P3, PT, R0, UR24, PT ;  /* 0x0000001800007c0c */ /* 0x000fe2000bf66270 */
[----:B------:R-:W0:Y:S01]  /*13e30*/  LDCU UR68, c[0x0][0x398] ;  /* 0x00007300ff4477ac */ /* 0x000e220008000800 */
[C---:B------:R-:W-:Y:S01]  /*13e40*/  IMAD.WIDE R2, R75.reuse, 0x2, R6 ;  /* 0x000000024b027825 */ /* 0x040fe200078e0206 */
[----:B------:R1:W-:Y:S01]  /*13e50*/  @P5 STG.E.U16 desc[UR22][R8.64], R74 ;  /* 0x0000004a08005986 */ /* 0x0003e2000c101516 */
[----:B------:R-:W-:Y:S01]  /*13e60*/  ISETP.LT.AND P5, PT, R200, UR43, !P1 ;  /* 0x0000002bc8007c0c */ /* 0x000fe2000cfa1270 */
[----:B------:R-:W0:Y:S01]  /*13e70*/  LDCU UR67, c[0x0][0x39c] ;  /* 0x00007380ff4377ac */ /* 0x000e220008000800 */
[----:B------:R-:W-:Y:S01]  /*13e80*/  VIADD R131, R75, UR30 ;  /* 0x0000001e4b837c36 */ /* 0x000fe20008000000 */
[----:B------:R0:W-:Y:S01]  /*13e90*/  @P2 STG.E.U16 desc[UR22][R2.64], R196 ;  /* 0x000000c402002986 */ /* 0x0001e2000c101516 */
[----:B------:R-:W-:Y:S01]  /*13ea0*/  ISETP.LT.AND P1, PT, R67, UR48, !P1 ;  /* 0x0000003043007c0c */ /* 0x000fe2000cf21270 */
[----:B------:R-:W2:Y:S01]  /*13eb0*/  LDCU UR66, c[0x0][0x398] ;  /* 0x00007300ff4277ac */ /* 0x000ea20008000800 */
[----:B------:R-:W-:Y:S01]  /*13ec0*/  PRMT R198, R77, 0x7610, R198 ;  /* 0x000076104dc67816 */ /* 0x000fe200000000c6 */
[----:B------:R-:W-:Y:S01]  /*13ed0*/  VIADD R0, R252, 0x68 ;  /* 0x00000068fc007836 */ /* 0x000fe20000000000 */
[----:B------:R-:W4:Y:S01]  /*13ee0*/  LDL.LU R77, [R1+0x268] ;  /* 0x00026800014d7983 */ /* 0x000f220000300800 */
[----:B------:R-:W3:Y:S01]  /*13ef0*/  LDCU UR24, c[0x0][0x398] ;  /* 0x00007300ff1877ac */ /* 0x000ee20008000800 */
[----:B-1----:R-:W-:Y:S01]  /*13f00*/  IMAD.WIDE R8, R75, 0x2, R4 ;  /* 0x000000024b087825 */ /* 0x002fe200078e0204 */
[----:B------:R-:W-:Y:S01]  /*13f10*/  PRMT R74, R78, 0x7610, R74 ;  /* 0x000076104e4a7816 */ /* 0x000fe2000000004a */
[----:B------:R-:W1:Y:S02]  /*13f20*/  LDCU UR34, c[0x0][0x39c] ;  /* 0x00007380ff2277ac */ /* 0x000e640008000800 */
[C---:B0-----:R-:W-:Y:S01]  /*13f30*/  IMAD.WIDE R2, R131.reuse, 0x2, R6 ;  /* 0x0000000283027825 */ /* 0x041fe200078e0206 */
[----:B------:R0:W-:Y:S01]  /*13f40*/  @P4 STG.E.U16 desc[UR22][R8.64], R197 ;  /* 0x000000c508004986 */ /* 0x0001e2000c101516 */
[----:B------:R-:W-:Y:S01]  /*13f50*/  ISETP.LT.AND P4, PT, R200, UR33, !P3 ;  /* 0x00000021c8007c0c */ /* 0x000fe2000df81270 */
[----:B------:R-:W1:Y:S01]  /*13f60*/  LDCU UR43, c[0x0][0x398] ;  /* 0x00007300ff2b77ac */ /* 0x000e620008000800 */
[----:B------:R-:W-:Y:S01]  /*13f70*/  VIADD R75, R131, UR30 ;  /* 0x0000001e834b7c36 */ /* 0x000fe20008000000 */
[----:B------:R0:W-:Y:S01]  /*13f80*/  @P5 STG.E.U16 desc[UR22][R2.64], R198 ;  /* 0x000000c602005986 */ /* 0x0001e2000c101516 */
[----:B------:R-:W-:Y:S01]  /*13f90*/  ISETP.LT.AND P3, PT, R67, UR52, !P3 ;  /* 0x0000003443007c0c */ /* 0x000fe2000df61270 */
[----:B------:R-:W1:Y:S01]  /*13fa0*/  LDCU UR48, c[0x0][0x398] ;  /* 0x00007300ff3077ac */ /* 0x000e620008000800 */
[----:B------:R-:W-:Y:S01]  /*13fb0*/  PRMT R196, R79, 0x7610, R196 ;  /* 0x000076104fc47816 */ /* 0x000fe200000000c4 */
[----:B------:R-:W4:Y:S01]  /*13fc0*/  LDL.LU R78, [R1+0x264] ;  /* 0x00026400014e7983 */ /* 0x000f220000300800 */
[----:B--2---:R-:W-:Y:S01]  /*13fd0*/  ISETP.GE.AND P6, PT, R0, UR53, PT ;  /* 0x0000003500007c0c */ /* 0x004fe2000bfc6270 */
[----:B------:R-:W2:Y:S01]  /*13fe0*/  LDCU UR33, c[0x0][0x398] ;  /* 0x00007300ff2177ac */ /* 0x000ea20008000800 */
[----:B0-----:R-:W-:Y:S01]  /*13ff0*/  IMAD.WIDE R8, R75, 0x2, R6 ;  /* 0x000000024b087825 */ /* 0x001fe200078e0206 */
[----:B------:R-:W-:Y:S01]  /*14000*/  PRMT R197, R80, 0x7610, R197 ;  /* 0x0000761050c57816 */ /* 0x000fe200000000c5 */
[----:B------:R-:W0:Y:S01]  /*14010*/  LDCU UR53, c[0x0][0x398] ;  /* 0x00007300ff3577ac */ /* 0x000e220008000800 */
[----:B------:R-:W2:Y:S01]  /*14020*/  LDL.LU R79, [R1+0x260] ;  /* 0x00026000014f7983 */ /* 0x000ea20000300800 */
[----:B------:R-:W-:Y:S01]  /*14030*/  IMAD.WIDE R2, R131, 0x2, R4 ;  /* 0x0000000283027825 */ /* 0x000fe200078e0204 */
[----:B------:R-:W-:Y:S01]  /*14040*/  PRMT R198, R81, 0x7610, R198 ;  /* 0x0000761051c67816 */ /* 0x000fe200000000c6 */
[----:B------:R-:W0:Y:S01]  /*14050*/  LDCU UR52, c[0x0][0x398] ;  /* 0x00007300ff3477ac */ /* 0x000e220008000800 */
[----:B------:R-:W2:Y:S01]  /*14060*/  LDL.LU R80, [R1+0x25c] ;  /* 0x00025c0001507983 */ /* 0x000ea20000300800 */
[----:B------:R-:W0:Y:S03]  /*14070*/  LDCU UR75, c[0x0][0x39c] ;  /* 0x00007380ff4b77ac */ /* 0x000e260008000800 */
[----:B------:R1:W-:Y:S04]  /*14080*/  @P1 STG.E.U16 desc[UR22][R2.64], R74 ;  /* 0x0000004a02001986 */ /* 0x0003e8000c101516 */
[----:B------:R0:W-:Y:S01]  /*14090*/  @P4 STG.E.U16 desc[UR22][R8.64], R196 ;  /* 0x000000c408004986 */ /* 0x0001e2000c101516 */
[----:B------:R-:W-:Y:S01]  /*140a0*/  ISETP.LT.AND P4, PT, R200, UR77, !P0 ;  /* 0x0000004dc8007c0c */ /* 0x000fe2000c781270 */
[----:B------:R-:W-:Y:S01]  /*140b0*/  VIADD R131, R75, UR30 ;  /* 0x0000001e4b837c36 */ /* 0x000fe20008000000 */
[----:B------:R-:W-:Y:S01]  /*140c0*/  ISETP.LT.AND P0, PT, R67, UR76, !P0 ;  /* 0x0000004c43007c0c */ /* 0x000fe2000c701270 */
[----:B------:R-:W-:Y:S01]  /*140d0*/  VIADD R0, R252, 0x69 ;  /* 0x00000069fc007836 */ /* 0x000fe20000000000 */
[----:B------:R-:W2:Y:S01]  /*140e0*/  LDL.LU R81, [R1+0x258] ;  /* 0x0002580001517983 */ /* 0x000ea20000300800 */
[----:B-1----:R-:W-:-:S05]  /*140f0*/  IMAD.WIDE R2, R75, 0x2, R4 ;  /* 0x000000024b027825 */ /* 0x002fca00078e0204 */
[----:B------:R1:W-:Y:S01]  /*14100*/  @P3 STG.E.U16 desc[UR22][R2.64], R197 ;  /* 0x000000c502003986 */ /* 0x0003e2000c101516 */
[----:B------:R-:W-:Y:S01]  /*14110*/  ISETP.LT.AND P3, PT, R200, UR32, !P6 ;  /* 0x00000020c8007c0c */ /* 0x000fe2000f761270 */
[----:B0-----:R-:W-:Y:S01]  /*14120*/  IMAD.WIDE R8, R131, 0x2, R6 ;  /* 0x0000000283087825 */ /* 0x001fe200078e0206 */
[----:B------:R-:W-:Y:S01]  /*14130*/  ISETP.LT.AND P6, PT, R67, UR35, !P6 ;  /* 0x0000002343007c0c */ /* 0x000fe2000f7c1270 */
[----:B------:R-:W0:Y:S02]  /*14140*/  LDCU UR32, c[0x0][0x398] ;  /* 0x00007300ff2077ac */ /* 0x000e240008000800 */
[----:B------:R-:W-:Y:S01]  /*14150*/  VIADD R75, R131, UR30 ;  /* 0x0000001e834b7c36 */ /* 0x000fe20008000000 */
[----:B------:R0:W-:Y:S01]  /*14160*/  @P4 STG.E.U16 desc[UR22][R8.64], R198 ;  /* 0x000000c608004986 */ /* 0x0001e2000c101516 */
[----:B------:R-:W-:Y:S01]  /*14170*/  PRMT R74, R82, 0x7610, R74 ;  /* 0x00007610524a7816 */ /* 0x000fe2000000004a */
[----:B------:R-:W2:Y:S01]  /*14180*/  LDCU UR35, c[0x0][0x39c] ;  /* 0x00007380ff2377ac */ /* 0x000ea20008000800 */
[----:B------:R-:W-:Y:S01]  /*14190*/  PRMT R196, R83, 0x7610, R196 ;  /* 0x0000761053c47816 */ /* 0x000fe200000000c4 */
[----:B------:R-:W2:Y:S01]  /*141a0*/  LDL.LU R82, [R1+0x254] ;  /* 0x0002540001527983 */ /* 0x000ea20000300800 */
[----:B-1----:R-:W-:Y:S01]  /*141b0*/  IMAD.WIDE R2, R131, 0x2, R4 ;  /* 0x0000000283027825 */ /* 0x002fe200078e0204 */
[----:B------:R-:W-:Y:S01]  /*141c0*/  ISETP.GE.AND P2, PT, R0, UR20, PT ;  /* 0x0000001400007c0c */ /* 0x000fe2000bf46270 */
[----:B------:R-:W1:Y:S01]  /*141d0*/  LDCU UR20, c[0x0][0x39c] ;  /* 0x00007380ff1477ac */ /* 0x000e620008000800 */
[----:B------:R-:W-:Y:S01]  /*141e0*/  PRMT R197, R84, 0x7610, R197 ;  /* 0x0000761054c57816 */ /* 0x000fe200000000c5 */
[----:B------:R-:W-:-:S02]  /*141f0*/  VIADD R0, R252, 0x6a ;  /* 0x0000006afc007836 */ /* 0x000fc40000000000 */
[C---:B0-----:R-:W-:Y:S01]  /*14200*/  IMAD.WIDE R8, R75.reuse, 0x2, R6 ;  /* 0x000000024b087825 */ /* 0x041fe200078e0206 */
[----:B------:R0:W-:Y:S02]  /*14210*/  @P0 STG.E.U16 desc[UR22][R2.64], R74 ;  /* 0x0000004a02000986 */ /* 0x0001e4000c101516 */
[----:B------:R-:W-:Y:S01]  /*14220*/  ISETP.GE.AND P5, PT, R0, UR65, PT ;  /* 0x0000004100007c0c */ /* 0x000fe2000bfa6270 */
[----:B------:R-:W1:Y:S01]  /*14230*/  LDCU UR65, c[0x0][0x39c] ;  /* 0x00007380ff4177ac */ /* 0x000e620008000800 */
[----:B------:R0:W-:Y:S01]  /*14240*/  @P3 STG.E.U16 desc[UR22][R8.64], R196 ;  /* 0x000000c408003986 */ /* 0x0001e2000c101516 */
[----:B------:R-:W-:Y:S01]  /*14250*/  ISETP.LT.AND P3, PT, R200, UR51, !P2 ;  /* 0x00000033c8007c0c */ /* 0x000fe2000d761270 */
[----:B------:R-:W-:Y:S01]  /*14260*/  VIADD R131, R75, UR30 ;  /* 0x0000001e4b837c36 */ /* 0x000fe20008000000 */
[----:B------:R-:W-:Y:S01]  /*14270*/  ISETP.LT.AND P2, PT, R67, UR59, !P2 ;  /* 0x0000003b43007c0c */ /* 0x000fe2000d741270 */
[----:B------:R-:W2:Y:S01]  /*14280*/  LDL.LU R83, [R1+0x250] ;  /* 0x0002500001537983 */ /* 0x000ea20000300800 */
[----:B0-----:R-:W-:Y:S01]  /*14290*/  IMAD.WIDE R2, R75, 0x2, R4 ;  /* 0x000000024b027825 */ /* 0x001fe200078e0204 */
[----:B------:R-:W-:Y:S01]  /*142a0*/  PRMT R198, R85, 0x7610, R198 ;  /* 0x0000761055c67816 */ /* 0x000fe200000000c6 */
[----:B------:R-:W0:Y:S01]  /*142b0*/  LDCU UR51, c[0x0][0x398] ;  /* 0x00007300ff3377ac */ /* 0x000e220008000800 */
[----:B------:R-:W-:Y:S01]  /*142c0*/  PRMT R74, R86, 0x7610, R74 ;  /* 0x00007610564a7816 */ /* 0x000fe2000000004a */
[C---:B------:R-:W-:Y:S01]  /*142d0*/  IMAD.WIDE R8, R131.reuse, 0x2, R6 ;  /* 0x0000000283087825 */ /* 0x040fe200078e0206 */
[----:B------:R1:W-:Y:S01]  /*142e0*/  @P6 STG.E.U16 desc[UR22][R2.64], R197 ;  /* 0x000000c502006986 */ /* 0x0003e2000c101516 */
[----:B------:R-:W-:Y:S01]  /*142f0*/  ISETP.LT.AND P6, PT, R200, UR12, !P5 ;  /* 0x0000000cc8007c0c */ /* 0x000fe2000efc1270 */
[----:B------:R-:W0:Y:S01]  /*14300*/  LDCU UR12, c[0x0][0x39c] ;  /* 0x00007380ff0c77ac */ /* 0x000e220008000800 */
[----:B------:R-:W-:Y:S01]  /*14310*/  VIADD R75, R131, UR30 ;  /* 0x0000001e834b7c36 */ /* 0x000fe20008000000 */
[----:B------:R-:W-:Y:S01]  /*14320*/  ISETP.LT.AND P5, PT, R67, UR42, !P5 ;  /* 0x0000002a43007c0c */ /* 0x000fe2000efa1270 */
[----:B------:R-:W-:Y:S01]  /*14330*/  VIADD R0, R252, 0x6b ;  /* 0x0000006bfc007836 */ /* 0x000fe20000000000 */
[----:B------:R0:W-:Y:S01]  /*14340*/  @P3 STG.E.U16 desc[UR22][R8.64], R198 ;  /* 0x000000c608003986 */ /* 0x0001e2000c101516 */
[----:B------:R-:W-:Y:S01]  /*14350*/  PRMT R196, R87, 0x7610, R196 ;  /* 0x0000761057c47816 */ /* 0x000fe200000000c4 */
[----:B------:R-:W2:Y:S02]  /*14360*/  LDCU UR42, c[0x0][0x398] ;  /* 0x00007300ff2a77ac */ /* 0x000ea40008000800 */
[----:B------:R-:W2:Y:S01]  /*14370*/  LDL.LU R84, [R1+0x24c] ;  /* 0x00024c0001547983 */ /* 0x000ea20000300800 */
[----:B-1----:R-:W-:Y:S01]  /*14380*/  IMAD.WIDE R2, R131, 0x2, R4 ;  /* 0x0000000283027825 */ /* 0x002fe200078e0204 */
[----:B------:R-:W-:Y:S01]  /*14390*/  ISETP.GE.AND P1, PT, R0, UR10, PT ;  /* 0x0000000a00007c0c */ /* 0x000fe2000bf26270 */
[----:B------:R-:W1:Y:S01]  /*143a0*/  LDCU UR10, c[0x0][0x398] ;  /* 0x00007300ff0a77ac */ /* 0x000e620008000800 */
[----:B------:R-:W-:Y:S01]  /*143b0*/  PRMT R197, R88, 0x7610, R197 ;  /* 0x0000761058c57816 */ /* 0x000fe200000000c5 */
[C---:B0-----:R-:W-:Y:S01]  /*143c0*/  IMAD.WIDE R8, R75.reuse, 0x2, R6 ;  /* 0x000000024b087825 */ /* 0x041fe200078e0206 */
[----:B------:R0:W-:Y:S01]  /*143d0*/  @P2 STG.E.U16 desc[UR22][R2.64], R74 ;  /* 0x0000004a02002986 */ /* 0x0001e2000c101516 */
[----:B------:R-:W1:Y:S02]  /*143e0*/  LDCU UR59, c[0x0][0x398] ;  /* 0x00007300ff3b77ac */ /* 0x000e640008000800 */
[----:B------:R-:W-:Y:S01]  /*143f0*/  VIADD R0, R252, 0x6c ;  /* 0x0000006cfc007836 */ /* 0x000fe20000000000 */
[----:B------:R1:W-:Y:S01]  /*14400*/  @P6 STG.E.U16 desc[UR22][R8.64], R196 ;  /* 0x000000c408006986 */ /* 0x0003e2000c101516 */
[----:B------:R-:W-:Y:S01]  /*14410*/  ISETP.LT.AND P6, PT, R200, UR37, !P1 ;  /* 0x00000025c8007c0c */ /* 0x000fe2000cfc1270 */
[----:B------:R-:W-:-:S02]  /*14420*/  VIADD R131, R75, UR30 ;  /* 0x0000001e4b837c36 */ /* 0x000fc40008000000 */
[----:B------:R-:W-:Y:S01]  /*14430*/  ISETP.GE.AND P4, PT, R0, UR57, PT ;  /* 0x0000003900007c0c */ /* 0x000fe2000bf86270 */
[----:B------:R-:W2:Y:S01]  /*14440*/  LDCU UR37, c[0x0][0x39c] ;  /* 0x00007380ff2577ac */ /* 0x000ea20008000800 */
[----:B------:R-:W-:Y:S01]  /*14450*/  PRMT R198, R89, 0x7610, R198 ;  /* 0x0000761059c67816 */ /* 0x000fe200000000c6 */
[----:B------:R-:W2:Y:S01]  /*14460*/  LDL.LU R85, [R1+0x248] ;  /* 0x0002480001557983 */ /* 0x000ea20000300800 */
[----:B0-----:R-:W-:Y:S01]  /*14470*/  IMAD.WIDE R2, R75, 0x2, R4 ;  /* 0x000000024b027825 */ /* 0x001fe200078e0204 */
[----:B------:R-:W-:Y:S01]  /*14480*/  ISETP.LT.AND P1, PT, R67, UR74, !P1 ;  /* 0x0000004a43007c0c */ /* 0x000fe2000cf21270 */
[----:B------:R-:W0:Y:S01]  /*14490*/  LDCU UR57, c[0x0][0x398] ;  /* 0x00007300ff3977ac */ /* 0x000e220008000800 */
[----:B------:R-:W-:Y:S01]  /*144a0*/  PRMT R74, R90, 0x7610, R74 ;  /* 0x000076105a4a7816 */ /* 0x000fe2000000004a */
[C---:B-1----:R-:W-:Y:S01]  /*144b0*/  IMAD.WIDE R8, R131.reuse, 0x2, R6 ;  /* 0x0000000283087825 */ /* 0x042fe200078e0206 */
        /* <DEDUP_REMOVED lines=15> */
[----:B------:R0:W-:Y:S03]  /*145b0*/  @P1 STG.E.U16 desc[UR22][R2.64], R74 ;  /* 0x0000004a02001986 */ /* 0x0001e6000c101516 */
        /* <DEDUP_REMOVED lines=35> */
[----:B---3--:R-:W-:Y:S01]  /*147f0*/  PRMT R198, R97, 0x7610, R198 ;  /* 0x0000761061c67816 */ /* 0x008fe200000000c6 */
[----:B------:R-:W3:Y:S01]  /*14800*/  LDL.LU R89, [R1+0x238] ;  /* 0x0002380001597983 */ /* 0x000ee20000300800 */
        /* <DEDUP_REMOVED lines=14> */
[----:B------:R-:W3:Y:S01]  /*148f0*/  LDL.LU R90, [R1+0x234] ;  /* 0x00023400015a7983 */ /* 0x000ee20000300800 */
        /* <DEDUP_REMOVED lines=41> */
[----:B----4-:R-:W-:Y:S01]  /*14b90*/  PRMT R198, R105, 0x7610, R198 ;  /* 0x0000761069c67816 */ /* 0x010fe200000000c6 */
[----:B------:R-:W4:Y:S01]  /*14ba0*/  LDL.LU R93, [R1+0x228] ;  /* 0x00022800015d7983 */ /* 0x000f220000300800 */
        /* <DEDUP_REMOVED lines=43> */
[----:B------:R-:W4:Y:S01]  /*14e60*/  LDL.LU R96, [R1+0x21c] ;  /* 0x00021c0001607983 */ /* 0x000f220000300800 */
        /* <DEDUP_REMOVED lines=9> */
[----:B------:R-:W-:Y:S01]  /*14f00*/  VIADD R131, R75, UR30 ;  /* 0x0000001e4b837c36 */ /* 0x000fe20008000000 */
[----:B------:R-:W-:Y:S01]  /*14f10*/  ISETP.LT.AND P1, PT, R67, UR68, !P1 ;  /* 0x0000004443007c0c */ /* 0x000fe2000cf21270 */
[----:B------:R-:W2:Y:S01]  /*14f20*/  LDCU UR18, c[0x0][0x398] ;  /* 0x00007300ff1277ac */ /* 0x000ea20008000800 */
[----:B------:R-:W-:Y:S01]  /*14f30*/  ISETP.GE.AND P6, PT, R0, UR67, PT ;  /* 0x0000004300007c0c */ /* 0x000fe2000bfc6270 */
[----:B------:R-:W4:Y:S01]  /*14f40*/  LDL.LU R97, [R1+0x218] ;  /* 0x0002180001617983 */ /* 0x000f220000300800 */
[----:B0-----:R-:W-:Y:S01]  /*14f50*/  IMAD.WIDE R2, R75, 0x2, R4 ;  /* 0x000000024b027825 */ /* 0x001fe200078e0204 */
[----:B------:R-:W-:Y:S01]  /*14f60*/  PRMT R198, R113, 0x7610, R198 ;  /* 0x0000761071c67816 */ /* 0x000fe200000000c6 */
[----:B------:R-:W0:Y:S01]  /*14f70*/  LDCU UR67, c[0x0][0x39c] ;  /* 0x00007380ff4377ac */ /* 0x000e220008000800 */
[----:B------:R-:W-:Y:S01]  /*14f80*/  PRMT R74, R114, 0x7610, R74 ;  /* 0x00007610724a7816 */ /* 0x000fe2000000004a */
[----:B------:R-:W-:Y:S01]  /*14f90*/  VIADD R0, R252, 0x79 ;  /* 0x00000079fc007836 */ /* 0x000fe20000000000 */
[----:B------:R0:W-:Y:S01]  /*14fa0*/  @P3 STG.E.U16 desc[UR22][R2.64], R197 ;  /* 0x000000c502003986 */ /* 0x0001e2000c101516 */
[----:B------:R-:W-:Y:S01]  /*14fb0*/  ISETP.LT.AND P3, PT, R200, UR24, !P6 ;  /* 0x00000018c8007c0c */ /* 0x000fe2000f761270 */
[----:B-1----:R-:W-:Y:S01]  /*14fc0*/  IMAD.WIDE R8, R131, 0x2, R6 ;  /* 0x0000000283087825 */ /* 0x002fe200078e0206 */
[----:B------:R-:W-:Y:S01]  /*14fd0*/  ISETP.LT.AND P6, PT, R67, UR66, !P6 ;  /* 0x0000004243007c0c */ /* 0x000fe2000f7c1270 */
[----:B------:R-:W1:Y:S01]  /*14fe0*/  LDCU UR24, c[0x0][0x398] ;  /* 0x00007300ff1877ac */ /* 0x000e620008000800 */
[----:B------:R-:W-:Y:S01]  /*14ff0*/  ISETP.GE.AND P0, PT, R0, UR34, PT ;  /* 0x0000002200007c0c */ /* 0x000fe2000bf06270 */
[----:B------:R-:W-:Y:S01]  /*15000*/  VIADD R75, R131, UR30 ;  /* 0x0000001e834b7c36 */ /* 0x000fe20008000000 */
[----:B------:R1:W-:Y:S01]  /*15010*/  @P4 STG.E.U16 desc[UR22][R8.64], R198 ;  /* 0x000000c608004986 */ /* 0x0003e2000c101516 */
[----:B------:R-:W-:Y:S01]  /*15020*/  VIADD R0, R252, 0x7a ;  /* 0x0000007afc007836 */ /* 0x000fe20000000000 */
[----:B------:R-:W-:Y:S01]  /*15030*/  PRMT R196, R115, 0x7610, R196 ;  /* 0x0000761073c47816 */ /* 0x000fe200000000c4 */
[----:B------:R-:W2:Y:S01]  /*15040*/  LDCU UR34, c[0x0][0x398] ;  /* 0x00007300ff2277ac */ /* 0x000ea20008000800 */
[----:B------:R-:W-:Y:S01]  /*15050*/  F2FP.F16.F32.PACK_AB R12, R12, R76 ;  /* 0x0000004c0c0c723e */ /* 0x000fe200000000ff */
[----:B0-----:R-:W-:Y:S01]  /*15060*/  IMAD.WIDE R2, R131, 0x2, R4 ;  /* 0x0000000283027825 */ /* 0x001fe200078e0204 */
[----:B------:R-:W-:Y:S01]  /*15070*/  PRMT R197, R116, 0x7610, R197 ;  /* 0x0000761074c57816 */ /* 0x000fe200000000c5 */
[----:B------:R-:W0:Y:S01]  /*15080*/  LDCU UR66, c[0x0][0x398] ;  /* 0x00007300ff4277ac */ /* 0x000e220008000800 */
[----:B------:R-:W4:Y:S01]  /*15090*/  LDL.LU R98, [R1+0x214] ;  /* 0x0002140001627983 */ /* 0x000f220000300800 */
[----:B------:R-:W-:Y:S01]  /*150a0*/  ISETP.GE.AND P5, PT, R0, UR20, PT ;  /* 0x0000001400007c0c */ /* 0x000fe2000bfa6270 */
[----:B-1----:R-:W-:-:S02]  /*150b0*/  IMAD.WIDE R8, R75, 0x2, R6 ;  /* 0x000000024b087825 */ /* 0x002fc400078e0206 */
[----:B------:R1:W-:Y:S01]  /*150c0*/  @P1 STG.E.U16 desc[UR22][R2.64], R74 ;  /* 0x0000004a02001986 */ /* 0x0003e2000c101516 */
[----:B------:R-:W-:Y:S01]  /*150d0*/  ISETP.LT.AND P1, PT, R200, UR53, !P0 ;  /* 0x00000035c8007c0c */ /* 0x000fe2000c721270 */
[----:B------:R-:W0:Y:S01]  /*150e0*/  LDCU UR20, c[0x0][0x398] ;  /* 0x00007300ff1477ac */ /* 0x000e220008000800 */
[----:B------:R-:W-:Y:S01]  /*150f0*/  VIADD R131, R75, UR30 ;  /* 0x0000001e4b837c36 */ /* 0x000fe20008000000 */
[----:B------:R0:W-:Y:S01]  /*15100*/  @P3 STG.E.U16 desc[UR22][R8.64], R196 ;  /* 0x000000c408003986 */ /* 0x0001e2000c101516 */
[----:B------:R-:W-:Y:S02]  /*15110*/  ISETP.LT.AND P0, PT, R67, UR43, !P0 ;  /* 0x0000002b43007c0c */ /* 0x000fe4000c701270 */
[----:B------:R-:W-:Y:S01]  /*15120*/  PRMT R198, R117, 0x7610, R198 ;  /* 0x0000761075c67816 */ /* 0x000fe200000000c6 */
[----:B------:R-:W-:Y:S01]  /*15130*/  VIADD R0, R252, 0x7b ;  /* 0x0000007bfc007836 */ /* 0x000fe20000000000 */
[----:B------:R-:W2:Y:S01]  /*15140*/  LDCU UR53, c[0x0][0x39c] ;  /* 0x00007380ff3577ac */ /* 0x000ea20008000800 */
[----:B------:R-:W-:Y:S01]  /*15150*/  F2FP.F16.F32.PACK_AB R77, R13, R77 ;  /* 0x0000004d0d4d723e */ /* 0x000fe200000000ff */
[----:B------:R-:W4:Y:S01]  /*15160*/  LDL.LU R99, [R1+0x210] ;  /* 0x0002100001637983 */ /* 0x000f220000300800 */
[----:B-1----:R-:W-:-:S04]  /*15170*/  IMAD.WIDE R2, R75, 0x2, R4 ;  /* 0x000000024b027825 */ /* 0x002fc800078e0204 */
[C---:B0-----:R-:W-:Y:S01]  /*15180*/  IMAD.WIDE R8, R131.reuse, 0x2, R6 ;  /* 0x0000000283087825 */ /* 0x041fe200078e0206 */
[----:B------:R0:W-:Y:S01]  /*15190*/  @P6 STG.E.U16 desc[UR22][R2.64], R197 ;  /* 0x000000c502006986 */ /* 0x0001e2000c101516 */
[----:B------:R-:W-:Y:S01]  /*151a0*/  ISETP.LT.AND P6, PT, R200, UR48, !P5 ;  /* 0x00000030c8007c0c */ /* 0x000fe2000efc1270 */
[----:B------:R-:W1:Y:S01]  /*151b0*/  LDCU UR43, c[0x0][0x398] ;  /* 0x00007300ff2b77ac */ /* 0x000e620008000800 */
[----:B------:R-:W-:Y:S01]  /*151c0*/  VIADD R75, R131, UR30 ;  /* 0x0000001e834b7c36 */ /* 0x000fe20008000000 */
[----:B--2---:R-:W-:Y:S01]  /*151d0*/  ISETP.LT.AND P5, PT, R67, UR33, !P5 ;  /* 0x0000002143007c0c */ /* 0x004fe2000efa1270 */
[----:B------:R2:W-:Y:S01]  /*151e0*/  @P1 STG.E.U16 desc[UR22][R8.64], R198 ;  /* 0x000000c608001986 */ /* 0x0005e2000c101516 */
[----:B------:R-:W-:Y:S01]  /*151f0*/  PRMT R74, R118, 0x7610, R74 ;  /* 0x00007610764a7816 */ /* 0x000fe2000000004a */
[----:B------:R-:W1:Y:S01]  /*15200*/  LDCU UR33, c[0x0][0x39c] ;  /* 0x00007380ff2177ac */ /* 0x000e620008000800 */
[----:B------:R-:W-:Y:S01]  /*15210*/  PRMT R196, R119, 0x7610, R196 ;  /* 0x0000761077c47816 */ /* 0x000fe200000000c4 */
[----:B------:R-:W4:Y:S01]  /*15220*/  LDL.LU R100, [R1+0x20c] ;  /* 0x00020c0001647983 */ /* 0x000f220000300800 */
[----:B------:R-:W-:Y:S01]  /*15230*/  ISETP.GE.AND P2, PT, R0, UR65, PT ;  /* 0x0000004100007c0c */ /* 0x000fe2000bf46270 */
[----:B0-----:R-:W-:Y:S01]  /*15240*/  IMAD.WIDE R2, R131, 0x2, R4 ;  /* 0x0000000283027825 */ /* 0x001fe200078e0204 */
[----:B------:R-:W-:Y:S01]  /*15250*/  PRMT R197, R120, 0x7610, R197 ;  /* 0x0000761078c57816 */ /* 0x000fe200000000c5 */
[----:B------:R-:W0:Y:S01]  /*15260*/  LDCU UR65, c[0x0][0x39c] ;  /* 0x00007380ff4177ac */ /* 0x000e220008000800 */
[----:B------:R-:W-:Y:S01]  /*15270*/  F2FP.F16.F32.PACK_AB R14, R14, R78 ;  /* 0x0000004e0e0e723e */ /* 0x000fe200000000ff */
[C---:B--2---:R-:W-:Y:S01]  /*15280*/  IMAD.WIDE R8, R75.reuse, 0x2, R6 ;  /* 0x000000024b087825 */ /* 0x044fe200078e0206 */
[----:B------:R2:W-:Y:S01]  /*15290*/  @P0 STG.E.U16 desc[UR22][R2.64], R74 ;  /* 0x0000004a02000986 */ /* 0x0005e2000c101516 */
[----:B------:R-:W0:Y:S02]  /*152a0*/  LDCU UR48, c[0x0][0x398] ;  /* 0x00007300ff3077ac */ /* 0x000e240008000800 */
[----:B------:R-:W-:Y:S01]  /*152b0*/  VIADD R0, R252, 0x7c ;  /* 0x0000007cfc007836 */ /* 0x000fe20000000000 */
[----:B------:R1:W-:Y:S01]  /*152c0*/  @P6 STG.E.U16 desc[UR22][R8.64], R196 ;  /* 0x000000c408006986 */ /* 0x0003e2000c101516 */
[----:B------:R-:W-:Y:S01]  /*152d0*/  ISETP.LT.AND P6, PT, R200, UR52, !P2 ;  /* 0x00000034c8007c0c */ /* 0x000fe2000d7c1270 */
[----:B------:R-:W-:-:S02]  /*152e0*/  VIADD R131, R75, UR30 ;  /* 0x0000001e4b837c36 */ /* 0x000fc40008000000 */
[----:B------:R-:W-:Y:S01]  /*152f0*/  ISETP.GE.AND P4, PT, R0, UR75, PT ;  /* 0x0000004b00007c0c */ /* 0x000fe2000bf86270 */
[----:B------:R-:W0:Y:S01]  /*15300*/  LDCU UR52, c[0x0][0x39c] ;  /* 0x00007380ff3477ac */ /* 0x000e220008000800 */
[----:B------:R-:W-:Y:S01]  /*15310*/  PRMT R198, R121, 0x7610, R198 ;  /* 0x0000761079c67816 */ /* 0x000fe200000000c6 */
[----:B------:R-:W4:Y:S01]  /*15320*/  LDL.LU R101, [R1+0x208] ;  /* 0x0002080001657983 */ /* 0x000f220000300800 */
[----:B--2---:R-:W-:Y:S01]  /*15330*/  IMAD.WIDE R2, R75, 0x2, R4 ;  /* 0x000000024b027825 */ /* 0x004fe200078e0204 */
[----:B------:R-:W-:Y:S01]  /*15340*/  ISETP.LT.AND P2, PT, R67, UR10, !P2 ;  /* 0x0000000a43007c0c */ /* 0x000fe2000d741270 */
[----:B------:R-:W2:Y:S01]  /*15350*/  LDCU UR10, c[0x0][0x39c] ;  /* 0x00007380ff0a77ac */ /* 0x000ea20008000800 */
        /* <DEDUP_REMOVED lines=10> */
[----:B------:R-:W2:Y:S01]  /*15400*/  LDCU UR57, c[0x0][0x398] ;  /* 0x00007300ff3977ac */ /* 0x000ea20008000800 */
[----:B------:R-:W-:Y:S01]  /*15410*/  F2FP.F16.F32.PACK_AB R79, R15, R79 ;  /* 0x0000004f0f4f723e */ /* 0x000fe200000000ff */
        /* <DEDUP_REMOVED lines=14> */
[----:B------:R-:W2:Y:S01]  /*15500*/  LDL.LU R103, [R1+0x200] ;  /* 0x0002000001677983 */ /* 0x000ea20000300800 */
        /* <DEDUP_REMOVED lines=15> */
[----:B------:R-:W3:Y:S01]  /*15600*/  LDCU UR37, c[0x0][0x398] ;  /* 0x00007300ff2577ac */ /* 0x000ee20008000800 */
[----:B------:R-:W-:Y:S01]  /*15610*/  F2FP.F16.F32.PACK_AB R16, R16, R80 ;  /* 0x000000501010723e */ /* 0x000fe200000000ff */
[----:B0-----:R-:W-:Y:S01]  /*15620*/  IMAD.WIDE R2, R131, 0x2, R4 ;  /* 0x0000000283027825 */ /* 0x001fe200078e0204 */
[----:B------:R-:W-:Y:S01]  /*15630*/  PRMT R197, R128, 0x7610, R197 ;  /* 0x0000761080c57816 */ /* 0x000fe200000000c5 */
[----:B------:R-:W0:Y:S01]  /*15640*/  LDCU UR42, c[0x0][0x398] ;  /* 0x00007300ff2a77ac */ /* 0x000e220008000800 */
[----:B------:R-:W-:Y:S01]  /*15650*/  F2FP.F16.F32.PACK_AB R17, R17, R81 ;  /* 0x000000511111723e */ /* 0x000fe200000000ff */
[----:B------:R-:W2:Y:S01]  /*15660*/  LDL.LU R104, [R1+0x1fc] ;  /* 0x0001fc0001687983 */ /* 0x000ea20000300800 */
[----:B-1----:R-:W-:-:S03]  /*15670*/  IMAD.WIDE R8, R75, 0x2, R6 ;  /* 0x000000024b087825 */ /* 0x002fc600078e0206 */
[----:B------:R1:W-:Y:S01]  /*15680*/  @P3 STG.E.U16 desc[UR22][R2.64], R74 ;  /* 0x0000004a02003986 */ /* 0x0003e2000c101516 */
[----:B------:R-:W-:Y:S01]  /*15690*/  ISETP.LT.AND P3, PT, R200, UR26, !P0 ;  /* 0x0000001ac8007c0c */ /* 0x000fe2000c761270 */
[----:B------:R-:W0:Y:S01]  /*156a0*/  LDCU UR26, c[0x0][0x398] ;  /* 0x00007300ff1a77ac */ /* 0x000e220008000800 */
[----:B------:R-:W-:Y:S01]  /*156b0*/  ISETP.GE.AND P6, PT, R0, UR45, PT ;  /* 0x0000002d00007c0c */ /* 0x000fe2000bfc6270 */
[----:B------:R0:W-:Y:S01]  /*156c0*/  @P4 STG.E.U16 desc[UR22][R8.64], R196 ;  /* 0x000000c408004986 */ /* 0x0001e2000c101516 */
[----:B------:R-:W-:Y:S01]  /*156d0*/  VIADD R131, R75, UR30 ;  /* 0x0000001e4b837c36 */ /* 0x000fe20008000000 */
[----:B------:R-:W-:Y:S02]  /*156e0*/  ISETP.LT.AND P0, PT, R67, UR31, !P0 ;  /* 0x0000001f43007c0c */ /* 0x000fe4000c701270 */
[----:B------:R-:W-:Y:S01]  /*156f0*/  PRMT R198, R129, 0x7610, R198 ;  /* 0x0000761081c67816 */ /* 0x000fe200000000c6 */
[----:B------:R-:W2:Y:S01]  /*15700*/  LDL.LU R105, [R1+0x1f8] ;  /* 0x0001f80001697983 */ /* 0x000ea20000300800 */
[----:B-1----:R-:W-:Y:S01]  /*15710*/  IMAD.WIDE R2, R75, 0x2, R4 ;  /* 0x000000024b027825 */ /* 0x002fe200078e0204 */
[----:B------:R-:W-:Y:S01]  /*15720*/  PRMT R74, R130, 0x7610, R74 ;  /* 0x00007610824a7816 */ /* 0x000fe2000000004a */
[----:B------:R-:W1:Y:S01]  /*15730*/  LDCU UR45, c[0x0][0x398] ;  /* 0x00007300ff2d77ac */ /* 0x000e620008000800 */
[----:B------:R-:W-:Y:S01]  /*15740*/  F2FP.F16.F32.PACK_AB R18, R18, R82 ;  /* 0x000000521212723e */ /* 0x000fe200000000ff */
[C---:B0-----:R-:W-:Y:S01]  /*15750*/  IMAD.WIDE R8, R131.reuse, 0x2, R6 ;  /* 0x0000000283087825 */ /* 0x041fe200078e0206 */
[----:B------:R0:W-:Y:S01]  /*15760*/  @P1 STG.E.U16 desc[UR22][R2.64], R197 ;  /* 0x000000c502001986 */ /* 0x0001e2000c101516 */
[----:B------:R-:W-:Y:S01]  /*15770*/  ISETP.LT.AND P1, PT, R200, UR9, !P6 ;  /* 0x00000009c8007c0c */ /* 0x000fe2000f721270 */
[----:B------:R-:W1:Y:S01]  /*15780*/  LDCU UR9, c[0x0][0x398] ;  /* 0x00007300ff0977ac */ /* 0x000e620008000800 */
        /* <DEDUP_REMOVED lines=8> */
[----:B0-----:R-:W-:Y:S01]  /*15810*/  IMAD.WIDE R2, R131, 0x2, R4 ;  /* 0x0000000283027825 */ /* 0x001fe200078e0204 */
[----:B------:R-:W-:Y:S01]  /*15820*/  ISETP.GE.AND P2, PT, R0, UR58, PT ;  /* 0x0000003a00007c0c */ /* 0x000fe2000bf46270 */
[----:B------:R-:W0:Y:S01]  /*15830*/  LDCU UR31, c[0x0][0x398] ;  /* 0x00007300ff1f77ac */ /* 0x000e220008000800 */
[----:B------:R-:W-:Y:S01]  /*15840*/  F2FP.F16.F32.PACK_AB R20, R20, R84 ;  /* 0x000000541414723e */ /* 0x000fe200000000ff */
[C---:B-1----:R-:W-:Y:S01]  /*15850*/  IMAD.WIDE R8, R75.reuse, 0x2, R6 ;  /* 0x000000024b087825 */ /* 0x042fe200078e0206 */
[----:B------:R1:W-:Y:S01]  /*15860*/  @P0 STG.E.U16 desc[UR22][R2.64], R74 ;  /* 0x0000004a02000986 */ /* 0x0003e2000c101516 */
[----:B------:R-:W0:Y:S02]  /*15870*/  LDCU UR58, c[0x0][0x398] ;  /* 0x00007300ff3a77ac */ /* 0x000e240008000800 */
[----:B------:R-:W-:Y:S01]  /*15880*/  VIADD R0, R252, 0x82 ;  /* 0x00000082fc007836 */ /* 0x000fe20000000000 */
[----:B------:R0:W-:Y:S01]  /*15890*/  @P1 STG.E.U16 desc[UR22][R8.64], R132 ;  /* 0x0000008408001986 */ /* 0x0001e2000c101516 */
[----:B------:R-:W-:Y:S01]  /*158a0*/  ISETP.LT.AND P1, PT, R200, UR59, !P2 ;  /* 0x0000003bc8007c0c */ /* 0x000fe2000d721270 */
[----:B------:R-:W-:-:S02]  /*158b0*/  VIADD R131, R75, UR30 ;  /* 0x0000001e4b837c36 */ /* 0x000fc40008000000 */
[----:B------:R-:W-:Y:S01]  /*158c0*/  ISETP.GE.AND P5, PT, R0, UR46, PT ;  /* 0x0000002e00007c0c */ /* 0x000fe2000bfa6270 */
[----:B------:R-:W2:Y:S01]  /*158d0*/  LDCU UR59, c[0x0][0x39c] ;  /* 0x00007380ff3b77ac */ /* 0x000ea20008000800 */
[----:B------:R-:W-:Y:S01]  /*158e0*/  F2FP.F16.F32.PACK_AB R21, R21, R85 ;  /* 0x000000551515723e */ /* 0x000fe200000000ff */
[----:B------:R-:W2:Y:S01]  /*158f0*/  LDL.LU R107, [R1+0x1f0] ;  /* 0x0001f000016b7983 */ /* 0x000ea20000300800 */
[----:B-1----:R-:W-:Y:S01]  /*15900*/  IMAD.WIDE R2, R75, 0x2, R4 ;  /* 0x000000024b027825 */ /* 0x002fe200078e0204 */
[----:B------:R-:W-:Y:S01]  /*15910*/  ISETP.LT.AND P2, PT, R67, UR36, !P2 ;  /* 0x0000002443007c0c */ /* 0x000fe2000d741270 */
[----:B------:R-:W1:Y:S01]  /*15920*/  LDCU UR46, c[0x0][0x39c] ;  /* 0x00007380ff2e77ac */ /* 0x000e620008000800 */
[----:B------:R-:W-:Y:S01]  /*15930*/  PRMT R74, R133, 0x7632, R74 ;  /* 0x00007632854a7816 */ /* 0x000fe2000000004a */
        /* <DEDUP_REMOVED lines=39> */
[----:B------:R-:W1:Y:S01]  /*15bb0*/  LDCU UR54, c[0x0][0x398] ;  /* 0x00007300ff3677ac */ /* 0x000e620008000800 */
[----:B------:R-:W-:-:S02]  /*15bc0*/  F2FP.F16.F32.PACK_AB R24, R24, R88 ;  /* 0x000000581818723e */ /* 0x000fc400000000ff */
[----:B------:R-:W2:Y:S01]  /*15bd0*/  LDL.LU R110, [R1+0x1e4] ;  /* 0x0001e400016e7983 */ /* 0x000ea20000300800 */
[----:B0-----:R-:W-:Y:S01]  /*15be0*/  IMAD.WIDE R2, R131, 0x2, R4 ;  /* 0x0000000283027825 */ /* 0x001fe200078e0204 */
[----:B------:R-:W-:Y:S01]  /*15bf0*/  ISETP.GE.AND P0, PT, R0, UR60, PT ;  /* 0x0000003c00007c0c */ /* 0x000fe2000bf06270 */
[----:B------:R-:W0:Y:S01]  /*15c00*/  LDCU UR55, c[0x0][0x398] ;  /* 0x00007300ff3777ac */ /* 0x000e220008000800 */
[----:B------:R-:W-:Y:S01]  /*15c10*/  PRMT R132, R136, 0x7632, R132 ;  /* 0x0000763288847816 */ /* 0x000fe20000000084 */
[C---:B---3--:R-:W-:Y:S01]  /*15c20*/  IMAD.WIDE R8, R75.reuse, 0x2, R6 ;  /* 0x000000024b087825 */ /* 0x048fe200078e0206 */
[----:B------:R3:W-:Y:S03]  /*15c30*/  @P4 STG.E.U16 desc[UR22][R2.64], R74 ;  /* 0x0000004a02004986 */ /* 0x0007e6000c101516 */
[----:B------:R-:W-:Y:S01]  /*15c40*/  VIADD R0, R252, 0x86 ;  /* 0x00000086fc007836 */ /* 0x000fe20000000000 */
[----:B------:R0:W-:Y:S01]  /*15c50*/  @P5 STG.E.U16 desc[UR22][R8.64], R136 ;  /* 0x0000008808005986 */ /* 0x0001e2000c101516 */
[----:B------:R-:W-:Y:S01]  /*15c60*/  ISETP.LT.AND P5, PT, R200, UR56, !P0 ;  /* 0x00000038c8007c0c */ /* 0x000fe2000c7a1270 */
[----:B------:R-:W-:-:S02]  /*15c70*/  VIADD R131, R75, UR30 ;  /* 0x0000001e4b837c36 */ /* 0x000fc40008000000 */
[----:B------:R-:W-:Y:S01]  /*15c80*/  ISETP.GE.AND P1, PT, R0, UR38, PT ;  /* 0x0000002600007c0c */ /* 0x000fe2000bf26270 */
[----:B------:R-:W1:Y:S01]  /*15c90*/  LDCU UR56, c[0x0][0x39c] ;  /* 0x00007380ff3877ac */ /* 0x000e620008000800 */
[----:B------:R-:W-:Y:S01]  /*15ca0*/  F2FP.F16.F32.PACK_AB R25, R25, R89 ;  /* 0x000000591919723e */ /* 0x000fe200000000ff */
[----:B------:R-:W2:Y:S01]  /*15cb0*/  LDL.LU R111, [R1+0x1e0] ;  /* 0x0001e000016f7983 */ /* 0x000ea20000300800 */
[----:B---3--:R-:W-:Y:S01]  /*15cc0*/  IMAD.WIDE R2, R75, 0x2, R4 ;  /* 0x000000024b027825 */ /* 0x008fe200078e0204 */
[----:B------:R-:W-:Y:S01]  /*15cd0*/  ISETP.LT.AND P0, PT, R67, UR61, !P0 ;  /* 0x0000003d43007c0c */ /* 0x000fe2000c701270 */
[----:B------:R-:W3:Y:S01]  /*15ce0*/  LDCU UR38, c[0x0][0x398] ;  /* 0x00007300ff2677ac */ /* 0x000ee20008000800 */
        /* <DEDUP_REMOVED lines=9> */
[----:B------:R-:W-:-:S03]  /*15d80*/  F2FP.F16.F32.PACK_AB R26, R26, R90 ;  /* 0x0000005a1a1a723e */ /* 0x000fc600000000ff */
[----:B------:R-:W2:Y:S01]  /*15d90*/  LDL.LU R112, [R1+0x1dc] ;  /* 0x0001dc0001707983 */ /* 0x000ea20000300800 */
[----:B0-----:R-:W-:Y:S01]  /*15da0*/  IMAD.WIDE R2, R131, 0x2, R4 ;  /* 0x0000000283027825 */ /* 0x001fe200078e0204 */
[----:B------:R-:W-:Y:S02]  /*15db0*/  ISETP.GE.AND P2, PT, R0, UR62, PT ;  /* 0x0000003e00007c0c */ /* 0x000fe4000bf46270 */
[----:B------:R-:W2:Y:S01]  /*15dc0*/  LDL.LU R113, [R1+0x1d8] ;  /* 0x0001d80001717983 */ /* 0x000ea20000300800 */
[----:B---3--:R-:W-:-:S03]  /*15dd0*/  IMAD.WIDE R8, R75, 0x2, R6 ;  /* 0x000000024b087825 */ /* 0x008fc600078e0206 */
[----:B------:R0:W-:Y:S01]  /*15de0*/  @P0 STG.E.U16 desc[UR22][R2.64], R74 ;  /* 0x0000004a02000986 */ /* 0x0001e2000c101516 */
[----:B------:R-:W-:-:S03]  /*15df0*/  VIADD R0, R252, 0x88 ;  /* 0x00000088fc007836 */ /* 0x000fc60000000000 */
[----:B------:R3:W-:Y:S01]  /*15e00*/  @P3 STG.E.U16 desc[UR22][R8.64], R138 ;  /* 0x0000008a08003986 */ /* 0x0007e2000c101516 */
[----:B------:R-:W-:Y:S02]  /*15e10*/  ISETP.LT.AND P3, PT, R200, UR28, !P2 ;  /* 0x0000001cc8007c0c */ /* 0x000fe4000d761270 */
[----:B------:R-:W-:Y:S01]  /*15e20*/  PRMT R132, R138, 0x7632, R132 ;  /* 0x000076328a847816 */ /* 0x000fe20000000084 */
[----:B------:R-:W-:Y:S01]  /*15e30*/  VIADD R131, R75, UR30 ;  /* 0x0000001e4b837c36 */ /* 0x000fe20008000000 */
[----:B------:R-:W-:Y:S01]  /*15e40*/  ISETP.LT.AND P2, PT, R67, UR34, !P2 ;  /* 0x0000002243007c0c */ /* 0x000fe2000d741270 */
[----:B------:R-:W1:Y:S01]  /*15e50*/  LDCU UR28, c[0x0][0x398] ;  /* 0x00007300ff1c77ac */ /* 0x000e620008000800 */
[----:B------:R-:W-:Y:S01]  /*15e60*/  F2FP.F16.F32.PACK_AB R27, R27, R91 ;  /* 0x0000005b1b1b723e */ /* 0x000fe200000000ff */
[----:B0-----:R-:W-:Y:S01]  /*15e70*/  IMAD.WIDE R2, R75, 0x2, R4 ;  /* 0x000000024b027825 */ /* 0x001fe200078e0204 */
[----:B------:R-:W-:Y:S01]  /*15e80*/  ISETP.GE.AND P6, PT, R0, UR47, PT ;  /* 0x0000002f00007c0c */ /* 0x000fe2000bfc6270 */
[----:B------:R-:W0:Y:S01]  /*15e90*/  LDCU UR47, c[0x0][0x39c] ;  /* 0x00007380ff2f77ac */ /* 0x000e220008000800 */
[----:B------:R-:W2:Y:S01]  /*15ea0*/  LDL.LU R114, [R1+0x1d4] ;  /* 0x0001d40001727983 */ /* 0x000ea20000300800 */
[----:B------:R-:W-:Y:S01]  /*15eb0*/  VIADD R0, R252, 0x89 ;  /* 0x00000089fc007836 */ /* 0x000fe20000000000 */
[----:B------:R-:W-:Y:S01]  /*15ec0*/  PRMT R74, R139, 0x7632, R74 ;  /* 0x000076328b4a7816 */ /* 0x000fe2000000004a */
[----:B---3--:R-:W-:Y:S01]  /*15ed0*/  IMAD.WIDE R8, R131, 0x2, R6 ;  /* 0x0000000283087825 */ /* 0x008fe200078e0206 */
[----:B------:R3:W-:Y:S01]  /*15ee0*/  @P1 STG.E.U16 desc[UR22][R2.64], R132 ;  /* 0x0000008402001986 */ /* 0x0007e2000c101516 */
[----:B------:R-:W-:Y:S01]  /*15ef0*/  ISETP.LT.AND P1, PT, R200, UR20, !P6 ;  /* 0x00000014c8007c0c */ /* 0x000fe2000f721270 */
[----:B------:R-:W0:Y:S01]  /*15f00*/  LDCU UR20, c[0x0][0x39c] ;  /* 0x00007380ff1477ac */ /* 0x000e220008000800 */
[----:B------:R-:W-:Y:S01]  /*15f10*/  ISETP.LT.AND P6, PT, R67, UR44, !P6 ;  /* 0x0000002c43007c0c */ /* 0x000fe2000f7c1270 */
[----:B------:R-:W-:Y:S01]  /*15f20*/  VIADD R75, R131, UR30 ;  /* 0x0000001e834b7c36 */ /* 0x000fe20008000000 */
[----:B------:R-:W-:Y:S01]  /*15f30*/  ISETP.GE.AND P4, PT, R0, UR65, PT ;  /* 0x0000004100007c0c */ /* 0x000fe2000bf86270 */
[----:B------:R-:W-:Y:S01]  /*15f40*/  VIADD R0, R252, 0x8a ;  /* 0x0000008afc007836 */ /* 0x000fe20000000000 */
[----:B------:R1:W-:Y:S01]  /*15f50*/  @P3 STG.E.U16 desc[UR22][R8.64], R139 ;  /* 0x0000008b08003986 */ /* 0x0003e2000c101516 */
[----:B------:R-:W0:Y:S01]  /*15f60*/  LDCU UR34, c[0x0][0x398] ;  /* 0x00007300ff2277ac */ /* 0x000e220008000800 */
[----:B------:R-:W-:-:S02]  /*15f70*/  F2FP.F16.F32.PACK_AB R28, R28, R92 ;  /* 0x0000005c1c1c723e */ /* 0x000fc400000000ff */
[----:B------:R-:W2:Y:S01]  /*15f80*/  LDL.LU R115, [R1+0x1d0] ;  /* 0x0001d00001737983 */ /* 0x000ea20000300800 */
[----:B---3--:R-:W-:Y:S01]  /*15f90*/  IMAD.WIDE R2, R131, 0x2, R4 ;  /* 0x0000000283027825 */ /* 0x008fe200078e0204 */
[----:B------:R-:W-:Y:S01]  /*15fa0*/  PRMT R132, R140, 0x7632, R132 ;  /* 0x000076328c847816 */ /* 0x000fe20000000084 */
[----:B------:R-:W3:Y:S01]  /*15fb0*/  LDCU UR44, c[0x0][0x39c] ;  /* 0x00007380ff2c77ac */ /* 0x000ee20008000800 */
[----:B------:R-:W-:Y:S01]  /*15fc0*/  ISETP.GE.AND P5, PT, R0, UR67, PT ;  /* 0x0000004300007c0c */ /* 0x000fe2000bfa6270 */
[----:B------:R-:W3:Y:S01]  /*15fd0*/  LDL.LU R116, [R1+0x1cc] ;  /* 0x0001cc0001747983 */ /* 0x000ee20000300800 */
[----:B-1----:R-:W-:-:S03]  /*15fe0*/  IMAD.WIDE R8, R75, 0x2, R6 ;  /* 0x000000024b087825 */ /* 0x002fc600078e0206 */
[----:B------:R1:W-:Y:S01]  /*15ff0*/  @P2 STG.E.U16 desc[UR22][R2.64], R74 ;  /* 0x0000004a02002986 */ /* 0x0003e2000c101516 */
[----:B------:R-:W-:Y:S01]  /*16000*/  ISETP.LT.AND P2, PT, R200, UR18, !P4 ;  /* 0x00000012c8007c0c */ /* 0x000fe2000e741270 */
[----:B------:R-:W0:Y:S01]  /*16010*/  LDCU UR18, c[0x0][0x39c] ;  /* 0x00007380ff1277ac */ /* 0x000e220008000800 */
[----:B------:R-:W-:Y:S01]  /*16020*/  VIADD R131, R75, UR30 ;  /* 0x0000001e4b837c36 */ /* 0x000fe20008000000 */
[----:B------:R4:W-:Y:S01]  /*16030*/  @P1 STG.E.U16 desc[UR22][R8.64], R140 ;  /* 0x0000008c08001986 */ /* 0x0009e2000c101516 */
[----:B------:R-:W-:Y:S01]  /*16040*/  ISETP.LT.AND P4, PT, R67, UR24, !P4 ;  /* 0x0000001843007c0c */ /* 0x000fe2000e781270 */
[----:B------:R-:W-:Y:S01]  /*16050*/  VIADD R0, R252, 0x8b ;  /* 0x0000008bfc007836 */ /* 0x000fe20000000000 */
[----:B------:R-:W0:Y:S01]  /*16060*/  LDCU UR24, c[0x0][0x398] ;  /* 0x00007300ff1877ac */ /* 0x000e220008000800 */
[----:B----4-:R-:W-:Y:S01]  /*16070*/  F2FP.F16.F32.PACK_AB R29, R29, R93 ;  /* 0x0000005d1d1d723e */ /* 0x010fe200000000ff */
[----:B------:R-:W4:Y:S01]  /*16080*/  LDL.LU R117, [R1+0x1c8] ;  /* 0x0001c80001757983 */ /* 0x000f220000300800 */
[----:B-1----:R-:W-:-:S04]  /*16090*/  IMAD.WIDE R2, R75, 0x2, R4 ;  /* 0x000000024b027825 */ /* 0x002fc800078e0204 */
[C---:B------:R-:W-:Y:S01]  /*160a0*/  IMAD.WIDE R8, R131.reuse, 0x2, R6 ;  /* 0x0000000283087825 */ /* 0x040fe200078e0206 */
[----:B------:R1:W-:Y:S01]  /*160b0*/  @P6 STG.E.U16 desc[UR22][R2.64], R132 ;  /* 0x0000008402006986 */ /* 0x0003e2000c101516 */
[----:B------:R-:W-:Y:S02]  /*160c0*/  ISETP.LT.AND P6, PT, R200, UR66, !P5 ;  /* 0x00000042c8007c0c */ /* 0x000fe4000efc1270 */
[----:B------:R-:W-:Y:S01]  /*160d0*/  VIADD R75, R131, UR30 ;  /* 0x0000001e834b7c36 */ /* 0x000fe20008000000 */
[----:B------:R0:W-:Y:S01]  /*160e0*/  @P2 STG.E.U16 desc[UR22][R8.64], R141 ;  /* 0x0000008d08002986 */ /* 0x0001e2000c101516 */
[----:B------:R-:W-:Y:S01]  /*160f0*/  ISETP.LT.AND P5, PT, R67, UR35, !P5 ;  /* 0x0000002343007c0c */ /* 0x000fe2000efa1270 */
[----:B------:R-:W2:Y:S01]  /*16100*/  LDCU UR35, c[0x0][0x398] ;  /* 0x00007300ff2377ac */ /* 0x000ea20008000800 */
[----:B------:R-:W-:Y:S01]  /*16110*/  ISETP.GE.AND P0, PT, R0, UR53, PT ;  /* 0x0000003500007c0c */ /* 0x000fe2000bf06270 */
[----:B------:R-:W3:Y:S01]  /*16120*/  LDL.LU R118, [R1+0x1c4] ;  /* 0x0001c40001767983 */ /* 0x000ee20000300800 */
[----:B-1----:R-:W-:Y:S01]  /*16130*/  IMAD.WIDE R2, R131, 0x2, R4 ;  /* 0x0000000283027825 */ /* 0x002fe200078e0204 */
[----:B------:R-:W1:Y:S01]  /*16140*/  LDCU UR53, c[0x0][0x398] ;  /* 0x00007300ff3577ac */ /* 0x000e620008000800 */
[----:B------:R-:W-:Y:S01]  /*16150*/  F2FP.F16.F32.PACK_AB R30, R30, R94 ;  /* 0x0000005e1e1e723e */ /* 0x000fe200000000ff */
[----:B------:R-:W4:Y:S01]  /*16160*/  LDL.LU R119, [R1+0x1c0] ;  /* 0x0001c00001777983 */ /* 0x000f220000300800 */
[----:B0-----:R-:W-:-:S03]  /*16170*/  IMAD.WIDE R8, R75, 0x2, R6 ;  /* 0x000000024b087825 */ /* 0x001fc600078e0206 */
[----:B------:R-:W-:Y:S01]  /*16180*/  @P4 STG.E.U16 desc[UR22][R2.64], R133 ;  /* 0x0000008502004986 */ /* 0x000fe2000c101516 */
[----:B------:R-:W-:Y:S02]  /*16190*/  VIADD R0, R252, 0x8c ;  /* 0x0000008cfc007836 */ /* 0x000fe40000000000 */
[C---:B------:R-:W-:Y:S01]  /*161a0*/  VIADD R131, R75.reuse, UR30 ;  /* 0x0000001e4b837c36 */ /* 0x040fe20008000000 */
[----:B------:R0:W-:Y:S01]  /*161b0*/  @P6 STG.E.U16 desc[UR22][R8.64], R142 ;  /* 0x0000008e08006986 */ /* 0x0001e2000c101516 */
[----:B------:R-:W-:Y:S01]  /*161c0*/  ISETP.LT.AND P6, PT, R200, UR43, !P0 ;  /* 0x0000002bc8007c0c */ /* 0x000fe2000c7c1270 */
[----:B------:R-:W-:Y:S01]  /*161d0*/  IMAD.WIDE R74, R75, 0x2, R4 ;  /* 0x000000024b4a7825 */ /* 0x000fe200078e0204 */
[----:B------:R-:W-:Y:S01]  /*161e0*/  ISETP.GE.AND P3, PT, R0, UR33, PT ;  /* 0x0000002100007c0c */ /* 0x000fe2000bf66270 */
[----:B------:R-:W1:Y:S01]  /*161f0*/  LDCU UR33, c[0x0][0x398] ;  /* 0x00007300ff2177ac */ /* 0x000e620008000800 */
[----:B------:R-:W-:Y:S01]  /*16200*/  ISETP.LT.AND P0, PT, R67, UR12, !P0 ;  /* 0x0000000c43007c0c */ /* 0x000fe2000c701270 */
[----:B------:R-:W4:Y:S01]  /*16210*/  LDL.LU R120, [R1+0x1bc] ;  /* 0x0001bc0001787983 */ /* 0x000f220000300800 */
[----:B0-----:R-:W-:Y:S01]  /*16220*/  PRMT R9, R142, 0x7632, R9 ;  /* 0x000076328e097816 */ /* 0x001fe20000000009 */
[----:B------:R-:W-:Y:S01]  /*16230*/  IMAD.WIDE R2, R131, 0x2, R6 ;  /* 0x0000000283027825 */ /* 0x000fe200078e0206 */
[----:B------:R-:W0:Y:S01]  /*16240*/  LDCU UR43, c[0x0][0x398] ;  /* 0x00007300ff2b77ac */ /* 0x000e220008000800 */
[----:B------:R-:W-:Y:S01]  /*16250*/  F2FP.F16.F32.PACK_AB R31, R31, R95 ;  /* 0x0000005f1f1f723e */ /* 0x000fe200000000ff */
[----:B------:R-:W4:Y:S01]  /*16260*/  LDL.LU R121, [R1+0x1b8] ;  /* 0x0001b80001797983 */ /* 0x000f220000300800 */
[----:B------:R-:W-:Y:S01]  /*16270*/  VIADD R133, R131, UR30 ;  /* 0x0000001e83857c36 */ /* 0x000fe20008000000 */
[----:B------:R-:W0:Y:S02]  /*16280*/  LDCU UR12, c[0x0][0x398] ;  /* 0x00007300ff0c77ac */ /* 0x000e240008000800 */
[----:B------:R1:W-:Y:S01]  /*16290*/  @P5 STG.E.U16 desc[UR22][R74.64], R9 ;  /* 0x000000094a005986 */ /* 0x0003e2000c101516 */
[----:B------:R-:W-:Y:S01]  /*162a0*/  ISETP.LT.AND P5, PT, R200, UR37, !P3 ;  /* 0x00000025c8007c0c */ /* 0x000fe2000dfa1270 */
[----:B------:R-:W-:Y:S01]  /*162b0*/  VIADD R0, R252, 0x8d ;  /* 0x0000008dfc007836 */ /* 0x000fe20000000000 */
[----:B------:R-:W-:Y:S01]  /*162c0*/  ISETP.LT.AND P3, PT, R67, UR48, !P3 ;  /* 0x0000003043007c0c */ /* 0x000fe2000df61270 */
[----:B------:R0:W-:Y:S01]  /*162d0*/  @P6 STG.E.U16 desc[UR22][R2.64], R143 ;  /* 0x0000008f02006986 */ /* 0x0001e2000c101516 */
[----:B------:R-:W2:Y:S02]  /*162e0*/  LDCU UR37, c[0x0][0x398] ;  /* 0x00007300ff2577ac */ /* 0x000ea40008000800 */
[----:B--2---:R-:W-:Y:S01]  /*162f0*/  ISETP.GE.AND P1, PT, R0, UR10, PT ;  /* 0x0000000a00007c0c */ /* 0x004fe2000bf26270 */
[----:B------:R-:W2:Y:S01]  /*16300*/  LDL.LU R122, [R1+0x1b4] ;  /* 0x0001b400017a7983 */ /* 0x000ea20000300800 */
[----:B-1----:R-:W-:Y:S01]  /*16310*/  IMAD.WIDE R8, R131, 0x2, R4 ;  /* 0x0000000283087825 */ /* 0x002fe200078e0204 */
[----:B------:R-:W1:Y:S01]  /*16320*/  LDCU UR10, c[0x0][0x398] ;  /* 0x00007300ff0a77ac */ /* 0x000e620008000800 */
[----:B------:R-:W-:Y:S01]  /*16330*/  F2FP.F16.F32.PACK_AB R32, R32, R96 ;  /* 0x000000602020723e */ /* 0x000fe200000000ff */
[----:B------:R-:W2:Y:S01]  /*16340*/  LDL.LU R123, [R1+0x1b0] ;  /* 0x0001b000017b7983 */ /* 0x000ea20000300800 */
[----:B0-----:R-:W-:Y:S01]  /*16350*/  PRMT R3, R143, 0x7632, R3 ;  /* 0x000076328f037816 */ /* 0x001fe20000000003 */
[----:B------:R-:W-:Y:S01]  /*16360*/  IMAD.WIDE R74, R133, 0x2, R6 ;  /* 0x00000002854a7825 */ /* 0x000fe200078e0206 */
[----:B------:R-:W0:Y:S01]  /*16370*/  LDCU UR48, c[0x0][0x39c] ;  /* 0x00007380ff3077ac */ /* 0x000e220008000800 */
[----:B------:R-:W-:Y:S01]  /*16380*/  F2FP.F16.F32.PACK_AB R33, R33, R97 ;  /* 0x000000612121723e */ /* 0x000fe200000000ff */
[----:B------:R-:W2:Y:S01]  /*16390*/  LDL.LU R124, [R1+0x1ac] ;  /* 0x0001ac00017c7983 */ /* 0x000ea20000300800 */
[----:B------:R-:W-:-:S03]  /*163a0*/  VIADD R0, R252, 0x8e ;  /* 0x0000008efc007836 */ /* 0x000fc60000000000 */
[----:B------:R0:W-:Y:S04]  /*163b0*/  @P0 STG.E.U16 desc[UR22][R8.64], R3 ;  /* 0x0000000308000986 */ /* 0x0001e8000c101516 */
[----:B------:R1:W-:Y:S01]  /*163c0*/  @P5 STG.E.U16 desc[UR22][R74.64], R144 ;  /* 0x000000904a005986 */ /* 0x0003e2000c101516 */
[----:B------:R-:W-:Y:S01]  /*163d0*/  ISETP.LT.AND P5, PT, R200, UR32, !P1 ;  /* 0x00000020c8007c0c */ /* 0x000fe2000cfa1270 */
[C---:B------:R-:W-:Y:S01]  /*163e0*/  VIADD R131, R133.reuse, UR30 ;  /* 0x0000001e85837c36 */ /* 0x040fe20008000000 */
[----:B------:R-:W-:Y:S01]  /*163f0*/  ISETP.GE.AND P2, PT, R0, UR52, PT ;  /* 0x0000003400007c0c */ /* 0x000fe2000bf46270 */
[----:B------:R-:W2:Y:S01]  /*16400*/  LDCU UR32, c[0x0][0x398] ;  /* 0x00007300ff2077ac */ /* 0x000ea20008000800 */
[----:B------:R-:W-:Y:S01]  /*16410*/  F2FP.F16.F32.PACK_AB R34, R34, R98 ;  /* 0x000000622222723e */ /* 0x000fe200000000ff */
[----:B------:R-:W4:Y:S01]  /*16420*/  LDL.LU R125, [R1+0x1a8] ;  /* 0x0001a800017d7983 */ /* 0x000f220000300800 */
[----:B0-----:R-:W-:Y:S01]  /*16430*/  IMAD.WIDE R2, R133, 0x2, R4 ;  /* 0x0000000285027825 */ /* 0x001fe200078e0204 */
[----:B-1----:R-:W-:-:S02]  /*16440*/  PRMT R75, R144, 0x7632, R75 ;  /* 0x00007632904b7816 */ /* 0x002fc4000000004b */
[----:B------:R-:W-:Y:S01]  /*16450*/  ISETP.LT.AND P1, PT, R67, UR45, !P1 ;  /* 0x0000002d43007c0c */ /* 0x000fe2000cf21270 */
[C---:B------:R-:W-:Y:S01]  /*16460*/  IMAD.WIDE R8, R131.reuse, 0x2, R6 ;  /* 0x0000000283087825 */ /* 0x040fe200078e0206 */
[----:B------:R-:W0:Y:S01]  /*16470*/  LDCU UR45, c[0x0][0x39c] ;  /* 0x00007380ff2d77ac */ /* 0x000e220008000800 */
[----:B------:R1:W-:Y:S01]  /*16480*/  @P3 STG.E.U16 desc[UR22][R2.64], R75 ;  /* 0x0000004b02003986 */ /* 0x0003e2000c101516 */
[----:B------:R-:W-:Y:S01]  /*16490*/  ISETP.LT.AND P3, PT, R200, UR51, !P2 ;  /* 0x00000033c8007c0c */ /* 0x000fe2000d761270 */
[----:B------:R-:W-:Y:S02]  /*164a0*/  VIADD R133, R131, UR30 ;  /* 0x0000001e83857c36 */ /* 0x000fe40008000000 */
[----:B------:R-:W-:Y:S01]  /*164b0*/  VIADD R0, R252, 0x8f ;  /* 0x0000008ffc007836 */ /* 0x000fe20000000000 */
[----:B------:R0:W-:Y:S01]  /*164c0*/  @P5 STG.E.U16 desc[UR22][R8.64], R145 ;  /* 0x0000009108005986 */ /* 0x0001e2000c101516 */
[----:B------:R-:W-:Y:S01]  /*164d0*/  ISETP.LT.AND P2, PT, R67, UR40, !P2 ;  /* 0x0000002843007c0c */ /* 0x000fe2000d741270 */
[----:B------:R-:W2:Y:S02]  /*164e0*/  LDCU UR40, c[0x0][0x398] ;  /* 0x00007300ff2877ac */ /* 0x000ea40008000800 */
[----:B------:R-:W-:Y:S01]  /*164f0*/  ISETP.GE.AND P4, PT, R0, UR46, PT ;  /* 0x0000002e00007c0c */ /* 0x000fe2000bf86270 */
[----:B------:R-:W4:Y:S01]  /*16500*/  LDL.LU R126, [R1+0x1a4] ;  /* 0x0001a400017e7983 */ /* 0x000f220000300800 */
[----:B------:R-:W2:Y:S01]  /*16510*/  LDCU UR51, c[0x0][0x39c] ;  /* 0x00007380ff3377ac */ /* 0x000ea20008000800 */
[----:B-1----:R-:W-:Y:S01]  /*16520*/  IMAD.WIDE R74, R131, 0x2, R4 ;  /* 0x00000002834a7825 */ /* 0x002fe200078e0204 */
[----:B------:R-:W-:Y:S01]  /*16530*/  F2FP.F16.F32.PACK_AB R35, R35, R99 ;  /* 0x000000632323723e */ /* 0x000fe200000000ff */
[----:B------:R-:W4:Y:S01]  /*16540*/  LDL.LU R127, [R1+0x1a0] ;  /* 0x0001a000017f7983 */ /* 0x000f220000300800 */
[----:B------:R-:W1:Y:S01]  /*16550*/  LDCU UR46, c[0x0][0x39c] ;  /* 0x00007380ff2e77ac */ /* 0x000e620008000800 */
[----:B------:R-:W-:Y:S01]  /*16560*/  IMAD.WIDE R2, R133, 0x2, R6 ;  /* 0x0000000285027825 */ /* 0x000fe200078e0206 */
[----:B0-----:R-:W-:Y:S01]  /*16570*/  PRMT R9, R145, 0x7632, R9 ;  /* 0x0000763291097816 */ /* 0x001fe20000000009 */
[----:B------:R-:W4:Y:S01]  /*16580*/  LDL.LU R128, [R1+0x19c] ;  /* 0x00019c0001807983 */ /* 0x000f220000300800 */
[----:B------:R-:W0:Y:S01]  /*16590*/  LDCU UR52, c[0x0][0x39c] ;  /* 0x00007380ff3477ac */ /* 0x000e220008000800 */
[----:B------:R-:W-:-:S02]  /*165a0*/  VIADD R0, R252, 0x90 ;  /* 0x00000090fc007836 */ /* 0x000fc40000000000 */
        /* <DEDUP_REMOVED lines=8> */
[----:B-1----:R-:W-:Y:S01]  /*16630*/  IMAD.WIDE R8, R133, 0x2, R4 ;  /* 0x0000000285087825 */ /* 0x002fe200078e0204 */
[----:B0-----:R-:W-:-:S02]  /*16640*/  PRMT R3, R146, 0x7632, R3 ;  /* 0x0000763292037816 */ /* 0x001fc40000000003 */
[----:B------:R-:W-:Y:S01]  /*16650*/  ISETP.LT.AND P4, PT, R67, UR26, !P4 ;  /* 0x0000001a43007c0c */ /* 0x000fe2000e781270 */
[C---:B------:R-:W-:Y:S01]  /*16660*/  IMAD.WIDE R74, R131.reuse, 0x2, R6 ;  /* 0x00000002834a7825 */ /* 0x040fe200078e0206 */
[----:B------:R-:W0:Y:S01]  /*16670*/  LDCU UR39, c[0x0][0x39c] ;  /* 0x00007380ff2777ac */ /* 0x000e220008000800 */
[----:B------:R1:W-:Y:S01]  /*16680*/  @P2 STG.E.U16 desc[UR22][R8.64], R3 ;  /* 0x0000000308002986 */ /* 0x0003e2000c101516 */
[----:B------:R-:W-:Y:S01]  /*16690*/  ISETP.LT.AND P2, PT, R200, UR9, !P6 ;  /* 0x00000009c8007c0c */ /* 0x000fe2000f741270 */
[----:B------:R-:W-:Y:S02]  /*166a0*/  VIADD R0, R252, 0x91 ;  /* 0x00000091fc007836 */ /* 0x000fe40000000000 */
[----:B------:R-:W-:Y:S01]  /*166b0*/  VIADD R133, R131, UR30 ;  /* 0x0000001e83857c36 */ /* 0x000fe20008000000 */
[----:B------:R0:W-:Y:S01]  /*166c0*/  @P3 STG.E.U16 desc[UR22][R74.64], R147 ;  /* 0x000000934a003986 */ /* 0x0001e2000c101516 */
[----:B------:R-:W-:Y:S01]  /*166d0*/  ISETP.LT.AND P6, PT, R67, UR4, !P6 ;  /* 0x0000000443007c0c */ /* 0x000fe2000f7c1270 */
[----:B------:R-:W2:Y:S01]  /*166e0*/  LDCU UR9, c[0x0][0x398] ;  /* 0x00007300ff0977ac */ /* 0x000ea20008000800 */
[----:B------:R-:W-:Y:S01]  /*166f0*/  ISETP.GE.AND P0, PT, R0, UR16, PT ;  /* 0x0000001000007c0c */ /* 0x000fe2000bf06270 */
[----:B------:R-:W4:Y:S01]  /*16700*/  LDL.LU R130, [R1+0x194] ;  /* 0x0001940001827983 */ /* 0x000f220000300800 */
[----:B------:R-:W2:Y:S01]  /*16710*/  LDCU UR26, c[0x0][0x398] ;  /* 0x00007300ff1a77ac */ /* 0x000ea20008000800 */
[----:B-1----:R-:W-:Y:S01]  /*16720*/  IMAD.WIDE R2, R131, 0x2, R4 ;  /* 0x0000000283027825 */ /* 0x002fe200078e0204 */
[----:B------:R-:W1:Y:S03]  /*16730*/  LDCU UR16, c[0x0][0x398] ;  /* 0x00007300ff1077ac */ /* 0x000e660008000800 */
[----:B------:R-:W-:Y:S01]  /*16740*/  IMAD.WIDE R8, R133, 0x2, R6 ;  /* 0x0000000285087825 */ /* 0x000fe200078e0206 */
[----:B0-----:R-:W-:Y:S01]  /*16750*/  PRMT R75, R147, 0x7632, R75 ;  /* 0x00007632934b7816 */ /* 0x001fe2000000004b */
[----:B------:R-:W0:Y:S02]  /*16760*/  LDCU UR4, c[0x0][0x398] ;  /* 0x00007300ff0477ac */ /* 0x000e240008000800 */
[----:B------:R-:W-:-:S02]  /*16770*/  VIADD R0, R252, 0x92 ;  /* 0x00000092fc007836 */ /* 0x000fc40000000000 */
[----:B------:R1:W-:Y:S01]  /*16780*/  @P4 STG.E.U16 desc[UR22][R2.64], R75 ;  /* 0x0000004b02004986 */ /* 0x0003e2000c101516 */
[----:B------:R-:W-:Y:S01]  /*16790*/  ISETP.LT.AND P4, PT, R200, UR31, !P0 ;  /* 0x0000001fc8007c0c */ /* 0x000fe2000c781270 */
[----:B------:R-:W-:Y:S02]  /*167a0*/  VIADD R131, R133, UR30 ;  /* 0x0000001e85837c36 */ /* 0x000fe40008000000 */
[----:B------:R0:W-:Y:S01]  /*167b0*/  @P2 STG.E.U16 desc[UR22][R8.64], R148 ;  /* 0x0000009408002986 */ /* 0x0001e2000c101516 */
[----:B------:R-:W-:Y:S01]  /*167c0*/  ISETP.GE.AND P5, PT, R0, UR36, PT ;  /* 0x0000002400007c0c */ /* 0x000fe2000bfa6270 */
[----:B------:R-:W2:Y:S01]  /*167d0*/  LDCU UR31, c[0x0][0x398] ;  /* 0x00007300ff1f77ac */ /* 0x000ea20008000800 */
[----:B------:R-:W-:Y:S01]  /*167e0*/  ISETP.LT.AND P0, PT, R67, UR57, !P0 ;  /* 0x0000003943007c0c */ /* 0x000fe2000c701270 */
[----:B-1----:R-:W-:Y:S01]  /*167f0*/  IMAD.WIDE R74, R133, 0x2, R4 ;  /* 0x00000002854a7825 */ /* 0x002fe200078e0204 */
[----:B------:R-:W1:Y:S01]  /*16800*/  LDCU UR36, c[0x0][0x398] ;  /* 0x00007300ff2477ac */ /* 0x000e620008000800 */
[----:B0-----:R-:W-:-:S02]  /*16810*/  PRMT R9, R148, 0x7632, R9 ;  /* 0x0000763294097816 */ /* 0x001fc40000000009 */
[----:B------:R-:W-:-:S03]  /*16820*/  IMAD.WIDE R2, R131, 0x2, R6 ;  /* 0x0000000283027825 */ /* 0x000fc600078e0206 */
        /* <DEDUP_REMOVED lines=8> */
[----:B------:R-:W2:Y:S01]  /*168b0*/  LDCU UR38, c[0x0][0x398] ;  /* 0x00007300ff2677ac */ /* 0x000ea20008000800 */
[----:B0-----:R-:W-:Y:S01]  /*168c0*/  IMAD.WIDE R8, R131, 0x2, R4 ;  /* 0x0000000283087825 */ /* 0x001fe200078e0204 */
[----:B------:R-:W0:Y:S03]  /*168d0*/  LDCU UR50, c[0x0][0x39c] ;  /* 0x00007380ff3277ac */ /* 0x000e260008000800 */
[----:B------:R-:W-:Y:S01]  /*168e0*/  IMAD.WIDE R74, R133, 0x2, R6 ;  /* 0x00000002854a7825 */ /* 0x000fe200078e0206 */
[----:B-1----:R-:W-:-:S03]  /*168f0*/  PRMT R3, R149, 0x7632, R3 ;  /* 0x0000763295037816 */ /* 0x002fc60000000003 */
[----:B------:R-:W-:Y:S02]  /*16900*/  VIADD R0, R252, 0x94 ;  /* 0x00000094fc007836 */ /* 0x000fe40000000000 */
[----:B------:R1:W-:Y:S04]  /*16910*/  @P0 STG.E.U16 desc[UR22][R8.64], R3 ;  /* 0x0000000308000986 */ /* 0x0003e8000c101516 */
[----:B------:R0:W-:Y:S01]  /*16920*/  @P6 STG.E.U16 desc[UR22][R74.64], R150 ;  /* 0x000000964a006986 */ /* 0x0001e2000c101516 */
[----:B------:R-:W-:Y:S01]  /*16930*/  ISETP.LT.AND P6, PT, R200, UR14, !P1 ;  /* 0x0000000ec8007c0c */ /* 0x000fe2000cfc1270 */
[C---:B------:R-:W-:Y:S01]  /*16940*/  VIADD R131, R133.reuse, UR30 ;  /* 0x0000001e85837c36 */ /* 0x040fe20008000000 */
[----:B------:R-:W-:Y:S01]  /*16950*/  ISETP.GE.AND P3, PT, R0, UR47, PT ;  /* 0x0000002f00007c0c */ /* 0x000fe2000bf66270 */
[----:B------:R-:W2:Y:S01]  /*16960*/  LDCU UR14, c[0x0][0x398] ;  /* 0x00007300ff0e77ac */ /* 0x000ea20008000800 */
[----:B-1----:R-:W-:Y:S01]  /*16970*/  IMAD.WIDE R2, R133, 0x2, R4 ;  /* 0x0000000285027825 */ /* 0x002fe200078e0204 */
[----:B0-----:R-:W-:-:S02]  /*16980*/  PRMT R75, R150, 0x7632, R75 ;  /* 0x00007632964b7816 */ /* 0x001fc4000000004b */
        /* <DEDUP_REMOVED lines=11> */
[----:B-1----:R-:W-:-:S04]  /*16a40*/  IMAD.WIDE R74, R131, 0x2, R4 ;  /* 0x00000002834a7825 */ /* 0x002fc800078e0204 */
[----:B------:R-:W-:Y:S01]  /*16a50*/  IMAD.WIDE R2, R133, 0x2, R6 ;  /* 0x0000000285027825 */ /* 0x000fe200078e0206 */
[----:B0-----:R-:W-:-:S03]  /*16a60*/  PRMT R9, R151, 0x7632, R9 ;  /* 0x0000763297097816 */ /* 0x001fc60000000009 */
[----:B------:R-:W-:Y:S02]  /*16a70*/  VIADD R0, R252, 0x96 ;  /* 0x00000096fc007836 */ /* 0x000fe40000000000 */
[----:B------:R0:W-:Y:S04]  /*16a80*/  @P1 STG.E.U16 desc[UR22][R74.64], R9 ;  /* 0x000000094a001986 */ /* 0x0001e8000c101516 */
[----:B------:R1:W-:Y:S01]  /*16a90*/  @P5 STG.E.U16 desc[UR22][R2.64], R152 ;  /* 0x0000009802005986 */ /* 0x0003e2000c101516 */
[----:B------:R-:W-:Y:S01]  /*16aa0*/  ISETP.LT.AND P5, PT, R200, UR6, !P2 ;  /* 0x00000006c8007c0c */ /* 0x000fe2000d7a1270 */
[C---:B------:R-:W-:Y:S01]  /*16ab0*/  VIADD R131, R133.reuse, UR30 ;  /* 0x0000001e85837c36 */ /* 0x040fe20008000000 */
[----:B------:R-:W-:Y:S01]  /*16ac0*/  ISETP.GE.AND P4, PT, R0, UR59, PT ;  /* 0x0000003b00007c0c */ /* 0x000fe2000bf86270 */
[----:B------:R-:W2:Y:S01]  /*16ad0*/  LDCU UR6, c[0x0][0x398] ;  /* 0x00007300ff0677ac */ /* 0x000ea20008000800 */
[----:B0-----:R-:W-:Y:S01]  /*16ae0*/  IMAD.WIDE R8, R133, 0x2, R4 ;  /* 0x0000000285087825 */ /* 0x001fe200078e0204 */
[----:B-1----:R-:W-:-:S02]  /*16af0*/  PRMT R3, R152, 0x7632, R3 ;  /* 0x0000763298037816 */ /* 0x002fc40000000003 */
[----:B------:R-:W-:Y:S01]  /*16b00*/  ISETP.LT.AND P2, PT, R67, UR58, !P2 ;  /* 0x0000003a43007c0c */ /* 0x000fe2000d741270 */
[C---:B------:R-:W-:Y:S02]  /*16b10*/  IMAD.WIDE R74, R131.reuse, 0x2, R6 ;  /* 0x00000002834a7825 */ /* 0x040fe400078e0206 */
        /* <DEDUP_REMOVED lines=8> */
[----:B0-----:R-:W-:Y:S01]  /*16ba0*/  IMAD.WIDE R2, R131, 0x2, R4 ;  /* 0x0000000283027825 */ /* 0x001fe200078e0204 */
[----:B------:R-:W0:Y:S03]  /*16bb0*/  LDCU UR20, c[0x0][0x398] ;  /* 0x00007300ff1477ac */ /* 0x000e260008000800 */
[----:B------:R-:W-:Y:S01]  /*16bc0*/  IMAD.WIDE R8, R133, 0x2, R6 ;  /* 0x0000000285087825 */ /* 0x000fe200078e0206 */
[----:B-1----:R-:W-:Y:S01]  /*16bd0*/  PRMT R75, R153, 0x7632, R75 ;  /* 0x00007632994b7816 */ /* 0x002fe2000000004b */
[----:B------:R-:W1:Y:S02]  /*16be0*/  LDCU UR53, c[0x0][0x39c] ;  /* 0x00007380ff3577ac */ /* 0x000e640008000800 */
[----:B------:R-:W-:-:S02]  /*16bf0*/  VIADD R0, R252, 0x98 ;  /* 0x00000098fc007836 */ /* 0x000fc40000000000 */
        /* <DEDUP_REMOVED lines=18> */
[----:B---3--:R-:W-:Y:S01]  /*16d20*/  ISETP.GE.AND P1, PT, R0, UR44, PT ;  /* 0x0000002c00007c0c */ /* 0x008fe2000bf26270 */
[----:B------:R-:W3:Y:S01]  /*16d30*/  LDCU UR34, c[0x0][0x398] ;  /* 0x00007300ff2277ac */ /* 0x000ee20008000800 */
[----:B-1----:R-:W-:Y:S01]  /*16d40*/  IMAD.WIDE R8, R131, 0x2, R4 ;  /* 0x0000000283087825 */ /* 0x002fe200078e0204 */
[----:B------:R-:W1:Y:S03]  /*16d50*/  LDCU UR44, c[0x0][0x398] ;  /* 0x00007300ff2c77ac */ /* 0x000e660008000800 */
[----:B------:R-:W-:Y:S01]  /*16d60*/  IMAD.WIDE R74, R133, 0x2, R6 ;  /* 0x00000002854a7825 */ /* 0x000fe200078e0206 */
[----:B0-----:R-:W-:Y:S01]  /*16d70*/  PRMT R3, R155, 0x7632, R3 ;  /* 0x000076329b037816 */ /* 0x001fe20000000003 */
[----:B------:R-:W0:Y:S02]  /*16d80*/  LDCU UR24, c[0x0][0x398] ;  /* 0x00007300ff1877ac */ /* 0x000e240008000800 */
[----:B------:R-:W-:-:S02]  /*16d90*/  VIADD R0, R252, 0x9a ;  /* 0x0000009afc007836 */ /* 0x000fc40000000000 */
        /* <DEDUP_REMOVED lines=28> */
[----:B--2---:R-:W-:Y:S01]  /*16f60*/  ISETP.LT.AND P6, PT, R200, UR32, !P2 ;  /* 0x00000020c8007c0c */ /* 0x004fe2000d7c1270 */
        /* <DEDUP_REMOVED lines=103> */
[----:B-1----:R-:W-:Y:S01]  /*175e0*/  IMAD.WIDE R74, R133, 0x2, R4 ;  /* 0x00000002854a7825 */ /* 0x002fe200078e0204 */
[----:B0-----:R-:W-:Y:S02]  /*175f0*/  PRMT R9, R166, 0x7632, R9 ;  /* 0x00007632a6097816 */ /* 0x001fe40000000009 */
[----:B------:R-:W-:Y:S01]  /*17600*/  ISETP.LT.AND P0, PT, R67, UR33, !P0 ;  /* 0x0000002143007c0c */ /* 0x000fe2000c701270 */
[C---:B------:R-:W-:Y:S01]  /*17610*/  IMAD.WIDE R2, R131.reuse, 0x2, R6 ;  /* 0x0000000283027825 */ /* 0x040fe200078e0206 */
[----:B------:R-:W0:Y:S01]  /*17620*/  LDCU UR33, c[0x0][0x398] ;  /* 0x00007300ff2177ac */ /* 0x000e220008000800 */
[----:B------:R1:W-:Y:S01]  /*17630*/  @P5 STG.E.U16 desc[UR22][R74.64], R9 ;  /* 0x000000094a005986 */ /* 0x0003e2000c101516 */
[----:B------:R-:W-:Y:S01]  /*17640*/  ISETP.LT.AND P5, PT, R200, UR10, !P3 ;  /* 0x0000000ac8007c0c */ /* 0x000fe2000dfa1270 */
[----:B------:R-:W-:-:S02]  /*17650*/  VIADD R133, R131, UR30 ;  /* 0x0000001e83857c36 */ /* 0x000fc40008000000 */
[----:B------:R-:W-:Y:S01]  /*17660*/  VIADD R0, R252, 0xa5 ;  /* 0x000000a5fc007836 */ /* 0x000fe20000000000 */
[----:B------:R0:W-:Y:S01]  /*17670*/  @P6 STG.E.U16 desc[UR22][R2.64], R167 ;  /* 0x000000a702006986 */ /* 0x0001e2000c101516 */
[----:B---3--:R-:W-:Y:S01]  /*17680*/  ISETP.LT.AND P3, PT, R67, UR34, !P3 ;  /* 0x0000002243007c0c */ /* 0x008fe2000df61270 */
[----:B------:R-:W3:Y:S02]  /*17690*/  LDCU UR10, c[0x0][0x39c] ;  /* 0x00007380ff0a77ac */ /* 0x000ee40008000800 */
        /* <DEDUP_REMOVED lines=153> */
[----:B0-----:R-:W-:-:S03]  /*18030*/  PRMT R3, R179, 0x7632, R3 ;  /* 0x00007632b3037816 */ /* 0x001fc60000000003 */
[----:B------:R-:W-:Y:S02]  /*18040*/  VIADD R0, R252, 0xb2 ;  /* 0x000000b2fc007836 */ /* 0x000fe40000000000 */
[----:B------:R0:W-:Y:S04]  /*18050*/  @P0 STG.E.U16 desc[UR22][R8.64], R3 ;  /* 0x0000000308000986 */ /* 0x0001e8000c101516 */
[----:B------:R1:W-:Y:S01]  /*18060*/  @P4 STG.E.U16 desc[UR22][R74.64], R180 ;  /* 0x000000b44a004986 */ /* 0x0003e2000c101516 */
[----:B--2---:R-:W-:Y:S01]  /*18070*/  ISETP.LT.AND P4, PT, R200, UR32, !P1 ;  /* 0x00000020c8007c0c */ /* 0x004fe2000cf81270 */
        /* <DEDUP_REMOVED lines=88> */
[----:B---3--:R-:W-:Y:S01]  /*18600*/  ISETP.LT.AND P6, PT, R67, UR35, !P6 ;  /* 0x0000002343007c0c */ /* 0x008fe2000f7c1270 */
[----:B------:R-:W3:Y:S02]  /*18610*/  LDCU UR24, c[0x0][0x398] ;  /* 0x00007300ff1877ac */ /* 0x000ee40008000800 */
        /* <DEDUP_REMOVED lines=84> */
[----:B---3--:R-:W-:Y:S01]  /*18b60*/  ISETP.LT.AND P3, PT, R200, UR24, !P2 ;  /* 0x00000018c8007c0c */ /* 0x008fe2000d761270 */
[C---:B------:R-:W-:Y:S01]  /*18b70*/  VIADD R131, R133.reuse, UR30 ;  /* 0x0000001e85837c36 */ /* 0x040fe20008000000 */
[----:B------:R-:W-:Y:S01]  /*18b80*/  ISETP.GE.AND P6, PT, R0, UR6, PT ;  /* 0x0000000600007c0c */ /* 0x000fe2000bfc6270 */
[----:B------:R-:W3:Y:S01]  /*18b90*/  LDCU UR24, c[0x0][0x398] ;  /* 0x00007300ff1877ac */ /* 0x000ee20008000800 */
[----:B0-----:R-:W-:Y:S01]  /*18ba0*/  IMAD.WIDE R8, R133, 0x2, R4 ;  /* 0x0000000285087825 */ /* 0x001fe200078e0204 */
[----:B-1----:R-:W-:-:S02]  /*18bb0*/  PRMT R3, R194, 0x7632, R3 ;  /* 0x00007632c2037816 */ /* 0x002fc40000000003 */
[----:B------:R-:W-:Y:S01]  /*18bc0*/  ISETP.LT.AND P2, PT, R67, UR34, !P2 ;  /* 0x0000002243007c0c */ /* 0x000fe2000d741270 */
[C---:B------:R-:W-:Y:S01]  /*18bd0*/  IMAD.WIDE R74, R131.reuse, 0x2, R6 ;  /* 0x00000002834a7825 */ /* 0x040fe200078e0206 */
[----:B------:R-:W0:Y:S01]  /*18be0*/  LDCU UR6, c[0x0][0x39c] ;  /* 0x00007380ff0677ac */ /* 0x000e220008000800 */
[----:B------:R1:W-:Y:S01]  /*18bf0*/  @P4 STG.E.U16 desc[UR22][R8.64], R3 ;  /* 0x0000000308004986 */ /* 0x0003e2000c101516 */
[----:B--2---:R-:W-:Y:S01]  /*18c00*/  ISETP.LT.AND P4, PT, R200, UR32, !P6 ;  /* 0x00000020c8007c0c */ /* 0x004fe2000f781270 */
[----:B------:R-:W-:Y:S02]  /*18c10*/  VIADD R133, R131, UR30 ;  /* 0x0000001e83857c36 */ /* 0x000fe40008000000 */
[----:B------:R-:W-:Y:S01]  /*18c20*/  VIADD R0, R252, 0xc1 ;  /* 0x000000c1fc007836 */ /* 0x000fe20000000000 */
[----:B------:R2:W-:Y:S01]  /*18c30*/  @P3 STG.E.U16 desc[UR22][R74.64], R195 ;  /* 0x000000c34a003986 */ /* 0x0005e2000c101516 */
[----:B------:R-:W-:Y:S01]  /*18c40*/  ISETP.LT.AND P6, PT, R67, UR14, !P6 ;  /* 0x0000000e43007c0c */ /* 0x000fe2000f7c1270 */
[----:B------:R-:W0:Y:S02]  /*18c50*/  LDCU UR32, c[0x0][0x398] ;  /* 0x00007300ff2077ac */ /* 0x000e240008000800 */
[----:B------:R-:W-:Y:S01]  /*18c60*/  ISETP.GE.AND P0, PT, R0, UR9, PT ;  /* 0x0000000900007c0c */ /* 0x000fe2000bf06270 */
[----:B-1----:R-:W-:Y:S01]  /*18c70*/  IMAD.WIDE R2, R131, 0x2, R4 ;  /* 0x0000000283027825 */ /* 0x002fe200078e0204 */
[----:B------:R-:W1:Y:S03]  /*18c80*/  LDCU UR9, c[0x0][0x39c] ;  /* 0x00007380ff0977ac */ /* 0x000e660008000800 */
[----:B------:R-:W-:Y:S01]  /*18c90*/  IMAD.WIDE R8, R133, 0x2, R6 ;  /* 0x0000000285087825 */ /* 0x000fe200078e0206 */
[----:B--2---:R-:W-:Y:S01]  /*18ca0*/  PRMT R75, R195, 0x7632, R75 ;  /* 0x00007632c34b7816 */ /* 0x004fe2000000004b */
[----:B------:R-:W2:Y:S02]  /*18cb0*/  LDCU UR14, c[0x0][0x398] ;  /* 0x00007300ff0e77ac */ /* 0x000ea40008000800 */
        /* <DEDUP_REMOVED lines=21> */
[----:B------:R-:W1:Y:S01]  /*18e10*/  LDCU UR6, c[0x0][0x39c] ;  /* 0x00007380ff0677ac */ /* 0x000e620008000800 */
[----:B0-----:R-:W-:-:S02]  /*18e20*/  PRMT R3, R69, 0x7632, R3 ;  /* 0x0000763245037816 */ /* 0x001fc40000000003 */
[C---:B------:R-:W-:Y:S01]  /*18e30*/  IMAD.WIDE R68, R133.reuse, 0x2, R6 ;  /* 0x0000000285447825 */ /* 0x040fe200078e0206 */
[----:B------:R-:W0:Y:S03]  /*18e40*/  LDCU UR18, c[0x0][0x398] ;  /* 0x00007300ff1277ac */ /* 0x000e260008000800 */
[----:B------:R-:W-:Y:S01]  /*18e50*/  VIADD R0, R252, 0xc4 ;  /* 0x000000c4fc007836 */ /* 0x000fe20000000000 */
[----:B------:R1:W-:Y:S01]  /*18e60*/  @P0 STG.E.U16 desc[UR22][R8.64], R3 ;  /* 0x0000000308000986 */ /* 0x0003e2000c101516 */
[----:B------:R-:W-:Y:S01]  /*18e70*/  VIADD R75, R133, UR30 ;  /* 0x0000001e854b7c36 */ /* 0x000fe20008000000 */
[----:B------:R-:W0:Y:S02]  /*18e80*/  LDCU UR26, c[0x0][0x398] ;  /* 0x00007300ff1a77ac */ /* 0x000e240008000800 */
[----:B------:R2:W-:Y:S01]  /*18e90*/  @P6 STG.E.U16 desc[UR22][R68.64], R70 ;  /* 0x0000004644006986 */ /* 0x0005e2000c101516 */
[----:B------:R-:W-:-:S02]  /*18ea0*/  ISETP.LT.AND P6, PT, R200, UR12, !P1 ;  /* 0x0000000cc8007c0c */ /* 0x000fc4000cfc1270 */
[----:B------:R-:W-:Y:S01]  /*18eb0*/  ISETP.GE.AND P3, PT, R0, UR9, PT ;  /* 0x0000000900007c0c */ /* 0x000fe2000bf66270 */
[----:B-1----:R-:W-:Y:S01]  /*18ec0*/  IMAD.WIDE R2, R133, 0x2, R4 ;  /* 0x0000000285027825 */ /* 0x002fe200078e0204 */
[----:B--2---:R-:W-:-:S03]  /*18ed0*/  PRMT R69, R70, 0x7632, R69 ;  /* 0x0000763246457816 */ /* 0x004fc60000000045 */
[----:B------:R-:W-:Y:S01]  /*18ee0*/  IMAD.WIDE R8, R75, 0x2, R6 ;  /* 0x000000024b087825 */ /* 0x000fe200078e0206 */
[----:B------:R-:W-:Y:S01]  /*18ef0*/  ISETP.LT.AND P1, PT, R67, UR20, !P1 ;  /* 0x0000001443007c0c */ /* 0x000fe2000cf21270 */
[----:B------:R-:W1:Y:S01]  /*18f00*/  LDCU UR9, c[0x0][0x398] ;  /* 0x00007300ff0977ac */ /* 0x000e620008000800 */
[----:B------:R2:W-:Y:S01]  /*18f10*/  @P5 STG.E.U16 desc[UR22][R2.64], R69 ;  /* 0x0000004502005986 */ /* 0x0005e2000c101516 */
[----:B------:R-:W-:Y:S01]  /*18f20*/  ISETP.LT.AND P5, PT, R200, UR28, !P3 ;  /* 0x0000001cc8007c0c */ /* 0x000fe2000dfa1270 */
[----:B------:R-:W-:Y:S01]  /*18f30*/  VIADD R131, R75, UR30 ;  /* 0x0000001e4b837c36 */ /* 0x000fe20008000000 */
[----:B------:R-:W0:Y:S01]  /*18f40*/  LDCU UR12, c[0x0][0x398] ;  /* 0x00007300ff0c77ac */ /* 0x000e220008000800 */
[----:B------:R-:W-:Y:S01]  /*18f50*/  VIADD R0, R252, 0xc5 ;  /* 0x000000c5fc007836 */ /* 0x000fe20000000000 */
[----:B------:R1:W-:Y:S01]  /*18f60*/  @P6 STG.E.U16 desc[UR22][R8.64], R71 ;  /* 0x0000004708006986 */ /* 0x0003e2000c101516 */
[----:B------:R-:W-:Y:S01]  /*18f70*/  ISETP.LT.AND P3, PT, R67, UR31, !P3 ;  /* 0x0000001f43007c0c */ /* 0x000fe2000df61270 */
[----:B------:R-:W0:Y:S02]  /*18f80*/  LDCU UR20, c[0x0][0x398] ;  /* 0x00007300ff1477ac */ /* 0x000e240008000800 */
[----:B------:R-:W-:-:S02]  /*18f90*/  ISETP.GE.AND P2, PT, R0, UR4, PT ;  /* 0x0000000400007c0c */ /* 0x000fc4000bf46270 */
[----:B------:R-:W-:Y:S01]  /*18fa0*/  F2FP.F16.F32.PACK_AB R37, R37, R101 ;  /* 0x000000652525723e */ /* 0x000fe200000000ff */
[----:B--2---:R-:W-:Y:S01]  /*18fb0*/  IMAD.WIDE R68, R75, 0x2, R4 ;  /* 0x000000024b447825 */ /* 0x004fe200078e0204 */
[----:B------:R-:W2:Y:S03]  /*18fc0*/  LDCU UR4, c[0x0][0x39c] ;  /* 0x00007380ff0477ac */ /* 0x000ea60008000800 */
[----:B------:R-:W-:Y:S01]  /*18fd0*/  IMAD.WIDE R2, R131, 0x2, R6 ;  /* 0x0000000283027825 */ /* 0x000fe200078e0206 */
[----:B-1----:R-:W-:Y:S01]  /*18fe0*/  PRMT R9, R71, 0x7632, R9 ;  /* 0x0000763247097816 */ /* 0x002fe20000000009 */
[----:B------:R-:W1:Y:S02]  /*18ff0*/  LDCU UR28, c[0x0][0x398] ;  /* 0x00007300ff1c77ac */ /* 0x000e640008000800 */
[----:B------:R-:W-:Y:S02]  /*19000*/  VIADD R0, R252, 0xc6 ;  /* 0x000000c6fc007836 */ /* 0x000fe40000000000 */
[----:B------:R0:W-:Y:S04]  /*19010*/  @P1 STG.E.U16 desc[UR22][R68.64], R9 ;  /* 0x0000000944001986 */ /* 0x0001e8000c101516 */
[----:B------:R1:W-:Y:S01]  /*19020*/  @P5 STG.E.U16 desc[UR22][R2.64], R72 ;  /* 0x0000004802005986 */ /* 0x0003e2000c101516 */
[----:B---3--:R-:W-:Y:S01]  /*19030*/  ISETP.LT.AND P5, PT, R200, UR24, !P2 ;  /* 0x00000018c8007c0c */ /* 0x008fe2000d7a1270 */
[----:B------:R-:W-:Y:S01]  /*19040*/  VIADD R71, R131, UR30 ;  /* 0x0000001e83477c36 */ /* 0x000fe20008000000 */
[----:B------:R-:W-:Y:S01]  /*19050*/  ISETP.GE.AND P4, PT, R0, UR6, PT ;  /* 0x0000000600007c0c */ /* 0x000fe2000bf86270 */
[----:B------:R-:W3:Y:S01]  /*19060*/  LDCU UR6, c[0x0][0x39c] ;  /* 0x00007380ff0677ac */ /* 0x000ee20008000800 */
[----:B------:R-:W-:Y:S01]  /*19070*/  ISETP.LT.AND P2, PT, R67, UR32, !P2 ;  /* 0x0000002043007c0c */ /* 0x000fe2000d741270 */
[----:B0-----:R-:W-:Y:S01]  /*19080*/  IMAD.WIDE R8, R131, 0x2, R4 ;  /* 0x0000000283087825 */ /* 0x001fe200078e0204 */
[----:B------:R-:W0:Y:S01]  /*19090*/  LDCU UR24, c[0x0][0x398] ;  /* 0x00007300ff1877ac */ /* 0x000e220008000800 */
[----:B-1----:R-:W-:-:S02]  /*190a0*/  PRMT R3, R72, 0x7632, R3 ;  /* 0x0000763248037816 */ /* 0x002fc40000000003 */
[----:B------:R-:W-:-:S03]  /*190b0*/  IMAD.WIDE R68, R71, 0x2, R6 ;  /* 0x0000000247447825 */ /* 0x000fc600078e0206 */
[----:B------:R1:W-:Y:S01]  /*190c0*/  @P3 STG.E.U16 desc[UR22][R8.64], R3 ;  /* 0x0000000308003986 */ /* 0x0003e2000c101516 */
[----:B------:R-:W-:Y:S01]  /*190d0*/  ISETP.LT.AND P3, PT, R200, UR9, !P4 ;  /* 0x00000009c8007c0c */ /* 0x000fe2000e761270 */
[----:B------:R-:W-:Y:S01]  /*190e0*/  VIADD R0, R252, 0xc7 ;  /* 0x000000c7fc007836 */ /* 0x000fe20000000000 */
[----:B------:R-:W-:Y:S01]  /*190f0*/  ISETP.LT.AND P4, PT, R67, UR10, !P4 ;  /* 0x0000000a43007c0c */ /* 0x000fe2000e781270 */
[----:B------:R0:W-:Y:S01]  /*19100*/  @P5 STG.E.U16 desc[UR22][R68.64], R73 ;  /* 0x0000004944005986 */ /* 0x0001e2000c101516 */
[C---:B------:R-:W-:Y:S01]  /*19110*/  VIADD R75, R71.reuse, UR30 ;  /* 0x0000001e474b7c36 */ /* 0x040fe20008000000 */
[----:B------:R-:W4:Y:S01]  /*19120*/  LDCU UR9, c[0x0][0x398] ;  /* 0x00007300ff0977ac */ /* 0x000f220008000800 */
[----:B--2---:R-:W-:Y:S01]  /*19130*/  ISETP.GE.AND P0, PT, R0, UR4, PT ;  /* 0x0000000400007c0c */ /* 0x004fe2000bf06270 */
[----:B------:R-:W-:Y:S01]  /*19140*/  VIADD R0, R252, 0xc8 ;  /* 0x000000c8fc007836 */ /* 0x000fe20000000000 */
[----:B------:R-:W2:Y:S01]  /*19150*/  LDCU UR4, c[0x0][0x39c] ;  /* 0x00007380ff0477ac */ /* 0x000ea20008000800 */
[----:B-1----:R-:W-:Y:S01]  /*19160*/  IMAD.WIDE R2, R71, 0x2, R4 ;  /* 0x0000000247027825 */ /* 0x002fe200078e0204 */
[----:B------:R-:W1:Y:S01]  /*19170*/  LDCU UR10, c[0x0][0x398] ;  /* 0x00007300ff0a77ac */ /* 0x000e620008000800 */
[----:B0-----:R-:W-:-:S02]  /*19180*/  PRMT R69, R73, 0x7632, R69 ;  /* 0x0000763249457816 */ /* 0x001fc40000000045 */
[C---:B------:R-:W-:Y:S01]  /*19190*/  IMAD.WIDE R8, R75.reuse, 0x2, R6 ;  /* 0x000000024b087825 */ /* 0x040fe200078e0206 */
[----:B---3--:R-:W-:Y:S01]  /*191a0*/  ISETP.GE.AND P6, PT, R0, UR6, PT ;  /* 0x0000000600007c0c */ /* 0x008fe2000bfc6270 */
[----:B------:R-:W0:Y:S01]  /*191b0*/  LDCU UR6, c[0x0][0x39c] ;  /* 0x00007380ff0677ac */ /* 0x000e220008000800 */
[----:B------:R3:W-:Y:S01]  /*191c0*/  @P2 STG.E.U16 desc[UR22][R2.64], R69 ;  /* 0x0000004502002986 */ /* 0x0007e2000c101516 */
[----:B------:R-:W-:-:S03]  /*191d0*/  VIADD R73, R75, UR30 ;  /* 0x0000001e4b497c36 */ /* 0x000fc60008000000 */
[----:B------:R0:W-:Y:S01]  /*191e0*/  @P3 STG.E.U16 desc[UR22][R8.64], R10 ;  /* 0x0000000a08003986 */ /* 0x0001e2000c101516 */
[----:B------:R-:W-:Y:S02]  /*191f0*/  ISETP.LT.AND P3, PT, R200, UR14, !P0 ;  /* 0x0000000ec8007c0c */ /* 0x000fe4000c761270 */
[----:B---3--:R-:W-:Y:S01]  /*19200*/  PRMT R3, R10, 0x7632, R3 ;  /* 0x000076320a037816 */ /* 0x008fe20000000003 */
[----:B------:R-:W-:Y:S01]  /*19210*/  IMAD.WIDE R68, R75, 0x2, R4 ;  /* 0x000000024b447825 */ /* 0x000fe200078e0204 */
[----:B------:R-:W-:Y:S01]  /*19220*/  ISETP.LT.AND P0, PT, R67, UR16, !P0 ;  /* 0x0000001043007c0c */ /* 0x000fe2000c701270 */
[----:B------:R-:W3:Y:S03]  /*19230*/  LDCU UR14, c[0x0][0x398] ;  /* 0x00007300ff0e77ac */ /* 0x000ee60008000800 */
[----:B------:R1:W-:Y:S01]  /*19240*/  @P4 STG.E.U16 desc[UR22][R68.64], R3 ;  /* 0x0000000344004986 */ /* 0x0003e2000c101516 */
[----:B------:R-:W-:Y:S01]  /*19250*/  ISETP.LT.AND P4, PT, R200, UR12, !P6 ;  /* 0x0000000cc8007c0c */ /* 0x000fe2000f781270 */
[----:B------:R-:W-:-:S02]  /*19260*/  VIADD R75, R73, UR30 ;  /* 0x0000001e494b7c36 */ /* 0x000fc40008000000 */
[----:B------:R-:W-:Y:S01]  /*19270*/  VIADD R0, R252, 0xc9 ;  /* 0x000000c9fc007836 */ /* 0x000fe20000000000 */
[----:B------:R-:W-:Y:S01]  /*19280*/  ISETP.LT.AND P6, PT, R67, UR18, !P6 ;  /* 0x0000001243007c0c */ /* 0x000fe2000f7c1270 */
[--C-:B------:R-:W-:Y:S01]  /*19290*/  IMAD.WIDE R70, R73, 0x2, R6.reuse ;  /* 0x0000000249467825 */ /* 0x100fe200078e0206 */
[----:B------:R-:W3:Y:S03]  /*192a0*/  LDCU UR12, c[0x0][0x398] ;  /* 0x00007300ff0c77ac */ /* 0x000ee60008000800 */
[----:B0-----:R-:W-:Y:S01]  /*192b0*/  IMAD.WIDE R8, R75, 0x2, R6 ;  /* 0x000000024b087825 */ /* 0x001fe200078e0206 */
[----:B------:R-:W0:Y:S01]  /*192c0*/  LDCU UR16, c[0x0][0x398] ;  /* 0x00007300ff1077ac */ /* 0x000e220008000800 */
[----:B-1----:R-:W-:Y:S02]  /*192d0*/  PRMT R69, R11, 0x7632, R69 ;  /* 0x000076320b457816 */ /* 0x002fe40000000045 */
[----:B------:R-:W-:Y:S01]  /*192e0*/  IMAD.WIDE R2, R73, 0x2, R4 ;  /* 0x0000000249027825 */ /* 0x000fe200078e0204 */
[----:B--2---:R-:W-:Y:S01]  /*192f0*/  ISETP.GE.AND P1, PT, R0, UR4, PT ;  /* 0x0000000400007c0c */ /* 0x004fe2000bf26270 */
[----:B------:R1:W-:Y:S01]  /*19300*/  @P3 STG.E.U16 desc[UR22][R70.64], R11 ;  /* 0x0000000b46003986 */ /* 0x0003e2000c101516 */
[----:B------:R-:W2:Y:S01]  /*19310*/  LDCU UR4, c[0x0][0x39c] ;  /* 0x00007380ff0477ac */ /* 0x000ea20008000800 */
[----:B------:R-:W-:-:S02]  /*19320*/  VIADD R0, R252, 0xca ;  /* 0x000000cafc007836 */ /* 0x000fc40000000000 */
[----:B------:R-:W-:Y:S01]  /*19330*/  @P0 STG.E.U16 desc[UR22][R2.64], R69 ;  /* 0x0000004502000986 */ /* 0x000fe2000c101516 */
[C---:B------:R-:W-:Y:S01]  /*19340*/  VIADD R13, R75.reuse, UR30 ;  /* 0x0000001e4b0d7c36 */ /* 0x040fe20008000000 */
[----:B------:R-:W0:Y:S02]  /*19350*/  LDCU UR18, c[0x0][0x398] ;  /* 0x00007300ff1277ac */ /* 0x000e240008000800 */
[----:B------:R2:W-:Y:S01]  /*19360*/  @P4 STG.E.U16 desc[UR22][R8.64], R12 ;  /* 0x0000000c08004986 */ /* 0x0005e2000c101516 */
[----:B------:R-:W-:Y:S01]  /*19370*/  ISETP.LT.AND P4, PT, R200, UR20, !P1 ;  /* 0x00000014c8007c0c */ /* 0x000fe2000cf81270 */
[----:B------:R-:W0:Y:S01]  /*19380*/  LDCU UR20, c[0x0][0x398] ;  /* 0x00007300ff1477ac */ /* 0x000e220008000800 */
[----:B-1----:R-:W-:Y:S01]  /*19390*/  IMAD.WIDE R10, R75, 0x2, R4 ;  /* 0x000000024b0a7825 */ /* 0x002fe200078e0204 */
[----:B------:R-:W-:Y:S01]  /*193a0*/  ISETP.GE.AND P5, PT, R0, UR6, PT ;  /* 0x0000000600007c0c */ /* 0x000fe2000bfa6270 */
[----:B------:R-:W1:Y:S01]  /*193b0*/  LDCU UR6, c[0x0][0x39c] ;  /* 0x00007380ff0677ac */ /* 0x000e620008000800 */
[----:B------:R-:W-:-:S02]  /*193c0*/  ISETP.LT.AND P1, PT, R67, UR24, !P1 ;  /* 0x0000001843007c0c */ /* 0x000fc4000cf21270 */
[----:B--2---:R-:W-:Y:S01]  /*193d0*/  PRMT R9, R12, 0x7632, R9 ;  /* 0x000076320c097816 */ /* 0x004fe20000000009 */
[C---:B------:R-:W-:Y:S01]  /*193e0*/  IMAD.WIDE R2, R13.reuse, 0x2, R6 ;  /* 0x000000020d027825 */ /* 0x040fe200078e0206 */
[----:B------:R-:W2:Y:S03]  /*193f0*/  LDCU UR24, c[0x0][0x398] ;  /* 0x00007300ff1877ac */ /* 0x000ea60008000800 */
[----:B------:R0:W-:Y:S01]  /*19400*/  @P6 STG.E.U16 desc[UR22][R10.64], R9 ;  /* 0x000000090a006986 */ /* 0x0001e2000c101516 */
[----:B------:R-:W-:Y:S01]  /*19410*/  ISETP.LT.AND P6, PT, R200, UR26, !P5 ;  /* 0x0000001ac8007c0c */ /* 0x000fe2000efc1270 */
[----:B------:R-:W-:Y:S02]  /*19420*/  VIADD R69, R13, UR30 ;  /* 0x0000001e0d457c36 */ /* 0x000fe40008000000 */
[----:B------:R-:W-:Y:S01]  /*19430*/  VIADD R0, R252, 0xcb ;  /* 0x000000cbfc007836 */ /* 0x000fe20000000000 */
[----:B------:R1:W-:Y:S01]  /*19440*/  @P4 STG.E.U16 desc[UR22][R2.64], R77 ;  /* 0x0000004d02004986 */ /* 0x0003e2000c101516 */
[----:B----4-:R-:W-:Y:S01]  /*19450*/  ISETP.LT.AND P5, PT, R67, UR9, !P5 ;  /* 0x0000000943007c0c */ /* 0x010fe2000efa1270 */
[----:B------:R-:W4:Y:S02]  /*19460*/  LDCU UR26, c[0x0][0x398] ;  /* 0x00007300ff1a77ac */ /* 0x000f240008000800 */
[----:B------:R-:W-:Y:S01]  /*19470*/  ISETP.GE.AND P2, PT, R0, UR4, PT ;  /* 0x0000000400007c0c */ /* 0x000fe2000bf46270 */
[----:B0-----:R-:W-:Y:S01]  /*19480*/  IMAD.WIDE R8, R13, 0x2, R4 ;  /* 0x000000020d087825 */ /* 0x001fe200078e0204 */
[----:B------:R-:W0:Y:S03]  /*19490*/  LDCU UR4, c[0x0][0x39c] ;  /* 0x00007380ff0477ac */ /* 0x000e260008000800 */
[----:B------:R-:W-:Y:S01]  /*194a0*/  IMAD.WIDE R10, R69, 0x2, R6 ;  /* 0x00000002450a7825 */ /* 0x000fe200078e0206 */
[----:B-1----:R-:W-:Y:S01]  /*194b0*/  PRMT R3, R77, 0x7632, R3 ;  /* 0x000076324d037816 */ /* 0x002fe20000000003 */
[----:B------:R-:W1:Y:S04]  /*194c0*/  LDCU UR9, c[0x0][0x398] ;  /* 0x00007300ff0977ac */ /* 0x000e680008000800 */
[----:B------:R0:W-:Y:S04]  /*194d0*/  @P1 STG.E.U16 desc[UR22][R8.64], R3 ;  /* 0x0000000308001986 */ /* 0x0001e8000c101516 */
[----:B------:R1:W-:Y:S01]  /*194e0*/  @P6 STG.E.U16 desc[UR22][R10.64], R14 ;  /* 0x0000000e0a006986 */ /* 0x0003e2000c101516 */
[----:B------:R-:W-:Y:S01]  /*194f0*/  ISETP.LT.AND P6, PT, R200, UR10, !P2 ;  /* 0x0000000ac8007c0c */ /* 0x000fe2000d7c1270 */
[----:B------:R-:W-:-:S02]  /*19500*/  VIADD R13, R69, UR30 ;  /* 0x0000001e450d7c36 */ /* 0x000fc40008000000 */
[----:B------:R-:W-:Y:S01]  /*19510*/  VIADD R0, R252, 0xcc ;  /* 0x000000ccfc007836 */ /* 0x000fe20000000000 */
[----:B------:R-:W2:Y:S01]  /*19520*/  LDCU UR10, c[0x0][0x398] ;  /* 0x00007300ff0a77ac */ /* 0x000ea20008000800 */
[----:B0-----:R-:W-:-:S03]  /*19530*/  IMAD.WIDE R2, R69, 0x2, R4 ;  /* 0x0000000245027825 */ /* 0x001fc600078e0204 */
[----:B------:R-:W-:Y:S01]  /*19540*/  ISETP.GE.AND P3, PT, R0, UR6, PT ;  /* 0x0000000600007c0c */ /* 0x000fe2000bf66270 */
[----:B------:R-:W0:Y:S01]  /*19550*/  LDCU UR6, c[0x0][0x39c] ;  /* 0x00007380ff0677ac */ /* 0x000e220008000800 */
[----:B-1----:R-:W-:Y:S01]  /*19560*/  PRMT R11, R14, 0x7632, R11 ;  /* 0x000076320e0b7816 */ /* 0x002fe2000000000b */
[----:B------:R-:W-:Y:S01]  /*19570*/  IMAD.WIDE R8, R13, 0x2, R6 ;  /* 0x000000020d087825 */ /* 0x000fe200078e0206 */
[----:B---3--:R-:W-:Y:S01]  /*19580*/  ISETP.LT.AND P2, PT, R67, UR14, !P2 ;  /* 0x0000000e43007c0c */ /* 0x008fe2000d741270 */
[----:B------:R-:W1:Y:S02]  /*19590*/  LDCU UR14, c[0x0][0x398] ;  /* 0x00007300ff0e77ac */ /* 0x000e640008000800 */
[----:B------:R3:W-:Y:S04]  /*195a0*/  @P5 STG.E.U16 desc[UR22][R2.64], R11 ;  /* 0x0000000b02005986 */ /* 0x0007e8000c101516 */
[----:B------:R0:W-:Y:S01]  /*195b0*/  @P6 STG.E.U16 desc[UR22][R8.64], R79 ;  /* 0x0000004f08006986 */ /* 0x0001e2000c101516 */
[----:B------:R-:W-:Y:S01]  /*195c0*/  ISETP.LT.AND P6, PT, R200, UR12, !P3 ;  /* 0x0000000cc8007c0c */ /* 0x000fe2000dfc1270 */
[----:B------:R-:W-:-:S02]  /*195d0*/  VIADD R15, R13, UR30 ;  /* 0x0000001e0d0f7c36 */ /* 0x000fc40008000000 */
[----:B------:R-:W-:Y:S01]  /*195e0*/  VIADD R0, R252, 0xcd ;  /* 0x000000cdfc007836 */ /* 0x000fe20000000000 */
[----:B------:R-:W1:Y:S01]  /*195f0*/  LDCU UR12, c[0x0][0x398] ;  /* 0x00007300ff0c77ac */ /* 0x000e620008000800 */
[----:B---3--:R-:W-:-:S03]  /*19600*/  IMAD.WIDE R10, R13, 0x2, R4 ;  /* 0x000000020d0a7825 */ /* 0x008fc600078e0204 */
[----:B------:R-:W-:Y:S01]  /*19610*/  ISETP.GE.AND P0, PT, R0, UR4, PT ;  /* 0x0000000400007c0c */ /* 0x000fe2000bf06270 */
[----:B------:R-:W3:Y:S01]  /*19620*/  LDCU UR4, c[0x0][0x39c] ;  /* 0x00007380ff0477ac */ /* 0x000ee20008000800 */
[----:B0-----:R-:W-:Y:S01]  /*19630*/  PRMT R9, R79, 0x7632, R9 ;  /* 0x000076324f097816 */ /* 0x001fe20000000009 */
[----:B------:R-:W-:Y:S01]  /*19640*/  IMAD.WIDE R2, R15, 0x2, R6 ;  /* 0x000000020f027825 */ /* 0x000fe200078e0206 */
[----:B------:R-:W-:Y:S01]  /*19650*/  ISETP.LT.AND P3, PT, R67, UR16, !P3 ;  /* 0x0000001043007c0c */ /* 0x000fe2000df61270 */
[----:B------:R-:W0:Y:S02]  /*19660*/  LDCU UR16, c[0x0][0x398] ;  /* 0x00007300ff1077ac */ /* 0x000e240008000800 */
[----:B------:R1:W-:Y:S04]  /*19670*/  @P2 STG.E.U16 desc[UR22][R10.64], R9 ;  /* 0x000000090a002986 */ /* 0x0003e8000c101516 */
[----:B------:R0:W-:Y:S01]  /*19680*/  @P6 STG.E.U16 desc[UR22][R2.64], R16 ;  /* 0x0000001002006986 */ /* 0x0001e2000c101516 */
[----:B------:R-:W-:Y:S01]  /*19690*/  ISETP.LT.AND P6, PT, R200, UR18, !P0 ;  /* 0x00000012c8007c0c */ /* 0x000fe2000c7c1270 */
[----:B------:R-:W-:-:S02]  /*196a0*/  VIADD R13, R15, UR30 ;  /* 0x0000001e0f0d7c36 */ /* 0x000fc40008000000 */
[----:B------:R-:W-:Y:S01]  /*196b0*/  VIADD R0, R252, 0xce ;  /* 0x000000cefc007836 */ /* 0x000fe20000000000 */
[----:B------:R-:W3:Y:S01]  /*196c0*/  LDCU UR18, c[0x0][0x398] ;  /* 0x00007300ff1277ac */ /* 0x000ee20008000800 */
[----:B-1----:R-:W-:-:S03]  /*196d0*/  IMAD.WIDE R8, R15, 0x2, R4 ;  /* 0x000000020f087825 */ /* 0x002fc600078e0204 */
[----:B------:R-:W-:Y:S01]  /*196e0*/  ISETP.GE.AND P4, PT, R0, UR6, PT ;  /* 0x0000000600007c0c */ /* 0x000fe2000bf86270 */
[----:B------:R-:W1:Y:S01]  /*196f0*/  LDCU UR6, c[0x0][0x39c] ;  /* 0x00007380ff0677ac */ /* 0x000e620008000800 */
[----:B0-----:R-:W-:Y:S01]  /*19700*/  PRMT R3, R16, 0x7632, R3 ;  /* 0x0000763210037816 */ /* 0x001fe20000000003 */
[----:B------:R-:W-:Y:S01]  /*19710*/  IMAD.WIDE R10, R13, 0x2, R6 ;  /* 0x000000020d0a7825 */ /* 0x000fe200078e0206 */
[----:B------:R-:W-:Y:S01]  /*19720*/  ISETP.LT.AND P0, PT, R67, UR20, !P0 ;  /* 0x0000001443007c0c */ /* 0x000fe2000c701270 */
[----:B------:R-:W0:Y:S02]  /*19730*/  LDCU UR20, c[0x0][0x398] ;  /* 0x00007300ff1477ac */ /* 0x000e240008000800 */
[----:B------:R1:W-:Y:S04]  /*19740*/  @P3 STG.E.U16 desc[UR22][R8.64], R3 ;  /* 0x0000000308003986 */ /* 0x0003e8000c101516 */
[----:B------:R0:W-:Y:S01]  /*19750*/  @P6 STG.E.U16 desc[UR22][R10.64], R17 ;  /* 0x000000110a006986 */ /* 0x0001e2000c101516 */
[----:B--2---:R-:W-:Y:S01]  /*19760*/  ISETP.LT.AND P6, PT, R200, UR24, !P4 ;  /* 0x00000018c8007c0c */ /* 0x004fe2000e7c1270 */
[----:B------:R-:W-:-:S02]  /*19770*/  VIADD R15, R13, UR30 ;  /* 0x0000001e0d0f7c36 */ /* 0x000fc40008000000 */
[----:B------:R-:W-:Y:S01]  /*19780*/  VIADD R0, R252, 0xcf ;  /* 0x000000cffc007836 */ /* 0x000fe20000000000 */
[----:B------:R-:W2:Y:S01]  /*19790*/  LDCU UR24, c[0x0][0x398] ;  /* 0x00007300ff1877ac */ /* 0x000ea20008000800 */
[----:B-1----:R-:W-:-:S03]  /*197a0*/  IMAD.WIDE R2, R13, 0x2, R4 ;  /* 0x000000020d027825 */ /* 0x002fc600078e0204 */
[----:B---3--:R-:W-:Y:S01]  /*197b0*/  ISETP.GE.AND P1, PT, R0, UR4, PT ;  /* 0x0000000400007c0c */ /* 0x008fe2000bf26270 */
[----:B------:R-:W1:Y:S01]  /*197c0*/  LDCU UR4, c[0x0][0x39c] ;  /* 0x00007380ff0477ac */ /* 0x000e620008000800 */
[----:B0-----:R-:W-:Y:S01]  /*197d0*/  PRMT R11, R17, 0x7632, R11 ;  /* 0x00007632110b7816 */ /* 0x001fe2000000000b */
[----:B------:R-:W-:Y:S01]  /*197e0*/  IMAD.WIDE R8, R15, 0x2, R6 ;  /* 0x000000020f087825 */ /* 0x000fe200078e0206 */
[----:B----4-:R-:W-:Y:S01]  /*197f0*/  ISETP.LT.AND P4, PT, R67, UR26, !P4 ;  /* 0x0000001a43007c0c */ /* 0x010fe2000e781270 */
[----:B------:R-:W0:Y:S02]  /*19800*/  LDCU UR26, c[0x0][0x398] ;  /* 0x00007300ff1a77ac */ /* 0x000e240008000800 */
[----:B------:R3:W-:Y:S04]  /*19810*/  @P0 STG.E.U16 desc[UR22][R2.64], R11 ;  /* 0x0000000b02000986 */ /* 0x0007e8000c101516 */
[----:B------:R4:W-:Y:S01]  /*19820*/  @P6 STG.E.U16 desc[UR22][R8.64], R18 ;  /* 0x0000001208006986 */ /* 0x0009e2000c101516 */
[----:B------:R-:W-:Y:S01]  /*19830*/  ISETP.LT.AND P6, PT, R200, UR9, !P1 ;  /* 0x00000009c8007c0c */ /* 0x000fe2000cfc1270 */
[----:B------:R-:W-:-:S02]  /*19840*/  VIADD R13, R15, UR30 ;  /* 0x0000001e0f0d7c36 */ /* 0x000fc40008000000 */
[----:B------:R-:W-:Y:S01]  /*19850*/  VIADD R0, R252, 0xd0 ;  /* 0x000000d0fc007836 */ /* 0x000fe20000000000 */
[----:B------:R-:W0:Y:S01]  /*19860*/  LDCU UR9, c[0x0][0x398] ;  /* 0x00007300ff0977ac */ /* 0x000e220008000800 */
[----:B---3--:R-:W-:-:S03]  /*19870*/  IMAD.WIDE R10, R15, 0x2, R4 ;  /* 0x000000020f0a7825 */ /* 0x008fc600078e0204 */
[----:B------:R-:W-:Y:S01]  /*19880*/  ISETP.GE.AND P5, PT, R0, UR6, PT ;  /* 0x0000000600007c0c */ /* 0x000fe2000bfa6270 */
[----:B------:R-:W3:Y:S01]  /*19890*/  LDCU UR6, c[0x0][0x39c] ;  /* 0x00007380ff0677ac */ /* 0x000ee20008000800 */
[----:B----4-:R-:W-:Y:S01]  /*198a0*/  PRMT R9, R18, 0x7632, R9 ;  /* 0x0000763212097816 */ /* 0x010fe20000000009 */
[----:B------:R-:W-:Y:S01]  /*198b0*/  IMAD.WIDE R2, R13, 0x2, R6 ;  /* 0x000000020d027825 */ /* 0x000fe200078e0206 */
[----:B------:R-:W-:Y:S01]  /*198c0*/  ISETP.LT.AND P1, PT, R67, UR10, !P1 ;  /* 0x0000000a43007c0c */ /* 0x000fe2000cf21270 */
[----:B------:R-:W4:Y:S02]  /*198d0*/  LDCU UR10, c[0x0][0x398] ;  /* 0x00007300ff0a77ac */ /* 0x000f240008000800 */
[----:B------:R0:W-:Y:S04]  /*198e0*/  @P4 STG.E.U16 desc[UR22][R10.64], R9 ;  /* 0x000000090a004986 */ /* 0x0001e8000c101516 */
[----:B------:R2:W-:Y:S01]  /*198f0*/  @P6 STG.E.U16 desc[UR22][R2.64], R19 ;  /* 0x0000001302006986 */ /* 0x0005e2000c101516 */
[----:B------:R-:W-:Y:S01]  /*19900*/  ISETP.LT.AND P6, PT, R200, UR12, !P5 ;  /* 0x0000000cc8007c0c */ /* 0x000fe2000efc1270 */
[----:B------:R-:W-:-:S02]  /*19910*/  VIADD R15, R13, UR30 ;  /* 0x0000001e0d0f7c36 */ /* 0x000fc40008000000 */
[----:B------:R-:W-:Y:S01]  /*19920*/  VIADD R0, R252, 0xd1 ;  /* 0x000000d1fc007836 */ /* 0x000fe20000000000 */
[----:B------:R-:W3:Y:S01]  /*19930*/  LDCU UR12, c[0x0][0x398] ;  /* 0x00007300ff0c77ac */ /* 0x000ee20008000800 */
[----:B0-----:R-:W-:-:S03]  /*19940*/  IMAD.WIDE R8, R13, 0x2, R4 ;  /* 0x000000020d087825 */ /* 0x001fc600078e0204 */
[----:B-1----:R-:W-:Y:S01]  /*19950*/  ISETP.GE.AND P2, PT, R0, UR4, PT ;  /* 0x0000000400007c0c */ /* 0x002fe2000bf46270 */
[----:B------:R-:W0:Y:S01]  /*19960*/  LDCU UR4, c[0x0][0x39c] ;  /* 0x00007380ff0477ac */ /* 0x000e220008000800 */
[----:B--2---:R-:W-:Y:S01]  /*19970*/  PRMT R3, R19, 0x7632, R3 ;  /* 0x0000763213037816 */ /* 0x004fe20000000003 */
[----:B------:R-:W-:Y:S01]  /*19980*/  IMAD.WIDE R10, R15, 0x2, R6 ;  /* 0x000000020f0a7825 */ /* 0x000fe200078e0206 */
[----:B------:R-:W-:Y:S01]  /*19990*/  ISETP.LT.AND P5, PT, R67, UR14, !P5 ;  /* 0x0000000e43007c0c */ /* 0x000fe2000efa1270 */
[----:B------:R-:W1:Y:S02]  /*199a0*/  LDCU UR14, c[0x0][0x398] ;  /* 0x00007300ff0e77ac */ /* 0x000e640008000800 */
[----:B------:R2:W-:Y:S04]  /*199b0*/  @P1 STG.E.U16 desc[UR22][R8.64], R3 ;  /* 0x0000000308001986 */ /* 0x0005e8000c101516 */
[----:B------:R0:W-:Y:S01]  /*199c0*/  @P6 STG.E.U16 desc[UR22][R10.64], R20 ;  /* 0x000000140a006986 */ /* 0x0001e2000c101516 */
[----:B------:R-:W-:Y:S01]  /*199d0*/  ISETP.LT.AND P6, PT, R200, UR16, !P2 ;  /* 0x00000010c8007c0c */ /* 0x000fe2000d7c1270 */
[----:B------:R-:W-:-:S02]  /*199e0*/  VIADD R13, R15, UR30 ;  /* 0x0000001e0f0d7c36 */ /* 0x000fc40008000000 */
[----:B------:R-:W-:Y:S01]  /*199f0*/  VIADD R0, R252, 0xd2 ;  /* 0x000000d2fc007836 */ /* 0x000fe20000000000 */
[----:B------:R-:W1:Y:S01]  /*19a00*/  LDCU UR16, c[0x0][0x398] ;  /* 0x00007300ff1077ac */ /* 0x000e620008000800 */
[----:B--2---:R-:W-:-:S03]  /*19a10*/  IMAD.WIDE R2, R15, 0x2, R4 ;  /* 0x000000020f027825 */ /* 0x004fc600078e0204 */
[----:B---3--:R-:W-:Y:S01]  /*19a20*/  ISETP.GE.AND P3, PT, R0, UR6, PT ;  /* 0x0000000600007c0c */ /* 0x008fe2000bf66270 */
[----:B------:R-:W2:Y:S01]  /*19a30*/  LDCU UR6, c[0x0][0x39c] ;  /* 0x00007380ff0677ac */ /* 0x000ea20008000800 */
        /* <DEDUP_REMOVED lines=24> */
[----:B--2---:R-:W-:Y:S01]  /*19bc0*/  ISETP.GE.AND P4, PT, R0, UR6, PT ;  /* 0x0000000600007c0c */ /* 0x004fe2000bf86270 */
[----:B------:R-:W1:Y:S01]  /*19bd0*/  LDCU UR6, c[0x0][0x39c] ;  /* 0x00007380ff0677ac */ /* 0x000e620008000800 */
[----:B0-----:R-:W-:Y:S01]  /*19be0*/  PRMT R3, R22, 0x7632, R3 ;  /* 0x0000763216037816 */ /* 0x001fe20000000003 */
[----:B------:R-:W-:Y:S01]  /*19bf0*/  IMAD.WIDE R10, R13, 0x2, R6 ;  /* 0x000000020d0a7825 */ /* 0x000fe200078e0206 */
[----:B------:R-:W-:Y:S01]  /*19c00*/  ISETP.LT.AND P0, PT, R67, UR26, !P0 ;  /* 0x0000001a43007c0c */ /* 0x000fe2000c701270 */
[----:B------:R-:W0:Y:S02]  /*19c10*/  LDCU UR26, c[0x0][0x398] ;  /* 0x00007300ff1a77ac */ /* 0x000e240008000800 */
[----:B------:R2:W-:Y:S04]  /*19c20*/  @P3 STG.E.U16 desc[UR22][R8.64], R3 ;  /* 0x0000000308003986 */ /* 0x0005e8000c101516 */
[----:B------:R0:W-:Y:S01]  /*19c30*/  @P6 STG.E.U16 desc[UR22][R10.64], R23 ;  /* 0x000000170a006986 */ /* 0x0001e2000c101516 */
[----:B----4-:R-:W-:Y:S01]  /*19c40*/  ISETP.LT.AND P6, PT, R200, UR10, !P4 ;  /* 0x0000000ac8007c0c */ /* 0x010fe2000e7c1270 */
[----:B------:R-:W-:-:S02]  /*19c50*/  VIADD R15, R13, UR30 ;  /* 0x0000001e0d0f7c36 */ /* 0x000fc40008000000 */
[----:B------:R-:W-:Y:S01]  /*19c60*/  VIADD R0, R252, 0xd5 ;  /* 0x000000d5fc007836 */ /* 0x000fe20000000000 */
[----:B------:R-:W4:Y:S01]  /*19c70*/  LDCU UR10, c[0x0][0x398] ;  /* 0x00007300ff0a77ac */ /* 0x000f220008000800 */
        /* <DEDUP_REMOVED lines=12> */
[----:B------:R-:W2:Y:S01]  /*19d40*/  LDCU UR14, c[0x0][0x398] ;  /* 0x00007300ff0e77ac */ /* 0x000ea20008000800 */
[----:B---3--:R-:W-:-:S03]  /*19d50*/  IMAD.WIDE R10, R15, 0x2, R4 ;  /* 0x000000020f0a7825 */ /* 0x008fc600078e0204 */
[----:B-1----:R-:W-:Y:S01]  /*19d60*/  ISETP.GE.AND P5, PT, R0, UR6, PT ;  /* 0x0000000600007c0c */ /* 0x002fe2000bfa6270 */
[----:B------:R-:W1:Y:S01]  /*19d70*/  LDCU UR6, c[0x0][0x39c] ;  /* 0x00007380ff0677ac */ /* 0x000e620008000800 */
        /* <DEDUP_REMOVED lines=11> */
[----:B--2---:R-:W-:Y:S01]  /*19e30*/  ISETP.GE.AND P2, PT, R0, UR4, PT ;  /* 0x0000000400007c0c */ /* 0x004fe2000bf46270 */
        /* <DEDUP_REMOVED lines=127> */
[----:B------:R-:W-:Y:S01]  /*1a630*/  F2FP.F16.F32.PACK_AB R38, R38, R102 ;  /* 0x000000662626723e */ /* 0x000fe200000000ff */
[----:B------:R-:W4:Y:S01]  /*1a640*/  LDCU UR10, c[0x0][0x398] ;  /* 0x00007300ff0a77ac */ /* 0x000f220008000800 */
[----:B---3--:R-:W-:Y:S02]  /*1a650*/  IMAD.WIDE R2, R13, 0x2, R4 ;  /* 0x000000020d027825 */ /* 0x008fe400078e0204 */
        /* <DEDUP_REMOVED lines=11> */
[----:B------:R-:W-:Y:S01]  /*1a710*/  F2FP.F16.F32.PACK_AB R39, R39, R103 ;  /* 0x000000672727723e */ /* 0x000fe200000000ff */
[----:B------:R-:W2:Y:S01]  /*1a720*/  LDCU UR12, c[0x0][0x398] ;  /* 0x00007300ff0c77ac */ /* 0x000ea20008000800 */
[----:B---3--:R-:W-:Y:S02]  /*1a730*/  IMAD.WIDE R10, R15, 0x2, R4 ;  /* 0x000000020f0a7825 */ /* 0x008fe400078e0204 */
        /* <DEDUP_REMOVED lines=12> */
[----:B------:R-:W1:Y:S01]  /*1a800*/  LDCU UR14, c[0x0][0x398] ;  /* 0x00007300ff0e77ac */ /* 0x000e620008000800 */
        /* <DEDUP_REMOVED lines=77> */
[----:B------:R3:W-:Y:S01]  /*1ace0*/  @P4 STG.E.U16 desc[UR22][R10.64], R9 ;  /* 0x000000090a004986 */ /* 0x0007e2000c101516 */
[----:B------:R-:W-:-:S03]  /*1acf0*/  VIADD R0, R252, 0xe9 ;  /* 0x000000e9fc007836 */ /* 0x000fc60000000000 */
[----:B------:R0:W-:Y:S01]  /*1ad00*/  @P6 STG.E.U16 desc[UR22][R2.64], R43 ;  /* 0x0000002b02006986 */ /* 0x0001e2000c101516 */
[----:B----4-:R-:W-:Y:S01]  /*1ad10*/  ISETP.LT.AND P6, PT, R200, UR10, !P5 ;  /* 0x0000000ac8007c0c */ /* 0x010fe2000efc1270 */
[C---:B------:R-:W-:Y:S01]  /*1ad20*/  VIADD R15, R13.reuse, UR30 ;  /* 0x0000001e0d0f7c36 */ /* 0x040fe20008000000 */
[----:B--2---:R-:W-:Y:S01]  /*1ad30*/  ISETP.GE.AND P2, PT, R0, UR4, PT ;  /* 0x0000000400007c0c */ /* 0x004fe2000bf46270 */
[----:B------:R-:W2:Y:S01]  /*1ad40*/  LDCU UR4, c[0x0][0x39c] ;  /* 0x00007380ff0477ac */ /* 0x000ea20008000800 */
[----:B---3--:R-:W-:Y:S01]  /*1ad50*/  IMAD.WIDE R8, R13, 0x2, R4 ;  /* 0x000000020d087825 */ /* 0x008fe200078e0204 */
[----:B------:R-:W-:Y:S01]  /*1ad60*/  F2FP.F16.F32.PACK_AB R46, R46, R110 ;  /* 0x0000006e2e2e723e */ /* 0x000fe200000000ff */
[----:B------:R-:W3:Y:S01]  /*1ad70*/  LDCU UR10, c[0x0][0x398] ;  /* 0x00007300ff0a77ac */ /* 0x000ee20008000800 */
[----:B0-----:R-:W-:Y:S01]  /*1ad80*/  PRMT R3, R43, 0x7632, R3 ;  /* 0x000076322b037816 */ /* 0x001fe20000000003 */
[----:B------:R-:W-:Y:S01]  /*1ad90*/  IMAD.WIDE R10, R15, 0x2, R6 ;  /* 0x000000020f0a7825 */ /* 0x000fe200078e0206 */
[----:B------:R-:W-:Y:S01]  /*1ada0*/  ISETP.LT.AND P5, PT, R67, UR16, !P5 ;  /* 0x0000001043007c0c */ /* 0x000fe2000efa1270 */
[----:B------:R-:W0:Y:S02]  /*1adb0*/  LDCU UR16, c[0x0][0x398] ;  /* 0x00007300ff1077ac */ /* 0x000e240008000800 */
[----:B------:R4:W-:Y:S01]  /*1adc0*/  @P1 STG.E.U16 desc[UR22][R8.64], R3 ;  /* 0x0000000308001986 */ /* 0x0009e2000c101516 */
[----:B------:R-:W-:-:S03]  /*1add0*/  VIADD R0, R252, 0xea ;  /* 0x000000eafc007836 */ /* 0x000fc60000000000 */
[----:B------:R0:W-:Y:S01]  /*1ade0*/  @P6 STG.E.U16 desc[UR22][R10.64], R44 ;  /* 0x0000002c0a006986 */ /* 0x0001e2000c101516 */
[----:B------:R-:W-:Y:S01]  /*1adf0*/  ISETP.LT.AND P6, PT, R200, UR12, !P2 ;  /* 0x0000000cc8007c0c */ /* 0x000fe2000d7c1270 */
[C---:B------:R-:W-:Y:S01]  /*1ae00*/  VIADD R13, R15.reuse, UR30 ;  /* 0x0000001e0f0d7c36 */ /* 0x040fe20008000000 */
[----:B-1----:R-:W-:Y:S01]  /*1ae10*/  ISETP.GE.AND P3, PT, R0, UR6, PT ;  /* 0x0000000600007c0c */ /* 0x002fe2000bf66270 */
[----:B------:R-:W-:Y:S01]  /*1ae20*/  VIADD R0, R252, 0xeb ;  /* 0x000000ebfc007836 */ /* 0x000fe20000000000 */
[----:B------:R-:W1:Y:S01]  /*1ae30*/  LDCU UR6, c[0x0][0x39c] ;  /* 0x00007380ff0677ac */ /* 0x000e620008000800 */
[----:B----4-:R-:W-:-:S03]  /*1ae40*/  IMAD.WIDE R2, R15, 0x2, R4 ;  /* 0x000000020f027825 */ /* 0x010fc600078e0204 */
[----:B--2---:R-:W-:Y:S01]  /*1ae50*/  ISETP.GE.AND P0, PT, R0, UR4, PT ;  /* 0x0000000400007c0c */ /* 0x004fe2000bf06270 */
[----:B------:R-:W2:Y:S01]  /*1ae60*/  LDCU UR4, c[0x0][0x39c] ;  /* 0x00007380ff0477ac */ /* 0x000ea20008000800 */
[----:B0-----:R-:W-:Y:S01]  /*1ae70*/  PRMT R11, R44, 0x7632, R11 ;  /* 0x000076322c0b7816 */ /* 0x001fe2000000000b */
[----:B------:R-:W-:Y:S01]  /*1ae80*/  IMAD.WIDE R8, R13, 0x2, R6 ;  /* 0x000000020d087825 */ /* 0x000fe200078e0206 */
[----:B------:R-:W-:Y:S01]  /*1ae90*/  ISETP.LT.AND P2, PT, R67, UR18, !P2 ;  /* 0x0000001243007c0c */ /* 0x000fe2000d741270 */
[----:B------:R-:W0:Y:S02]  /*1aea0*/  LDCU UR12, c[0x0][0x398] ;  /* 0x00007300ff0c77ac */ /* 0x000e240008000800 */
[----:B------:R4:W-:Y:S01]  /*1aeb0*/  @P5 STG.E.U16 desc[UR22][R2.64], R11 ;  /* 0x0000000b02005986 */ /* 0x0009e2000c101516 */
[----:B------:R-:W-:Y:S01]  /*1aec0*/  VIADD R0, R252, 0xec ;  /* 0x000000ecfc007836 */ /* 0x000fe20000000000 */
[----:B------:R-:W-:Y:S01]  /*1aed0*/  F2FP.F16.F32.PACK_AB R47, R47, R111 ;  /* 0x0000006f2f2f723e */ /* 0x000fe200000000ff */
[----:B------:R-:W-:Y:S01]  /*1aee0*/  VIADD R15, R13, UR30 ;  /* 0x0000001e0d0f7c36 */ /* 0x000fe20008000000 */
[----:B------:R0:W-:Y:S01]  /*1aef0*/  @P6 STG.E.U16 desc[UR22][R8.64], R45 ;  /* 0x0000002d08006986 */ /* 0x0001e2000c101516 */
[----:B------:R-:W-:Y:S01]  /*1af00*/  ISETP.LT.AND P6, PT, R200, UR14, !P3 ;  /* 0x0000000ec8007c0c */ /* 0x000fe2000dfc1270 */
[----:B------:R-:W3:Y:S01]  /*1af10*/  LDCU UR14, c[0x0][0x398] ;  /* 0x00007300ff0e77ac */ /* 0x000ee20008000800 */
[----:B-1----:R-:W-:Y:S01]  /*1af20*/  ISETP.GE.AND P4, PT, R0, UR6, PT ;  /* 0x0000000600007c0c */ /* 0x002fe2000bf86270 */
[----:B------:R-:W-:-:S02]  /*1af30*/  VIADD R0, R252, 0xed ;  /* 0x000000edfc007836 */ /* 0x000fc40000000000 */
[----:B------:R-:W-:Y:S01]  /*1af40*/  VIADD R12, R252, 0xef ;  /* 0x000000effc0c7836 */ /* 0x000fe20000000000 */
[----:B------:R-:W1:Y:S01]  /*1af50*/  LDCU UR6, c[0x0][0x39c] ;  /* 0x00007380ff0677ac */ /* 0x000e620008000800 */
[----:B----4-:R-:W-:Y:S01]  /*1af60*/  IMAD.WIDE R10, R13, 0x2, R4 ;  /* 0x000000020d0a7825 */ /* 0x010fe200078e0204 */
[----:B------:R-:W-:Y:S01]  /*1af70*/  F2FP.F16.F32.PACK_AB R48, R48, R112 ;  /* 0x000000703030723e */ /* 0x000fe200000000ff */
[----:B------:R-:W4:Y:S01]  /*1af80*/  LDCU UR18, c[0x0][0x398] ;  /* 0x00007300ff1277ac */ /* 0x000f220008000800 */
[----:B0-----:R-:W-:Y:S01]  /*1af90*/  PRMT R9, R45, 0x7632, R9 ;  /* 0x000076322d097816 */ /* 0x001fe20000000009 */
[----:B------:R-:W-:Y:S01]  /*1afa0*/  IMAD.WIDE R2, R15, 0x2, R6 ;  /* 0x000000020f027825 */ /* 0x000fe200078e0206 */
[----:B------:R-:W-:-:S03]  /*1afb0*/  ISETP.LT.AND P3, PT, R67, UR20, !P3 ;  /* 0x0000001443007c0c */ /* 0x000fc6000df61270 */
[----:B------:R0:W-:Y:S01]  /*1afc0*/  @P2 STG.E.U16 desc[UR22][R10.64], R9 ;  /* 0x000000090a002986 */ /* 0x0001e2000c101516 */
[----:B--2---:R-:W-:Y:S01]  /*1afd0*/  ISETP.GE.AND P1, PT, R0, UR4, PT ;  /* 0x0000000400007c0c */ /* 0x004fe2000bf26270 */
[----:B------:R-:W2:Y:S02]  /*1afe0*/  LDCU UR4, c[0x0][0x39c] ;  /* 0x00007380ff0477ac */ /* 0x000ea40008000800 */
[----:B------:R1:W-:Y:S01]  /*1aff0*/  @P6 STG.E.U16 desc[UR22][R2.64], R46 ;  /* 0x0000002e02006986 */ /* 0x0003e2000c101516 */
[----:B------:R-:W-:Y:S01]  /*1b000*/  ISETP.LT.AND P6, PT, R200, UR24, !P0 ;  /* 0x00000018c8007c0c */ /* 0x000fe2000c7c1270 */
[C---:B------:R-:W-:Y:S02]  /*1b010*/  VIADD R13, R15.reuse, UR30 ;  /* 0x0000001e0f0d7c36 */ /* 0x040fe40008000000 */
[----:B------:R-:W-:Y:S02]  /*1b020*/  VIADD R0, R252, 0xee ;  /* 0x000000eefc007836 */ /* 0x000fe40000000000 */
[----:B0-----:R-:W-:Y:S01]  /*1b030*/  IMAD.WIDE R8, R15, 0x2, R4 ;  /* 0x000000020f087825 */ /* 0x001fe200078e0204 */
[----:B-1----:R-:W-:-:S03]  /*1b040*/  PRMT R3, R46, 0x7632, R3 ;  /* 0x000076322e037816 */ /* 0x002fc60000000003 */
[----:B------:R-:W-:Y:S01]  /*1b050*/  IMAD.WIDE R10, R13, 0x2, R6 ;  /* 0x000000020d0a7825 */ /* 0x000fe200078e0206 */
[----:B------:R-:W-:Y:S01]  /*1b060*/  ISETP.LT.AND P0, PT, R67, UR28, !P0 ;  /* 0x0000001c43007c0c */ /* 0x000fe2000c701270 */
[----:B------:R0:W-:Y:S01]  /*1b070*/  @P3 STG.E.U16 desc[UR22][R8.64], R3 ;  /* 0x0000000308003986 */ /* 0x0001e2000c101516 */
[----:B------:R-:W-:Y:S01]  /*1b080*/  ISETP.GE.AND P5, PT, R0, UR6, PT ;  /* 0x0000000600007c0c */ /* 0x000fe2000bfa6270 */
[----:B------:R-:W1:Y:S02]  /*1b090*/  LDCU UR6, c[0x0][0x39c] ;  /* 0x00007380ff0677ac */ /* 0x000e640008000800 */
[----:B------:R1:W-:Y:S01]  /*1b0a0*/  @P6 STG.E.U16 desc[UR22][R10.64], R47 ;  /* 0x0000002f0a006986 */ /* 0x0003e2000c101516 */
[----:B---3--:R-:W-:Y:S01]  /*1b0b0*/  ISETP.LT.AND P6, PT, R200, UR10, !P4 ;  /* 0x0000000ac8007c0c */ /* 0x008fe2000e7c1270 */
[----:B------:R-:W-:Y:S01]  /*1b0c0*/  VIADD R15, R13, UR30 ;  /* 0x0000001e0d0f7c36 */ /* 0x000fe20008000000 */
[----:B------:R-:W-:Y:S01]  /*1b0d0*/  ISETP.LT.AND P4, PT, R67, UR26, !P4 ;  /* 0x0000001a43007c0c */ /* 0x000fe2000e781270 */
[----:B------:R-:W-:Y:S01]  /*1b0e0*/  VIADD R0, R252, 0xf0 ;  /* 0x000000f0fc007836 */ /* 0x000fe20000000000 */
[----:B--2---:R-:W-:Y:S01]  /*1b0f0*/  ISETP.GE.AND P2, PT, R12, UR4, PT ;  /* 0x000000040c007c0c */ /* 0x004fe2000bf46270 */
[----:B------:R-:W2:Y:S01]  /*1b100*/  LDCU UR4, c[0x0][0x39c] ;  /* 0x00007380ff0477ac */ /* 0x000ea20008000800 */
[----:B------:R-:W-:Y:S01]  /*1b110*/  PRMT R12, R47, 0x7632, R12 ;  /* 0x000076322f0c7816 */ /* 0x000fe2000000000c */
[----:B0-----:R-:W-:Y:S01]  /*1b120*/  IMAD.WIDE R2, R13, 0x2, R4 ;  /* 0x000000020d027825 */ /* 0x001fe200078e0204 */
[----:B------:R-:W-:Y:S01]  /*1b130*/  PRMT R13, R48, 0x7632, R13 ;  /* 0x00007632300d7816 */ /* 0x000fe2000000000d */
[----:B------:R-:W0:Y:S02]  /*1b140*/  LDCU UR10, c[0x0][0x398] ;  /* 0x00007300ff0a77ac */ /* 0x000e240008000800 */
[C---:B------:R-:W-:Y:S01]  /*1b150*/  IMAD.WIDE R8, R15.reuse, 0x2, R6 ;  /* 0x000000020f087825 */ /* 0x040fe200078e0206 */
[----:B------:R-:W-:Y:S01]  /*1b160*/  ISETP.GE.AND P3, PT, R0, UR9, PT ;  /* 0x0000000900007c0c */ /* 0x000fe2000bf66270 */
[----:B------:R-:W3:Y:S02]  /*1b170*/  LDCU UR9, c[0x0][0x398] ;  /* 0x00007300ff0977ac */ /* 0x000ee40008000800 */
[----:B-1----:R-:W-:Y:S01]  /*1b180*/  IMAD.WIDE R10, R15, 0x2, R4 ;  /* 0x000000020f0a7825 */ /* 0x002fe200078e0204 */
[----:B------:R-:W-:Y:S04]  /*1b190*/  @P0 STG.E.U16 desc[UR22][R2.64], R12 ;  /* 0x0000000c02000986 */ /* 0x000fe8000c101516 */
[----:B------:R-:W-:Y:S01]  /*1b1a0*/  @P6 STG.E.U16 desc[UR22][R8.64], R48 ;  /* 0x0000003008006986 */ /* 0x000fe2000c101516 */
[----:B------:R-:W-:-:S03]  /*1b1b0*/  VIADD R0, R252, 0xf1 ;  /* 0x000000f1fc007836 */ /* 0x000fc60000000000 */
[----:B------:R1:W-:Y:S01]  /*1b1c0*/  @P4 STG.E.U16 desc[UR22][R10.64], R13 ;  /* 0x0000000d0a004986 */ /* 0x0003e2000c101516 */
[C---:B------:R-:W-:Y:S01]  /*1b1d0*/  ISETP.LT.AND P4, PT, R200.reuse, UR12, !P1 ;  /* 0x0000000cc8007c0c */ /* 0x040fe2000cf81270 */
[----:B------:R-:W-:Y:S01]  /*1b1e0*/  VIADD R15, R15, UR30 ;  /* 0x0000001e0f0f7c36 */ /* 0x000fe20008000000 */
[----:B------:R-:W-:Y:S01]  /*1b1f0*/  ISETP.LT.AND P1, PT, R67, UR16, !P1 ;  /* 0x0000001043007c0c */ /* 0x000fe2000cf21270 */
[----:B------:R-:W0:Y:S01]  /*1b200*/  LDCU UR12, c[0x0][0x398] ;  /* 0x00007300ff0c77ac */ /* 0x000e220008000800 */
[----:B------:R-:W-:Y:S02]  /*1b210*/  ISETP.LT.AND P6, PT, R200, UR14, !P5 ;  /* 0x0000000ec8007c0c */ /* 0x000fe4000efc1270 */
[----:B------:R-:W-:Y:S02]  /*1b220*/  F2FP.F16.F32.PACK_AB R49, R49, R113 ;  /* 0x000000713131723e */ /* 0x000fe400000000ff */
[----:B------:R-:W-:Y:S01]  /*1b230*/  ISETP.GE.AND P0, PT, R0, UR6, PT ;  /* 0x0000000600007c0c */ /* 0x000fe2000bf06270 */
[----:B------:R-:W0:Y:S01]  /*1b240*/  LDCU UR6, c[0x0][0x39c] ;  /* 0x00007380ff0677ac */ /* 0x000e220008000800 */
[----:B-1----:R-:W-:Y:S01]  /*1b250*/  VIADD R13, R15, UR30 ;  /* 0x0000001e0f0d7c36 */ /* 0x002fe20008000000 */
[----:B------:R-:W-:Y:S01]  /*1b260*/  PRMT R12, R49, 0x7632, R12 ;  /* 0x00007632310c7816 */ /* 0x000fe2000000000c */
[C---:B------:R-:W-:Y:S01]  /*1b270*/  IMAD.WIDE R2, R15.reuse, 0x2, R6 ;  /* 0x000000020f027825 */ /* 0x040fe200078e0206 */
[----:B------:R-:W-:Y:S01]  /*1b280*/  F2FP.F16.F32.PACK_AB R50, R50, R114 ;  /* 0x000000723232723e */ /* 0x000fe200000000ff */
[----:B------:R-:W1:Y:S02]  /*1b290*/  LDCU UR14, c[0x0][0x398] ;  /* 0x00007300ff0e77ac */ /* 0x000e640008000800 */
[----:B------:R-:W-:Y:S01]  /*1b2a0*/  IMAD.WIDE R8, R15, 0x2, R4 ;  /* 0x000000020f087825 */ /* 0x000fe200078e0204 */
[----:B------:R0:W-:Y:S03]  /*1b2b0*/  @P4 STG.E.U16 desc[UR22][R2.64], R49 ;  /* 0x0000003102004986 */ /* 0x0001e6000c101516 */
[----:B------:R-:W-:Y:S01]  /*1b2c0*/  IMAD.WIDE R10, R13, 0x2, R6 ;  /* 0x000000020d0a7825 */ /* 0x000fe200078e0206 */
[----:B------:R1:W-:Y:S01]  /*1b2d0*/  @P1 STG.E.U16 desc[UR22][R8.64], R12 ;  /* 0x0000000c08001986 */ /* 0x0003e2000c101516 */
[----:B---3--:R-:W-:Y:S01]  /*1b2e0*/  ISETP.LT.AND P5, PT, R67, UR9, !P5 ;  /* 0x0000000943007c0c */ /* 0x008fe2000efa1270 */
[----:B------:R-:W3:Y:S01]  /*1b2f0*/  LDCU UR9, c[0x0][0x398] ;  /* 0x00007300ff0977ac */ /* 0x000ee20008000800 */
[----:B------:R-:W-:Y:S01]  /*1b300*/  VIADD R0, R252, 0xf2 ;  /* 0x000000f2fc007836 */ /* 0x000fe20000000000 */
[----:B------:R1:W-:Y:S01]  /*1b310*/  @P6 STG.E.U16 desc[UR22][R10.64], R50 ;  /* 0x000000320a006986 */ /* 0x0003e2000c101516 */
[----:B----4-:R-:W-:Y:S01]  /*1b320*/  ISETP.LT.AND P6, PT, R200, UR18, !P2 ;  /* 0x00000012c8007c0c */ /* 0x010fe2000d7c1270 */
[----:B------:R-:W-:-:S02]  /*1b330*/  VIADD R15, R13, UR30 ;  /* 0x0000001e0d0f7c36 */ /* 0x000fc40008000000 */
[----:B--2---:R-:W-:Y:S01]  /*1b340*/  ISETP.GE.AND P4, PT, R0, UR4, PT ;  /* 0x0000000400007c0c */ /* 0x004fe2000bf86270 */
[----:B------:R-:W-:Y:S01]  /*1b350*/  VIADD R0, R252, 0xf3 ;  /* 0x000000f3fc007836 */ /* 0x000fe20000000000 */
[----:B------:R-:W2:Y:S01]  /*1b360*/  LDCU UR4, c[0x0][0x39c] ;  /* 0x00007380ff0477ac */ /* 0x000ea20008000800 */
[----:B0-----:R-:W-:Y:S01]  /*1b370*/  IMAD.WIDE R2, R13, 0x2, R4 ;  /* 0x000000020d027825 */ /* 0x001fe200078e0204 */
[----:B------:R-:W-:Y:S02]  /*1b380*/  F2FP.F16.F32.PACK_AB R51, R51, R115 ;  /* 0x000000733333723e */ /* 0x000fe400000000ff */
[----:B------:R-:W-:Y:S01]  /*1b390*/  ISETP.GE.AND P1, PT, R0, UR6, PT ;  /* 0x0000000600007c0c */ /* 0x000fe2000bf26270 */
[----:B-1----:R-:W-:Y:S01]  /*1b3a0*/  IMAD.WIDE R8, R15, 0x2, R6 ;  /* 0x000000020f087825 */ /* 0x002fe200078e0206 */
[----:B------:R-:W-:Y:S01]  /*1b3b0*/  PRMT R11, R50, 0x7632, R11 ;  /* 0x00007632320b7816 */ /* 0x000fe2000000000b */
[----:B------:R-:W0:Y:S01]  /*1b3c0*/  LDCU UR6, c[0x0][0x398] ;  /* 0x00007300ff0677ac */ /* 0x000e220008000800 */
[----:B------:R-:W-:-:S03]  /*1b3d0*/  ISETP.LT.AND P2, PT, R67, UR10, !P2 ;  /* 0x0000000a43007c0c */ /* 0x000fc6000d741270 */
[----:B------:R1:W-:Y:S01]  /*1b3e0*/  @P5 STG.E.U16 desc[UR22][R2.64], R11 ;  /* 0x0000000b02005986 */ /* 0x0003e2000c101516 */
[----:B------:R-:W-:Y:S01]  /*1b3f0*/  VIADD R0, R252, 0xf4 ;  /* 0x000000f4fc007836 */ /* 0x000fe20000000000 */
[----:B------:R-:W-:Y:S01]  /*1b400*/  F2FP.F16.F32.PACK_AB R52, R52, R116 ;  /* 0x000000743434723e */ /* 0x000fe200000000ff */
[----:B------:R-:W-:Y:S01]  /*1b410*/  VIADD R17, R15, UR30 ;  /* 0x0000001e0f117c36 */ /* 0x000fe20008000000 */
[----:B------:R4:W-:Y:S01]  /*1b420*/  @P6 STG.E.U16 desc[UR22][R8.64], R51 ;  /* 0x0000003308006986 */ /* 0x0009e2000c101516 */
[----:B------:R-:W-:Y:S01]  /*1b430*/  ISETP.LT.AND P6, PT, R200, UR12, !P3 ;  /* 0x0000000cc8007c0c */ /* 0x000fe2000dfc1270 */
[----:B------:R-:W3:Y:S01]  /*1b440*/  LDCU UR10, c[0x0][0x398] ;  /* 0x00007300ff0a77ac */ /* 0x000ee20008000800 */
[----:B------:R-:W-:Y:S01]  /*1b450*/  IMAD.WIDE R12, R17, 0x2, R6 ;  /* 0x00000002110c7825 */ /* 0x000fe200078e0206 */
[----:B--2---:R-:W-:Y:S01]  /*1b460*/  ISETP.GE.AND P5, PT, R0, UR4, PT ;  /* 0x0000000400007c0c */ /* 0x004fe2000bfa6270 */
[----:B------:R-:W2:Y:S01]  /*1b470*/  LDCU UR4, c[0x0][0x398] ;  /* 0x00007300ff0477ac */ /* 0x000ea20008000800 */
[----:B-1----:R-:W-:Y:S01]  /*1b480*/  PRMT R3, R51, 0x7632, R3 ;  /* 0x0000763233037816 */ /* 0x002fe20000000003 */
[----:B------:R-:W-:Y:S01]  /*1b490*/  IMAD.WIDE R10, R15, 0x2, R4 ;  /* 0x000000020f0a7825 */ /* 0x000fe200078e0204 */
[----:B------:R-:W-:Y:S01]  /*1b4a0*/  ISETP.LT.AND P3, PT, R67, UR14, !P3 ;  /* 0x0000000e43007c0c */ /* 0x000fe2000df61270 */
[----:B------:R-:W1:Y:S03]  /*1b4b0*/  LDCU UR12, c[0x0][0x398] ;  /* 0x00007300ff0c77ac */ /* 0x000e660008000800 */
[----:B------:R2:W-:Y:S01]  /*1b4c0*/  @P2 STG.E.U16 desc[UR22][R10.64], R3 ;  /* 0x000000030a002986 */ /* 0x0005e2000c101516 */
[----:B------:R-:W-:Y:S01]  /*1b4d0*/  VIADD R15, R17, UR30 ;  /* 0x0000001e110f7c36 */ /* 0x000fe20008000000 */
[----:B------:R-:W-:Y:S01]  /*1b4e0*/  F2FP.F16.F32.PACK_AB R53, R53, R117 ;  /* 0x000000753535723e */ /* 0x000fe200000000ff */
[----:B------:R-:W-:Y:S01]  /*1b4f0*/  VIADD R0, R252, 0xf5 ;  /* 0x000000f5fc007836 */ /* 0x000fe20000000000 */
[----:B------:R1:W-:Y:S01]  /*1b500*/  @P6 STG.E.U16 desc[UR22][R12.64], R52 ;  /* 0x000000340c006986 */ /* 0x0003e2000c101516 */
[----:B0-----:R-:W-:Y:S01]  /*1b510*/  ISETP.LT.AND P6, PT, R200, UR6, !P0 ;  /* 0x00000006c8007c0c */ /* 0x001fe2000c7c1270 */
[----:B----4-:R-:W-:Y:S01]  /*1b520*/  IMAD.WIDE R8, R15, 0x2, R6 ;  /* 0x000000020f087825 */ /* 0x010fe200078e0206 */
[----:B------:R-:W0:Y:S01]  /*1b530*/  LDCU UR6, c[0x0][0x398] ;  /* 0x00007300ff0677ac */ /* 0x000e220008000800 */
[----:B------:R-:W-:-:S02]  /*1b540*/  F2FP.F16.F32.PACK_AB R54, R54, R118 ;  /* 0x000000763636723e */ /* 0x000fc400000000ff */
[----:B------:R-:W-:Y:S01]  /*1b550*/  F2FP.F16.F32.PACK_AB R55, R55, R119 ;  /* 0x000000773737723e */ /* 0x000fe200000000ff */
[----:B------:R-:W4:Y:S01]  /*1b560*/  LDCU UR14, c[0x0][0x398] ;  /* 0x00007300ff0e77ac */ /* 0x000f220008000800 */
[----:B--2---:R-:W-:Y:S01]  /*1b570*/  PRMT R11, R52, 0x7632, R11 ;  /* 0x00007632340b7816 */ /* 0x004fe2000000000b */
[--C-:B------:R-:W-:Y:S01]  /*1b580*/  IMAD.WIDE R2, R17, 0x2, R4.reuse ;  /* 0x0000000211027825 */ /* 0x100fe200078e0204 */
[----:B---3--:R-:W-:Y:S01]  /*1b590*/  ISETP.LT.AND P0, PT, R67, UR9, !P0 ;  /* 0x0000000943007c0c */ /* 0x008fe2000c701270 */
[----:B------:R-:W2:Y:S03]  /*1b5a0*/  LDCU UR9, c[0x0][0x398] ;  /* 0x00007300ff0977ac */ /* 0x000ea60008000800 */
[----:B------:R3:W-:Y:S04]  /*1b5b0*/  @P3 STG.E.U16 desc[UR22][R2.64], R11 ;  /* 0x0000000b02003986 */ /* 0x0007e8000c101516 */
[----:B------:R0:W-:Y:S01]  /*1b5c0*/  @P6 STG.E.U16 desc[UR22][R8.64], R53 ;  /* 0x0000003508006986 */ /* 0x0001e2000c101516 */
[----:B------:R-:W-:Y:S01]  /*1b5d0*/  ISETP.LT.AND P6, PT, R200, UR4, !P4 ;  /* 0x00000004c8007c0c */ /* 0x000fe2000e7c1270 */
[C---:B-1----:R-:W-:Y:S01]  /*1b5e0*/  VIADD R13, R15.reuse, UR30 ;  /* 0x0000001e0f0d7c36 */ /* 0x042fe20008000000 */
[----:B------:R-:W-:Y:S01]  /*1b5f0*/  ISETP.GE.AND P2, PT, R0, UR5, PT ;  /* 0x0000000500007c0c */ /* 0x000fe2000bf46270 */
[----:B------:R-:W1:Y:S01]  /*1b600*/  LDCU UR5, c[0x0][0x398] ;  /* 0x00007300ff0577ac */ /* 0x000e620008000800 */
[----:B---3--:R-:W-:Y:S01]  /*1b610*/  IMAD.WIDE R10, R15, 0x2, R4 ;  /* 0x000000020f0a7825 */ /* 0x008fe200078e0204 */
[----:B------:R-:W3:Y:S01]  /*1b620*/  LDCU UR4, c[0x0][0x398] ;  /* 0x00007300ff0477ac */ /* 0x000ee20008000800 */
[----:B0-----:R-:W-:-:S02]  /*1b630*/  PRMT R9, R53, 0x7632, R9 ;  /* 0x0000763235097816 */ /* 0x001fc40000000009 */
[----:B------:R-:W-:Y:S01]  /*1b640*/  IMAD.WIDE R2, R13, 0x2, R6 ;  /* 0x000000020d027825 */ /* 0x000fe200078e0206 */
[----:B------:R-:W-:Y:S01]  /*1b650*/  ISETP.LT.AND P4, PT, R67, UR6, !P4 ;  /* 0x0000000643007c0c */ /* 0x000fe2000e781270 */
[----:B------:R-:W0:Y:S01]  /*1b660*/  LDCU UR6, c[0x0][0x398] ;  /* 0x00007300ff0677ac */ /* 0x000e220008000800 */
[----:B------:R1:W-:Y:S04]  /*1b670*/  @P0 STG.E.U16 desc[UR22][R10.64], R9 ;  /* 0x000000090a000986 */ /* 0x0003e8000c101516 */
[----:B------:R2:W-:Y:S01]  /*1b680*/  @P6 STG.E.U16 desc[UR22][R2.64], R54 ;  /* 0x0000003602006986 */ /* 0x0005e2000c101516 */
[----:B------:R-:W-:Y:S01]  /*1b690*/  ISETP.LT.AND P6, PT, R200, UR10, !P1 ;  /* 0x0000000ac8007c0c */ /* 0x000fe2000cfc1270 */
[C---:B------:R-:W-:Y:S02]  /*1b6a0*/  VIADD R15, R13.reuse, UR30 ;  /* 0x0000001e0d0f7c36 */ /* 0x040fe40008000000 */
[----:B-1----:R-:W-:Y:S01]  /*1b6b0*/  IMAD.WIDE R8, R13, 0x2, R4 ;  /* 0x000000020d087825 */ /* 0x002fe200078e0204 */
[----:B------:R-:W-:Y:S01]  /*1b6c0*/  F2FP.F16.F32.PACK_AB R56, R56, R120 ;  /* 0x000000783838723e */ /* 0x000fe200000000ff */
[----:B------:R-:W1:Y:S01]  /*1b6d0*/  LDCU UR10, c[0x0][0x398] ;  /* 0x00007300ff0a77ac */ /* 0x000e620008000800 */
[----:B--2---:R-:W-:Y:S01]  /*1b6e0*/  PRMT R3, R54, 0x7632, R3 ;  /* 0x0000763236037816 */ /* 0x004fe20000000003 */
[----:B------:R-:W-:Y:S01]  /*1b6f0*/  IMAD.WIDE R10, R15, 0x2, R6 ;  /* 0x000000020f0a7825 */ /* 0x000fe200078e0206 */
[----:B------:R-:W-:Y:S01]  /*1b700*/  ISETP.LT.AND P1, PT, R67, UR5, !P1 ;  /* 0x0000000543007c0c */ /* 0x000fe2000cf21270 */
[----:B------:R-:W2:Y:S02]  /*1b710*/  LDCU UR5, c[0x0][0x398] ;  /* 0x00007300ff0577ac */ /* 0x000ea40008000800 */
[----:B------:R0:W-:Y:S04]  /*1b720*/  @P4 STG.E.U16 desc[UR22][R8.64], R3 ;  /* 0x0000000308004986 */ /* 0x0001e8000c101516 */
[----:B------:R1:W-:Y:S01]  /*1b730*/  @P6 STG.E.U16 desc[UR22][R10.64], R55 ;  /* 0x000000370a006986 */ /* 0x0003e2000c101516 */
[----:B---3--:R-:W-:Y:S01]  /*1b740*/  ISETP.LT.AND P6, PT, R200, UR4, !P5 ;  /* 0x00000004c8007c0c */ /* 0x008fe2000efc1270 */
[----:B------:R-:W-:-:S02]  /*1b750*/  VIADD R13, R15, UR30 ;  /* 0x0000001e0f0d7c36 */ /* 0x000fc40008000000 */
[----:B0-----:R-:W-:Y:S01]  /*1b760*/  IMAD.WIDE R2, R15, 0x2, R4 ;  /* 0x000000020f027825 */ /* 0x001fe200078e0204 */
[----:B------:R-:W-:Y:S01]  /*1b770*/  F2FP.F16.F32.PACK_AB R57, R57, R121 ;  /* 0x000000793939723e */ /* 0x000fe200000000ff */
[----:B------:R-:W0:Y:S01]  /*1b780*/  LDCU UR4, c[0x0][0x398] ;  /* 0x00007300ff0477ac */ /* 0x000e220008000800 */
[----:B-1----:R-:W-:Y:S01]  /*1b790*/  PRMT R11, R55, 0x7632, R11 ;  /* 0x00007632370b7816 */ /* 0x002fe2000000000b */
        /* <DEDUP_REMOVED lines=21> */
[C---:B------:R-:W-:Y:S01]  /*1b8f0*/  VIADD R0, R252.reuse, 0xf7 ;  /* 0x000000f7fc007836 */ /* 0x040fe20000000000 */
[----:B------:R-:W-:Y:S01]  /*1b900*/  F2FP.F16.F32.PACK_AB R59, R59, R123 ;  /* 0x0000007b3b3b723e */ /* 0x000fe200000000ff */
[----:B------:R-:W-:Y:S01]  /*1b910*/  VIADD R12, R252, 0xfb ;  /* 0x000000fbfc0c7836 */ /* 0x000fe20000000000 */
[----:B------:R-:W-:Y:S01]  /*1b920*/  F2FP.F16.F32.PACK_AB R60, R60, R124 ;  /* 0x0000007c3c3c723e */ /* 0x000fe200000000ff */
[----:B-1----:R-:W-:Y:S01]  /*1b930*/  IMAD.WIDE R8, R15, 0x2, R4 ;  /* 0x000000020f087825 */ /* 0x002fe200078e0204 */
[----:B------:R-:W-:Y:S01]  /*1b940*/  ISETP.GE.AND P0, PT, R0, UR27, PT ;  /* 0x0000001b00007c0c */ /* 0x000fe2000bf06270 */
[----:B------:R-:W1:Y:S01]  /*1b950*/  LDCU UR10, c[0x0][0x398] ;  /* 0x00007300ff0a77ac */ /* 0x000e620008000800 */
[----:B0-----:R-:W-:Y:S01]  /*1b960*/  PRMT R3, R57, 0x7632, R3 ;  /* 0x0000763239037816 */ /* 0x001fe20000000003 */
[----:B------:R-:W-:Y:S01]  /*1b970*/  IMAD.WIDE R10, R13, 0x2, R6 ;  /* 0x000000020d0a7825 */ /* 0x000fe200078e0206 */
[----:B----4-:R-:W-:Y:S01]  /*1b980*/  ISETP.LT.AND P3, PT, R67, UR14, !P3 ;  /* 0x0000000e43007c0c */ /* 0x010fe2000df61270 */
[----:B------:R-:W0:Y:S02]  /*1b990*/  LDCU UR14, c[0x0][0x398] ;  /* 0x00007300ff0e77ac */ /* 0x000e240008000800 */
[----:B------:R4:W-:Y:S01]  /*1b9a0*/  @P2 STG.E.U16 desc[UR22][R8.64], R3 ;  /* 0x0000000308002986 */ /* 0x0009e2000c101516 */
[----:B------:R-:W-:-:S03]  /*1b9b0*/  VIADD R0, R252, 0xf8 ;  /* 0x000000f8fc007836 */ /* 0x000fc60000000000 */
[----:B------:R0:W-:Y:S01]  /*1b9c0*/  @P6 STG.E.U16 desc[UR22][R10.64], R58 ;  /* 0x0000003a0a006986 */ /* 0x0001e2000c101516 */
[----:B------:R-:W-:Y:S01]  /*1b9d0*/  ISETP.LT.AND P6, PT, R200, UR4, !P0 ;  /* 0x00000004c8007c0c */ /* 0x000fe2000c7c1270 */
[C---:B------:R-:W-:Y:S01]  /*1b9e0*/  VIADD R15, R13.reuse, UR30 ;  /* 0x0000001e0d0f7c36 */ /* 0x040fe20008000000 */
[----:B------:R-:W-:Y:S01]  /*1b9f0*/  ISETP.GE.AND P4, PT, R0, UR21, PT ;  /* 0x0000001500007c0c */ /* 0x000fe2000bf86270 */
[----:B------:R-:W-:Y:S02]  /*1ba00*/  VIADD R0, R252, 0xf9 ;  /* 0x000000f9fc007836 */ /* 0x000fe40000000000 */
[----:B----4-:R-:W-:Y:S01]  /*1ba10*/  IMAD.WIDE R2, R13, 0x2, R4 ;  /* 0x000000020d027825 */ /* 0x010fe200078e0204 */
[----:B------:R-:W-:Y:S01]  /*1ba20*/  ISETP.GE.AND P2, PT, R12, UR25, PT ;  /* 0x000000190c007c0c */ /* 0x000fe2000bf46270 */
[----:B------:R-:W4:Y:S01]  /*1ba30*/  LDCU UR4, c[0x0][0x398] ;  /* 0x00007300ff0477ac */ /* 0x000f220008000800 */
[----:B0-----:R-:W-:Y:S01]  /*1ba40*/  PRMT R11, R58, 0x7632, R11 ;  /* 0x000076323a0b7816 */ /* 0x001fe2000000000b */
[----:B------:R-:W-:Y:S01]  /*1ba50*/  IMAD.WIDE R8, R15, 0x2, R6 ;  /* 0x000000020f087825 */ /* 0x000fe200078e0206 */
[----:B------:R-:W-:Y:S01]  /*1ba60*/  ISETP.GE.AND P1, PT, R0, UR13, PT ;  /* 0x0000000d00007c0c */ /* 0x000fe2000bf26270 */
[----:B------:R-:W0:Y:S01]  /*1ba70*/  LDCU UR13, c[0x0][0x398] ;  /* 0x00007300ff0d77ac */ /* 0x000e220008000800 */
[----:B--2---:R-:W-:Y:S01]  /*1ba80*/  ISETP.LT.AND P0, PT, R67, UR5, !P0 ;  /* 0x0000000543007c0c */ /* 0x004fe2000c701270 */
[----:B------:R2:W-:Y:S01]  /*1ba90*/  @P3 STG.E.U16 desc[UR22][R2.64], R11 ;  /* 0x0000000b02003986 */ /* 0x0005e2000c101516 */
[----:B------:R-:W-:Y:S01]  /*1baa0*/  VIADD R13, R15, UR30 ;  /* 0x0000001e0f0d7c36 */ /* 0x000fe20008000000 */
[----:B------:R-:W-:Y:S01]  /*1bab0*/  PRMT R12, R59, 0x7632, R12 ;  /* 0x000076323b0c7816 */ /* 0x000fe2000000000c */
[----:B------:R-:W-:Y:S01]  /*1bac0*/  VIADD R0, R252, 0xfa ;  /* 0x000000fafc007836 */ /* 0x000fe20000000000 */
[----:B------:R0:W-:Y:S01]  /*1bad0*/  @P6 STG.E.U16 desc[UR22][R8.64], R59 ;  /* 0x0000003b08006986 */ /* 0x0001e2000c101516 */
[----:B---3--:R-:W-:Y:S01]  /*1bae0*/  ISETP.LT.AND P6, PT, R200, UR15, !P4 ;  /* 0x0000000fc8007c0c */ /* 0x008fe2000e7c1270 */
[----:B------:R-:W3:Y:S01]  /*1baf0*/  LDCU UR5, c[0x0][0x398] ;  /* 0x00007300ff0577ac */ /* 0x000ee20008000800 */
[----:B------:R-:W-:-:S02]  /*1bb00*/  ISETP.LT.AND P4, PT, R67, UR9, !P4 ;  /* 0x0000000943007c0c */ /* 0x000fc4000e781270 */
[----:B------:R-:W-:Y:S01]  /*1bb10*/  PRMT R14, R60, 0x7632, R14 ;  /* 0x000076323c0e7816 */ /* 0x000fe2000000000e */
[----:B------:R-:W1:Y:S01]  /*1bb20*/  LDCU UR9, c[0x0][0x398] ;  /* 0x00007300ff0977ac */ /* 0x000e620008000800 */
[----:B--2---:R-:W-:Y:S01]  /*1bb30*/  IMAD.WIDE R2, R15, 0x2, R4 ;  /* 0x000000020f027825 */ /* 0x004fe200078e0204 */
[----:B------:R-:W-:Y:S01]  /*1bb40*/  ISETP.GE.AND P5, PT, R0, UR7, PT ;  /* 0x0000000700007c0c */ /* 0x000fe2000bfa6270 */
[----:B------:R-:W2:Y:S02]  /*1bb50*/  LDCU UR7, c[0x0][0x398] ;  /* 0x00007300ff0777ac */ /* 0x000ea40008000800 */
[----:B0-----:R-:W-:Y:S01]  /*1bb60*/  IMAD.WIDE R8, R13, 0x2, R6 ;  /* 0x000000020d087825 */ /* 0x001fe200078e0206 */
[----:B------:R0:W-:Y:S01]  /*1bb70*/  @P0 STG.E.U16 desc[UR22][R2.64], R12 ;  /* 0x0000000c02000986 */ /* 0x0001e2000c101516 */
[----:B------:R-:W-:Y:S01]  /*1bb80*/  F2FP.F16.F32.PACK_AB R61, R61, R125 ;  /* 0x0000007d3d3d723e */ /* 0x000fe200000000ff */
[----:B------:R-:W1:Y:S01]  /*1bb90*/  LDCU UR15, c[0x0][0x398] ;  /* 0x00007300ff0f77ac */ /* 0x000e620008000800 */
[C---:B------:R-:W-:Y:S01]  /*1bba0*/  IMAD.WIDE R10, R13.reuse, 0x2, R4 ;  /* 0x000000020d0a7825 */ /* 0x040fe200078e0204 */
        /* <DEDUP_REMOVED lines=8> */
[----:B------:R-:W-:Y:S01]  /*1bc30*/  VIADD R0, R252, 0xfd ;  /* 0x000000fdfc007836 */ /* 0x000fe20000000000 */
[----:B------:R-:W-:Y:S01]  /*1bc40*/  ISETP.LT.AND P6, PT, R200, UR6, !P5 ;  /* 0x00000006c8007c0c */ /* 0x000fe2000efc1270 */
[----:B0-----:R-:W-:Y:S01]  /*1bc50*/  IMAD.WIDE R2, R13, 0x2, R6 ;  /* 0x000000020d027825 */ /* 0x001fe200078e0206 */
[----:B------:R-:W-:Y:S01]  /*1bc60*/  PRMT R12, R61, 0x7632, R12 ;  /* 0x000076323d0c7816 */ /* 0x000fe2000000000c */
[----:B------:R-:W0:Y:S01]  /*1bc70*/  LDCU UR6, c[0x0][0x398] ;  /* 0x00007300ff0677ac */ /* 0x000e220008000800 */
[----:B------:R-:W-:Y:S01]  /*1bc80*/  ISETP.GE.AND P0, PT, R0, UR17, PT ;  /* 0x0000001100007c0c */ /* 0x000fe2000bf06270 */
[----:B------:R-:W-:-:S02]  /*1bc90*/  VIADD R0, R252, 0xfe ;  /* 0x000000fefc007836 */ /* 0x000fc40000000000 */
[C---:B------:R-:W-:Y:S02]  /*1bca0*/  VIADD R15, R13.reuse, UR30 ;  /* 0x0000001e0d0f7c36 */ /* 0x040fe40008000000 */
[----:B------:R-:W-:Y:S01]  /*1bcb0*/  IMAD.WIDE R8, R13, 0x2, R4 ;  /* 0x000000020d087825 */ /* 0x000fe200078e0204 */
[----:B------:R-:W-:Y:S01]  /*1bcc0*/  F2FP.F16.F32.PACK_AB R62, R62, R126 ;  /* 0x0000007e3e3e723e */ /* 0x000fe200000000ff */
[----:B------:R0:W-:Y:S01]  /*1bcd0*/  @P4 STG.E.U16 desc[UR22][R2.64], R61 ;  /* 0x0000003d02004986 */ /* 0x0001e2000c101516 */
[----:B------:R-:W-:Y:S01]  /*1bce0*/  ISETP.GE.AND P4, PT, R0, UR11, PT ;  /* 0x0000000b00007c0c */ /* 0x000fe2000bf86270 */
[----:B-1----:R-:W-:Y:S01]  /*1bcf0*/  IMAD.WIDE R10, R15, 0x2, R6 ;  /* 0x000000020f0a7825 */ /* 0x002fe200078e0206 */
[----:B------:R-:W1:Y:S01]  /*1bd00*/  LDCU UR11, c[0x0][0x398] ;  /* 0x00007300ff0b77ac */ /* 0x000e620008000800 */
[C---:B------:R-:W-:Y:S01]  /*1bd10*/  ISETP.LT.AND P5, PT, R67.reuse, UR10, !P5 ;  /* 0x0000000a43007c0c */ /* 0x040fe2000efa1270 */
[----:B------:R1:W-:Y:S01]  /*1bd20*/  @P1 STG.E.U16 desc[UR22][R8.64], R12 ;  /* 0x0000000c08001986 */ /* 0x0003e2000c101516 */
[C---:B--2---:R-:W-:Y:S01]  /*1bd30*/  ISETP.LT.AND P1, PT, R200.reuse, UR7, !P2 ;  /* 0x00000007c8007c0c */ /* 0x044fe2000d721270 */
[----:B------:R-:W2:Y:S01]  /*1bd40*/  LDCU UR13, c[0x0][0x398] ;  /* 0x00007300ff0d77ac */ /* 0x000ea20008000800 */
[----:B----4-:R-:W-:Y:S01]  /*1bd50*/  ISETP.LT.AND P2, PT, R67, UR4, !P2 ;  /* 0x0000000443007c0c */ /* 0x010fe2000d741270 */
[----:B------:R4:W-:Y:S01]  /*1bd60*/  @P6 STG.E.U16 desc[UR22][R10.64], R62 ;  /* 0x0000003e0a006986 */ /* 0x0009e2000c101516 */
[----:B------:R-:W-:Y:S01]  /*1bd70*/  ISETP.LT.AND P6, PT, R200, UR14, !P3 ;  /* 0x0000000ec8007c0c */ /* 0x000fe2000dfc1270 */
[----:B------:R-:W-:Y:S01]  /*1bd80*/  VIADD R13, R15, UR30 ;  /* 0x0000001e0f0d7c36 */ /* 0x000fe20008000000 */
[----:B------:R-:W-:Y:S01]  /*1bd90*/  F2FP.F16.F32.PACK_AB R63, R63, R127 ;  /* 0x0000007f3f3f723e */ /* 0x000fe200000000ff */
[----:B0-----:R-:W-:Y:S01]  /*1bda0*/  IMAD.WIDE R2, R15, 0x2, R4 ;  /* 0x000000020f027825 */ /* 0x001fe200078e0204 */
[----:B------:R-:W-:-:S03]  /*1bdb0*/  PRMT R0, R62, 0x7632, R0 ;  /* 0x000076323e007816 */ /* 0x000fc60000000000 */
[----:B------:R-:W-:Y:S02]  /*1bdc0*/  VIADD R17, R13, UR30 ;  /* 0x0000001e0d117c36 */ /* 0x000fe40008000000 */
[----:B------:R-:W-:Y:S01]  /*1bdd0*/  VIADD R252, R252, 0xff ;  /* 0x000000fffcfc7836 */ /* 0x000fe20000000000 */
[----:B------:R-:W-:Y:S01]  /*1bde0*/  PRMT R14, R63, 0x7632, R14 ;  /* 0x000076323f0e7816 */ /* 0x000fe2000000000e */
[C---:B-1----:R-:W-:Y:S01]  /*1bdf0*/  IMAD.WIDE R8, R13.reuse, 0x2, R6 ;  /* 0x000000020d087825 */ /* 0x042fe200078e0206 */
[----:B------:R-:W-:Y:S01]  /*1be00*/  F2FP.F16.F32.PACK_AB R64, R64, R128 ;  /* 0x000000804040723e */ /* 0x000fe200000000ff */
[----:B------:R0:W-:Y:S02]  /*1be10*/  @P5 STG.E.U16 desc[UR22][R2.64], R0 ;  /* 0x0000000002005986 */ /* 0x0001e4000c101516 */
[----:B----4-:R-:W-:Y:S01]  /*1be20*/  IMAD.WIDE R10, R13, 0x2, R4 ;  /* 0x000000020d0a7825 */ /* 0x010fe200078e0204 */
[----:B------:R-:W-:-:S03]  /*1be30*/  ISETP.GE.AND P5, PT, R252, UR19, PT ;  /* 0x00000013fc007c0c */ /* 0x000fc6000bfa6270 */
[----:B------:R-:W-:Y:S01]  /*1be40*/  IMAD.WIDE R12, R17, 0x2, R6 ;  /* 0x00000002110c7825 */ /* 0x000fe200078e0206 */
[----:B------:R1:W-:Y:S01]  /*1be50*/  @P1 STG.E.U16 desc[UR22][R8.64], R63 ;  /* 0x0000003f08001986 */ /* 0x0003e2000c101516 */
[----:B------:R-:W-:-:S03]  /*1be60*/  ISETP.LT.AND P1, PT, R200, UR11, !P5 ;  /* 0x0000000bc8007c0c */ /* 0x000fc6000ef21270 */
[----:B------:R4:W-:Y:S01]  /*1be70*/  @P2 STG.E.U16 desc[UR22][R10.64], R14 ;  /* 0x0000000e0a002986 */ /* 0x0009e2000c101516 */
[----:B------:R-:W-:-:S03]  /*1be80*/  ISETP.LT.AND P2, PT, R200, UR12, !P4 ;  /* 0x0000000cc8007c0c */ /* 0x000fc6000e741270 */
[----:B------:R0:W-:Y:S01]  /*1be90*/  @P6 STG.E.U16 desc[UR22][R12.64], R64 ;  /* 0x000000400c006986 */ /* 0x0001e2000c101516 */
[----:B------:R-:W-:Y:S02]  /*1bea0*/  ISETP.LT.AND P6, PT, R200, UR9, !P0 ;  /* 0x00000009c8007c0c */ /* 0x000fe4000c7c1270 */
[C---:B---3--:R-:W-:Y:S02]  /*1beb0*/  ISETP.LT.AND P3, PT, R67.reuse, UR5, !P3 ;  /* 0x0000000543007c0c */ /* 0x048fe4000df61270 */
[C---:B------:R-:W-:Y:S02]  /*1bec0*/  ISETP.LT.AND P0, PT, R67.reuse, UR15, !P0 ;  /* 0x0000000f43007c0c */ /* 0x040fe4000c701270 */
[C---:B------:R-:W-:Y:S02]  /*1bed0*/  ISETP.LT.AND P4, PT, R67.reuse, UR6, !P4 ;  /* 0x0000000643007c0c */ /* 0x040fe4000e781270 */
[----:B--2---:R-:W-:Y:S02]  /*1bee0*/  ISETP.LT.AND P5, PT, R67, UR13, !P5 ;  /* 0x0000000d43007c0c */ /* 0x004fe4000efa1270 */
[----:B------:R-:W2:Y:S01]  /*1bef0*/  LDL.LU R67, [R1+0x190] ;  /* 0x0001900001437983 */ /* 0x000ea20000300800 */
[C---:B------:R-:W-:Y:S01]  /*1bf00*/  VIADD R15, R17.reuse, UR30 ;  /* 0x0000001e110f7c36 */ /* 0x040fe20008000000 */
[----:B0-----:R-:W-:Y:S01]  /*1bf10*/  PRMT R0, R64, 0x7632, R0 ;  /* 0x0000763240007816 */ /* 0x001fe20000000000 */
[----:B------:R-:W-:Y:S01]  /*1bf20*/  IMAD.WIDE R2, R17, 0x2, R4 ;  /* 0x0000000211027825 */ /* 0x000fe200078e0204 */
[----:B------:R-:W-:-:S03]  /*1bf30*/  F2FP.F16.F32.PACK_AB R65, R65, R129 ;  /* 0x000000814141723e */ /* 0x000fc600000000ff */
[C---:B------:R-:W-:Y:S02]  /*1bf40*/  VIADD R19, R15.reuse, UR30 ;  /* 0x0000001e0f137c36 */ /* 0x040fe40008000000 */
[----:B-1----:R-:W-:Y:S01]  /*1bf50*/  IMAD.WIDE R8, R15, 0x2, R6 ;  /* 0x000000020f087825 */ /* 0x002fe200078e0206 */
[----:B------:R-:W-:Y:S01]  /*1bf60*/  F2FP.F16.F32.PACK_AB R66, R66, R130 ;  /* 0x000000824242723e */ /* 0x000fe200000000ff */
[----:B------:R0:W-:Y:S02]  /*1bf70*/  @P3 STG.E.U16 desc[UR22][R2.64], R0 ;  /* 0x0000000002003986 */ /* 0x0001e4000c101516 */
[----:B------:R-:W-:Y:S02]  /*1bf80*/  VIADD R17, R19, UR30 ;  /* 0x0000001e13117c36 */ /* 0x000fe40008000000 */
[----:B----4-:R-:W-:Y:S01]  /*1bf90*/  IMAD.WIDE R10, R15, 0x2, R4 ;  /* 0x000000020f0a7825 */ /* 0x010fe200078e0204 */
[----:B------:R1:W-:Y:S03]  /*1bfa0*/  @P6 STG.E.U16 desc[UR22][R8.64], R65 ;  /* 0x0000004108006986 */ /* 0x0003e6000c101516 */
[----:B------:R-:W-:Y:S01]  /*1bfb0*/  IMAD.WIDE R12, R19, 0x2, R6 ;  /* 0x00000002130c7825 */ /* 0x000fe200078e0206 */
[----:B0-----:R-:W-:-:S03]  /*1bfc0*/  PRMT R3, R65, 0x7632, R3 ;  /* 0x0000763241037816 */ /* 0x001fc60000000003 */
[----:B------:R-:W-:Y:S01]  /*1bfd0*/  IMAD.WIDE R14, R19, 0x2, R4 ;  /* 0x00000002130e7825 */ /* 0x000fe200078e0204 */
[----:B-1----:R-:W-:-:S03]  /*1bfe0*/  PRMT R9, R66, 0x7632, R9 ;  /* 0x0000763242097816 */ /* 0x002fc60000000009 */
[C---:B------:R-:W-:Y:S01]  /*1bff0*/  IMAD.WIDE R6, R17.reuse, 0x2, R6 ;  /* 0x0000000211067825 */ /* 0x040fe200078e0206 */
[----:B------:R0:W-:Y:S03]  /*1c000*/  @P0 STG.E.U16 desc[UR22][R10.64], R3 ;  /* 0x000000030a000986 */ /* 0x0001e6000c101516 */
[----:B------:R-:W-:Y:S01]  /*1c010*/  IMAD.WIDE R4, R17, 0x2, R4 ;  /* 0x0000000211047825 */ /* 0x000fe200078e0204 */
[----:B------:R0:W-:Y:S04]  /*1c020*/  @P2 STG.E.U16 desc[UR22][R12.64], R66 ;  /* 0x000000420c002986 */ /* 0x0001e8000c101516 */
[----:B------:R0:W-:Y:S01]  /*1c030*/  @P4 STG.E.U16 desc[UR22][R14.64], R9 ;  /* 0x000000090e004986 */ /* 0x0001e2000c101516 */
[----:B--2---:R-:W-:-:S03]  /*1c040*/  PRMT R16, R67, 0x7632, R16 ;  /* 0x0000763243107816 */ /* 0x004fc60000000010 */
[----:B------:R0:W-:Y:S04]  /*1c050*/  @P1 STG.E.U16 desc[UR22][R6.64], R67 ;  /* 0x0000004306001986 */ /* 0x0001e8000c101516 */
[----:B------:R0:W-:Y:S01]  /*1c060*/  @P5 STG.E.U16 desc[UR22][R4.64], R16 ;  /* 0x0000001004005986 */ /* 0x0001e2000c101516 */
[----:B------:R-:W-:Y:S06]  /*1c070*/  BAR.SYNC.DEFER_BLOCKING 0x0 ;  /* 0x0000000000007b1d */ /* 0x000fec0000010000 */
[----:B------:R-:W-:Y:S05]  /*1c080*/  BRA.U UP0, `(.L_x_13) ;  /* 0x0000000100a07547 */ /* 0x000fea000b800000 */
[----:B------:R-:W1:Y:S01]  /*1c090*/  S2UR UR5, SR_CgaCtaId ;  /* 0x00000000000579c3 */ /* 0x000e620000008800 */
[----:B------:R-:W-:Y:S01]  /*1c0a0*/  NOP ;  /* 0x0000000000007918 */ /* 0x000fe20000000000 */
[----:B------:R-:W-:Y:S01]  /*1c0b0*/  UMOV UR4, 0x50 ;  /* 0x0000005000047882 */ /* 0x000fe20000000000 */
[----:B------:R-:W-:Y:S02]  /*1c0c0*/  IMAD.U32 R0, RZ, RZ, UR8 ;  /* 0x00000008ff007e24 */ /* 0x000fe4000f8e00ff */
[----:B0-----:R-:W-:Y:S02]  /*1c0d0*/  IMAD.MOV.U32 R3, RZ, RZ, 0xffff ;  /* 0x0000ffffff037424 */ /* 0x001fe400078e00ff */
[----:B------:R-:W-:Y:S01]  /*1c0e0*/  IMAD.MOV.U32 R7, RZ, RZ, 0x1 ;  /* 0x00000001ff077424 */ /* 0x000fe200078e00ff */
[----:B------:R-:W-:-:S04]  /*1c0f0*/  LOP3.LUT R0, R0, 0xffff, RZ, 0xc0, !PT ;  /* 0x0000ffff00007812 */ /* 0x000fc800078ec0ff */
[----:B------:R-:W-:-:S05]  /*1c100*/  SHF.R.U32.HI R0, RZ, 0x5, R0 ;  /* 0x00000005ff007819 */ /* 0x000fca0000011600 */
[----:B------:R-:W-:Y:S01]  /*1c110*/  VIADD R2, R0, 0x10 ;  /* 0x0000001000027836 */ /* 0x000fe20000000000 */
[----:B------:R-:W-:Y:S01]  /*1c120*/  SHF.L.U32 R0, R3, R0, RZ ;  /* 0x0000000003007219 */ /* 0x000fe200000006ff */
[----:B-1----:R-:W-:-:S03]  /*1c130*/  ULEA UR6, UR5, UR4, 0x18 ;  /* 0x0000000405067291 */ /* 0x002fc6000f8ec0ff */
[----:B------:R-:W-:-:S04]  /*1c140*/  SHF.L.U32 R3, R7, R2, RZ ;  /* 0x0000000207037219 */ /* 0x000fc800000006ff */
[----:B------:R-:W-:Y:S02]  /*1c150*/  LOP3.LUT R0, R3, R0, RZ, 0xfc, !PT ;  /* 0x0000000003007212 */ /* 0x000fe400078efcff */
[----:B------:R-:W0:Y:S02]  /*1c160*/  LDS R5, [UR6] ;  /* 0x00000006ff057984 */ /* 0x000e240008000800 */
[C---:B------:R-:W-:Y:S02]  /*1c170*/  LOP3.LUT R2, R0.reuse, 0xffff, RZ, 0xc0, !PT ;  /* 0x0000ffff00027812 */ /* 0x040fe400078ec0ff */
[----:B0-----:R-:W-:-:S04]  /*1c180*/  LOP3.LUT R3, R0, 0xffff, R5, 0x80, !PT ;  /* 0x0000ffff00037812 */ /* 0x001fc800078e8005 */
[----:B------:R-:W-:-:S13]  /*1c190*/  ISETP.NE.AND P0, PT, R3, R2, PT ;  /* 0x000000020300720c */ /* 0x000fda0003f05270 */
[----:B------:R-:W-:Y:S05]  /*1c1a0*/  @P0 BRA `(.L_x_14) ;  /* 0x0000000000500947 */ /* 0x000fea0003800000 */
[----:B------:R-:W-:Y:S02]  /*1c1b0*/  SHF.R.U32.HI R5, RZ, 0x10, R5 ;  /* 0x00000010ff057819 */ /* 0x000fe40000011605 */
[----:B------:R-:W-:-:S04]  /*1c1c0*/  SHF.R.U32.HI R2, RZ, 0x10, R0 ;  /* 0x00000010ff027819 */ /* 0x000fc80000011600 */
[----:B------:R-:W-:-:S04]  /*1c1d0*/  LOP3.LUT R5, R5, R2, RZ, 0xc0, !PT ;  /* 0x0000000205057212 */ /* 0x000fc800078ec0ff */
[----:B------:R-:W-:-:S13]  /*1c1e0*/  ISETP.NE.AND P0, PT, R5, R2, PT ;  /* 0x000000020500720c */ /* 0x000fda0003f05270 */
[----:B------:R-:W-:Y:S05]  /*1c1f0*/  @P0 BRA `(.L_x_15) ;  /* 0x0000000000300947 */ /* 0x000fea0003800000 */
[----:B------:R-:W-:Y:S01]  /*1c200*/  R2UR UR4, R0 ;  /* 0x00000000000472ca */ /* 0x000fe200000e0000 */
[----:B------:R-:W-:Y:S01]  /*1c210*/  VOTEU.ANY UR5, UPT, PT ;  /* 0x0000000000057886 */ /* 0x000fe200038e0100 */
[----:B------:R-:W0:Y:S01]  /*1c220*/  S2R R0, SR_LANEID ;  /* 0x0000000000007919 */ /* 0x000e220000000000 */
[----:B------:R-:W-:-:S10]  /*1c230*/  UFLO.U32 UR5, UR5 ;  /* 0x00000005000572bd */ /* 0x000fd400080e0000 */
[----:B------:R-:W-:-:S06]  /*1c240*/  ULOP3.LUT UR4, URZ, UR4, URZ, 0x33, !UPT ;  /* 0x00000004ff047292 */ /* 0x000fcc000f8e33ff */
[----:B------:R-:W-:-:S04]  /*1c250*/  IMAD.U32 R2, RZ, RZ, UR4 ;  /* 0x00000004ff027e24 */ /* 0x000fc8000f8e00ff */
[----:B------:R-:W1:Y:S02]  /*1c260*/  REDUX UR7, R2 ;  /* 0x00000000020773c4 */ /* 0x000e640000000000 */
[----:B------:R2:W-:Y:S01]  /*1c270*/  UTCATOMSWS.AND URZ, UR4 ;  /* 0x0000000400ff79e3 */ /* 0x0005e20008000000 */
[----:B0-----:R-:W-:Y:S01]  /*1c280*/  ISETP.EQ.U32.AND P0, PT, R0, UR5, PT ;  /* 0x0000000500007c0c */ /* 0x001fe2000bf02070 */
[----:B-1----:R-:W-:-:S12]  /*1c290*/  IMAD.U32 R0, RZ, RZ, UR7 ;  /* 0x00000007ff007e24 */ /* 0x002fd8000f8e00ff */
[----:B------:R2:W-:Y:S01]  /*1c2a0*/  @P0 ATOMS.AND RZ, [UR6], R0 ;  /* 0x00000000ffff098c */ /* 0x0005e2000a800006 */
[----:B------:R-:W-:Y:S05]  /*1c2b0*/  BRA `(.L_x_13) ;  /* 0x0000000000147947 */ /* 0x000fea0003800000 */
.L_x_15:
[----:B------:R-:W-:-:S07]  /*1c2c0*/  MOV R2, 0x1c2e0 ;  /* 0x0001c2e000027802 */ /* 0x000fce0000000f00 */
[----:B------:R-:W-:Y:S05]  /*1c2d0*/  CALL.REL.NOINC `($__internal_0_$__cuda_sm10x_tcgen05_guardrail_trap_col_being_dealloced_not_returned_by_alloc) ;  /* 0x0000000000387944 */ /* 0x000fea0003c00000 */
[----:B------:R-:W-:Y:S05]  /*1c2e0*/  BRA `(.L_x_13) ;  /* 0x0000000000087947 */ /* 0x000fea0003800000 */
.L_x_14:
[----:B------:R-:W-:-:S07]  /*1c2f0*/  MOV R2, 0x1c310 ;  /* 0x0001c31000027802 */ /* 0x000fce0000000f00 */
[----:B------:R-:W-:Y:S05]  /*1c300*/  CALL.REL.NOINC `($__internal_2_$__cuda_sm10x_tcgen05_guardrail_trap_unallocated_columns_being_dealloced) ;  /* 0x0000000000447944 */ /* 0x000fea0003c00000 */
.L_x_13:
[----:B------:R-:W-:Y:S01]  /*1c310*/  NOP ;  /* 0x0000000000007918 */ /* 0x000fe20000000000 */
[----:B--2---:R-:W-:Y:S05]  /*1c320*/  EXIT ;  /* 0x000000000000794d */ /* 0x004fea0003800000 */
.L_x_8:
[----:B-----5:R1:W-:Y:S04]  /*1c330*/  STL [R1+0x190], R0 ;  /* 0x0001900001007387 */ /* 0x0203e80000100800 */
[----:B-1----:R-:W2:Y:S02]  /*1c340*/  LDL R0, [R1+0x28] ;  /* 0x0000280001007983 */ /* 0x002ea40000100800 */
[----:B--2---:R1:W2:Y:S02]  /*1c350*/  SYNCS.PHASECHK.TRANS64.TRYWAIT P2, [UR11], R0 ;  /* 0x00000000ff0075a7 */ /* 0x0042a4000804110b */
[----:B-1----:R1:W5:Y:S02]  /*1c360*/  LDL.LU R0, [R1+0x190] ;  /* 0x0001900001007983 */ /* 0x0023640000300800 */
[----:B-12---:R-:W-:Y:S05]  /*1c370*/  @!P2 BRA `(.L_x_8) ;  /* 0xfffffffc00eca947 */ /* 0x006fea000383ffff */
[----:B------:R-:W-:Y:S05]  /*1c380*/  BRA `(.L_x_16) ;  /* 0xfffffeb400ac7947 */ /* 0x000fea000383ffff */
.L_x_12:
[----:B------:R-:W0:Y:S02]  /*1c390*/  SYNCS.PHASECHK.TRANS64.TRYWAIT P0, [UR11], R0 ;  /* 0x00000000ff0075a7 */ /* 0x000e24000800110b */
[----:B0-----:R-:W-:Y:S05]  /*1c3a0*/  @!P0 BRA `(.L_x_12) ;  /* 0xfffffffc00f88947 */ /* 0x001fea000383ffff */
[----:B------:R-:W-:Y:S05]  /*1c3b0*/  BRA `(.L_x_11) ;  /* 0xfffffeec00587947 */ /* 0x000fea000383ffff */
        .weak           $__internal_0_$__cuda_sm10x_tcgen05_guardrail_trap_col_being_dealloced_not_returned_by_alloc
        .type           $__internal_0_$__cuda_sm10x_tcgen05_guardrail_trap_col_being_dealloced_not_returned_by_alloc,@function
        .size           $__internal_0_$__cuda_sm10x_tcgen05_guardrail_trap_col_being_dealloced_not_returned_by_alloc,($__internal_1_$__cuda_sm10x_tcgen05_guardrail_trap_phase_invalid_during_alloc - $__internal_0_$__cuda_sm10x_tcgen05_guardrail_trap_col_being_dealloced_not_returned_by_alloc)
$__internal_0_$__cuda_sm10x_tcgen05_guardrail_trap_col_being_dealloced_not_returned_by_alloc:
[----:B------:R-:W-:Y:S05]  /*1c3c0*/  BPT.TRAP 0x1 ;  /* 0x000000040000795c */ /* 0x000fea0000300000 */
[----:B------:R-:W-:-:S04]  /*1c3d0*/  IMAD.MOV.U32 R3, RZ, RZ, 0x0 ;  /* 0x00000000ff037424 */ /* 0x000fc800078e00ff */
[----:B------:R-:W-:Y:S05]  /*1c3e0*/  RET.REL.NODEC R2 `(matmul_kernel) ;  /* 0xfffffe3c02047950 */ /* 0x000fea0003c3ffff */
        .weak           $__internal_1_$__cuda_sm10x_tcgen05_guardrail_trap_phase_invalid_during_alloc
        .type           $__internal_1_$__cuda_sm10x_tcgen05_guardrail_trap_phase_invalid_during_alloc,@function
        .size           $__internal_1_$__cuda_sm10x_tcgen05_guardrail_trap_phase_invalid_during_alloc,($__internal_2_$__cuda_sm10x_tcgen05_guardrail_trap_unallocated_columns_being_dealloced - $__internal_1_$__cuda_sm10x_tcgen05_guardrail_trap_phase_invalid_during_alloc)
$__internal_1_$__cuda_sm10x_tcgen05_guardrail_trap_phase_invalid_during_alloc:
[----:B------:R-:W-:Y:S05]  /*1c3f0*/  BPT.TRAP 0x1 ;  /* 0x000000040000795c */ /* 0x000fea0000300000 */
[----:B------:R-:W-:-:S04]  /*1c400*/  IMAD.MOV.U32 R3, RZ, RZ, 0x0 ;  /* 0x00000000ff037424 */ /* 0x000fc800078e00ff */
[----:B------:R-:W-:Y:S05]  /*1c410*/  RET.REL.NODEC R2 `(matmul_kernel) ;  /* 0xfffffe3802f87950 */ /* 0x000fea0003c3ffff */
        .weak           $__internal_2_$__cuda_sm10x_tcgen05_guardrail_trap_unallocated_columns_being_dealloced
        .type           $__internal_2_$__cuda_sm10x_tcgen05_guardrail_trap_unallocated_columns_being_dealloced,@function
        .size           $__internal_2_$__cuda_sm10x_tcgen05_guardrail_trap_unallocated_columns_being_dealloced,(.L_x_20 - $__internal_2_$__cuda_sm10x_tcgen05_guardrail_trap_unallocated_columns_being_dealloced)
$__internal_2_$__cuda_sm10x_tcgen05_guardrail_trap_unallocated_columns_being_dealloced:
[----:B------:R-:W-:Y:S05]  /*1c420*/  BPT.TRAP 0x1 ;  /* 0x000000040000795c */ /* 0x000fea0000300000 */
[----:B------:R-:W-:-:S04]  /*1c430*/  IMAD.MOV.U32 R3, RZ, RZ, 0x0 ;  /* 0x00000000ff037424 */ /* 0x000fc800078e00ff */
[----:B------:R-:W-:Y:S05]  /*1c440*/  RET.REL.NODEC R2 `(matmul_kernel) ;  /* 0xfffffe3802ec7950 */ /* 0x000fea0003c3ffff */
.L_x_17:
[----:B------:R-:W-:-:S00]  /*1c450*/  BRA `(.L_x_17) ;  /* 0xfffffffc00fc7947 */ /* 0x000fc0000383ffff */
[----:B------:R-:W-:-:S00]  /*1c460*/  NOP ;  /* 0x0000000000007918 */ /* 0x000fc00000000000 */
        /* <DEDUP_REMOVED lines=9> */
.L_x_20:


//--------------------- .nv.shared.matmul_kernel  --------------------------
	.section	.nv.shared.matmul_kernel,"aw",@nobits
	.sectionflags	@""
	.align	16
	.zero		1024


//--------------------- .nv.shared.reserved.0     --------------------------
	.section	.nv.shared.reserved.0,"aw",@nobits
	.align	8
	.weak		__nv_reservedSMEM_offset_0_alias
	.size		__nv_reservedSMEM_offset_0_alias, 0, 64
	.other		__nv_reservedSMEM_offset_0_alias,@"STO_CUDA_RESERVED_SHARED STV_DEFAULT"
__nv_reservedSMEM_offset_0_alias:
	.zero		0
.nv.shared.reserved.0:
	.zero		64
	.weak		__nv_reservedSMEM_allocation_phase
	.type		__nv_reservedSMEM_allocation_phase,@object
	.size		__nv_reservedSMEM_allocation_phase,(.L_0 - __nv_reservedSMEM_allocation_phase)
__nv_reservedSMEM_allocation_phase:
	.zero		1
.L_0:
	.zero		7
	.weak		__nv_reservedSMEM_devtool_atexit_pc
	.type		__nv_reservedSMEM_devtool_atexit_pc,@object
	.size		__nv_reservedSMEM_devtool_atexit_pc,(__nv_reservedSMEM_allocation_mask - __nv_reservedSMEM_devtool_atexit_pc)
__nv_reservedSMEM_devtool_atexit_pc:
	.zero		8
	.weak		__nv_reservedSMEM_allocation_mask
	.type		__nv_reservedSMEM_allocation_mask,@object
	.size		__nv_reservedSMEM_allocation_mask,(.L_2 - __nv_reservedSMEM_allocation_mask)
__nv_reservedSMEM_allocation_mask:
	.zero		4
.L_2:


//--------------------- .nv.constant0.matmul_kernel --------------------------
	.section	.nv.constant0.matmul_kernel,"a",@progbits
	.sectionflags	@""
	.align	4
.nv.constant0.matmul_kernel:
	.zero		976


//--------------------- SYMBOLS --------------------------

	.type		.nv.reservedSmem.offset0,@object
	.size		.nv.reservedSmem.offset0,0x4
	.type		.nv.reservedSmem.cap,@object
	.size		.nv.reservedSmem.cap,0x4
